def matmul_kernel(
    a_ptr,
    b_ptr,
    c_ptr,
    M,
    N,
    K,
    stride_am,
    stride_ak,
    stride_bk,
    stride_bn,
    stride_cm,
    stride_cn,
    BLOCK_M: tl.constexpr,
    BLOCK_N: tl.constexpr,
    BLOCK_K: tl.constexpr,
    GROUP_M: tl.constexpr,
):
    pid = tl.program_id(axis=0)
    num_pid_m = tl.cdiv(M, BLOCK_M)
    num_pid_n = tl.cdiv(N, BLOCK_N)
    num_pid_in_group = GROUP_M * num_pid_n
    group_id = pid // num_pid_in_group
    first_pid_m = group_id * GROUP_M
    group_size_m = min(num_pid_m - first_pid_m, GROUP_M)
    pid_m = first_pid_m + ((pid % num_pid_in_group) % group_size_m)
    pid_n = (pid % num_pid_in_group) // group_size_m

    offs_am = (pid_m * BLOCK_M + tl.arange(0, BLOCK_M)) % M
    offs_bn = (pid_n * BLOCK_N + tl.arange(0, BLOCK_N)) % N
    offs_k = tl.arange(0, BLOCK_K)
    a_ptrs = a_ptr + offs_am[:, None] * stride_am + offs_k[None, :] * stride_ak
    b_ptrs = b_ptr + offs_k[:, None] * stride_bk + offs_bn[None, :] * stride_bn

    acc = tl.zeros((BLOCK_M, BLOCK_N), dtype=tl.float32)
    for kk in range(0, tl.cdiv(K, BLOCK_K)):
        a = tl.load(a_ptrs, mask=offs_k[None, :] < K - kk * BLOCK_K, other=0.0)
        b = tl.load(b_ptrs, mask=offs_k[:, None] < K - kk * BLOCK_K, other=0.0)
        acc = tl.dot(a, b, acc)
        a_ptrs += BLOCK_K * stride_ak
        b_ptrs += BLOCK_K * stride_bk

    c = acc.to(c_ptr.dtype.element_ty)
    offs_cm = pid_m * BLOCK_M + tl.arange(0, BLOCK_M)
    offs_cn = pid_n * BLOCK_N + tl.arange(0, BLOCK_N)
    c_ptrs = c_ptr + offs_cm[:, None] * stride_cm + offs_cn[None, :] * stride_cn
    mask = (offs_cm[:, None] < M) & (offs_cn[None, :] < N)
    tl.store(c_ptrs, c, mask=mask)

# config = {"BLOCK_K": 64, "BLOCK_M": 512, "BLOCK_N": 64, "GROUP_M": 8, "arch": "sm_90", "dtype": "bf16", "num_ctas": 1, "num_stages": 3, "num_warps": 4}
# arch = sm_90


// ===== COMPILED SASS (sm_90a) =====

	.target	sm_90a

	.elftype	@"ET_EXEC"


//--------------------- .note.nv.tkinfo           --------------------------
	.section	.note.nv.tkinfo,"",@"SHT_NOTE"
	.sectionflags	@"SHF_NOTE_NV_TKINFO"
	.tkinfo
        /*0018*/ 	.word	0x00000002
        /*0030*/ 	.string	""
        /*0030*/ 	.string	"ptxas"
        /*0030*/ 	.string	"Cuda compilation tools, release 13.0, V13.0.88"
        /*0030*/ 	.string	"Build cuda_13.0.r13.0/compiler.36424714_0"
        /*0030*/ 	.string	"-v  -suppress-debug-info  -lineinfo  -arch sm_90a "



//--------------------- .note.nv.cuinfo           --------------------------
	.section	.note.nv.cuinfo,"",@"SHT_NOTE"
	.sectionflags	@"SHF_NOTE_NV_CUINFO"
        /*0018*/ 	.short	0x0002
        /*001a*/ 	.short	0x005a
        /*001c*/ 	.short	0x0082
	.zero		2


//--------------------- .nv.info                  --------------------------
	.section	.nv.info,"",@"SHT_CUDA_INFO"
	.align	4


	//----- nvinfo : EIATTR_REGCOUNT
	.align		4
        /*0000*/ 	.byte	0x04, 0x2f
        /*0002*/ 	.short	(.L_1 - .L_0)
	.align		4
.L_0:
        /*0004*/ 	.word	index@(matmul_kernel)
        /*0008*/ 	.word	0x000000ff


	//----- nvinfo : EIATTR_FRAME_SIZE
	.align		4
.L_1:
        /*000c*/ 	.byte	0x04, 0x11
        /*000e*/ 	.short	(.L_3 - .L_2)
	.align		4
.L_2:
        /*0010*/ 	.word	index@(matmul_kernel)
        /*0014*/ 	.word	0x00000f38


	//----- nvinfo : EIATTR_MIN_STACK_SIZE
	.align		4
.L_3:
        /*0018*/ 	.byte	0x04, 0x12
        /*001a*/ 	.short	(.L_5 - .L_4)
	.align		4
.L_4:
        /*001c*/ 	.word	index@(matmul_kernel)
        /*0020*/ 	.word	0x00000f38
.L_5:


//--------------------- .nv.compat                --------------------------
	.section	.nv.compat,"",@"SHT_CUDA_COMPAT_INFO"
	.align	4
        /*0000*/ 	.byte	0x02, 0x09, 0x01, 0x00, 0x02, 0x02, 0x04, 0x00, 0x02, 0x05, 0x05, 0x00, 0x03, 0x07, 0x01, 0x01
        /*0010*/ 	.byte	0x02, 0x03, 0x00, 0x00, 0x02, 0x06, 0x01, 0x00, 0x04, 0x0b, 0x08, 0x00, 0x00, 0x00, 0x00, 0x00
        /*0020*/ 	.byte	0x00, 0x00, 0x00, 0x00


//--------------------- .nv.info.matmul_kernel    --------------------------
	.section	.nv.info.matmul_kernel,"",@"SHT_CUDA_INFO"
	.sectionflags	@""
	.align	4


	//----- nvinfo : EIATTR_CUDA_API_VERSION
	.align		4
        /*0000*/ 	.byte	0x04, 0x37
        /*0002*/ 	.short	(.L_7 - .L_6)
.L_6:
        /*0004*/ 	.word	0x00000082


	//----- nvinfo : EIATTR_KPARAM_INFO
	.align		4
.L_7:
        /*0008*/ 	.byte	0x04, 0x17
        /*000a*/ 	.short	(.L_9 - .L_8)
.L_8:
        /*000c*/ 	.word	0x00000000
        /*0010*/ 	.short	0x000d
        /*0012*/ 	.short	0x0048
        /*0014*/ 	.byte	0x00, 0xf4, 0x21, 0x00


	//----- nvinfo : EIATTR_KPARAM_INFO
	.align		4
.L_9:
        /*0018*/ 	.byte	0x04, 0x17
        /*001a*/ 	.short	(.L_11 - .L_10)
.L_10:
        /*001c*/ 	.word	0x00000000
        /*0020*/ 	.short	0x000c
        /*0022*/ 	.short	0x0040
        /*0024*/ 	.byte	0x00, 0xf4, 0x21, 0x00


	//----- nvinfo : EIATTR_KPARAM_INFO
	.align		4
.L_11:
        /*0028*/ 	.byte	0x04, 0x17
        /*002a*/ 	.short	(.L_13 - .L_12)
.L_12:
        /*002c*/ 	.word	0x00000000
        /*0030*/ 	.short	0x000b
        /*0032*/ 	.short	0x0038
        /*0034*/ 	.byte	0x00, 0xf0, 0x11, 0x00


	//----- nvinfo : EIATTR_KPARAM_INFO
	.align		4
.L_13:
        /*0038*/ 	.byte	0x04, 0x17
        /*003a*/ 	.short	(.L_15 - .L_14)
.L_14:
        /*003c*/ 	.word	0x00000000
        /*0040*/ 	.short	0x000a
        /*0042*/ 	.short	0x0034
        /*0044*/ 	.byte	0x00, 0xf0, 0x11, 0x00


	//----- nvinfo : EIATTR_KPARAM_INFO
	.align		4
.L_15:
        /*0048*/ 	.byte	0x04, 0x17
        /*004a*/ 	.short	(.L_17 - .L_16)
.L_16:
        /*004c*/ 	.word	0x00000000
        /*0050*/ 	.short	0x0009
        /*0052*/ 	.short	0x0030
        /*0054*/ 	.byte	0x00, 0xf0, 0x11, 0x00


	//----- nvinfo : EIATTR_KPARAM_INFO
	.align		4
.L_17:
        /*0058*/ 	.byte	0x04, 0x17
        /*005a*/ 	.short	(.L_19 - .L_18)
.L_18:
        /*005c*/ 	.word	0x00000000
        /*0060*/ 	.short	0x0008
        /*0062*/ 	.short	0x002c
        /*0064*/ 	.byte	0x00, 0xf0, 0x11, 0x00


	//----- nvinfo : EIATTR_KPARAM_INFO
	.align		4
.L_19:
        /*0068*/ 	.byte	0x04, 0x17
        /*006a*/ 	.short	(.L_21 - .L_20)
.L_20:
        /*006c*/ 	.word	0x00000000
        /*0070*/ 	.short	0x0007
        /*0072*/ 	.short	0x0028
        /*0074*/ 	.byte	0x00, 0xf0, 0x11, 0x00


	//----- nvinfo : EIATTR_KPARAM_INFO
	.align		4
.L_21:
        /*0078*/ 	.byte	0x04, 0x17
        /*007a*/ 	.short	(.L_23 - .L_22)
.L_22:
        /*007c*/ 	.word	0x00000000
        /*0080*/ 	.short	0x0006
        /*0082*/ 	.short	0x0024
        /*0084*/ 	.byte	0x00, 0xf0, 0x11, 0x00


	//----- nvinfo : EIATTR_KPARAM_INFO
	.align		4
.L_23:
        /*0088*/ 	.byte	0x04, 0x17
        /*008a*/ 	.short	(.L_25 - .L_24)
.L_24:
        /*008c*/ 	.word	0x00000000
        /*0090*/ 	.short	0x0005
        /*0092*/ 	.short	0x0020
        /*0094*/ 	.byte	0x00, 0xf0, 0x11, 0x00


	//----- nvinfo : EIATTR_KPARAM_INFO
	.align		4
.L_25:
        /*0098*/ 	.byte	0x04, 0x17
        /*009a*/ 	.short	(.L_27 - .L_26)
.L_26:
        /*009c*/ 	.word	0x00000000
        /*00a0*/ 	.short	0x0004
        /*00a2*/ 	.short	0x001c
        /*00a4*/ 	.byte	0x00, 0xf0, 0x11, 0x00


	//----- nvinfo : EIATTR_KPARAM_INFO
	.align		4
.L_27:
        /*00a8*/ 	.byte	0x04, 0x17
        /*00aa*/ 	.short	(.L_29 - .L_28)
.L_28:
        /*00ac*/ 	.word	0x00000000
        /*00b0*/ 	.short	0x0003
        /*00b2*/ 	.short	0x0018
        /*00b4*/ 	.byte	0x00, 0xf0, 0x11, 0x00


	//----- nvinfo : EIATTR_KPARAM_INFO
	.align		4
.L_29:
        /*00b8*/ 	.byte	0x04, 0x17
        /*00ba*/ 	.short	(.L_31 - .L_30)
.L_30:
        /*00bc*/ 	.word	0x00000000
        /*00c0*/ 	.short	0x0002
        /*00c2*/ 	.short	0x0010
        /*00c4*/ 	.byte	0x00, 0xf4, 0x21, 0x00


	//----- nvinfo : EIATTR_KPARAM_INFO
	.align		4
.L_31:
        /*00c8*/ 	.byte	0x04, 0x17
        /*00ca*/ 	.short	(.L_33 - .L_32)
.L_32:
        /*00cc*/ 	.word	0x00000000
        /*00d0*/ 	.short	0x0001
        /*00d2*/ 	.short	0x0008
        /*00d4*/ 	.byte	0x00, 0xf4, 0x21, 0x00


	//----- nvinfo : EIATTR_KPARAM_INFO
	.align		4
.L_33:
        /*00d8*/ 	.byte	0x04, 0x17
        /*00da*/ 	.short	(.L_35 - .L_34)
.L_34:
        /*00dc*/ 	.word	0x00000000
        /*00e0*/ 	.short	0x0000
        /*00e2*/ 	.short	0x0000
        /*00e4*/ 	.byte	0x00, 0xf4, 0x21, 0x00


	//----- nvinfo : EIATTR_SPARSE_MMA_MASK
	.align		4
.L_35:
        /*00e8*/ 	.byte	0x03, 0x50
        /*00ea*/ 	.short	0x0000


	//----- nvinfo : EIATTR_MAXREG_COUNT
	.align		4
        /*00ec*/ 	.byte	0x03, 0x1b
        /*00ee*/ 	.short	0x00ff


	//----- nvinfo : EIATTR_NUM_BARRIERS
	.align		4
        /*00f0*/ 	.byte	0x02, 0x4c
        /*00f2*/ 	.byte	0x01
	.zero		1


	//----- nvinfo : EIATTR_ANNOTATIONS
	.align		4
        /*00f4*/ 	.byte	0x04, 0x55
        /*00f6*/ 	.short	(.L_37 - .L_36)


	//   ....[0]....
.L_36:
        /*00f8*/ 	.word	0x00000001
        /*00fc*/ 	.byte	0x40, 0x09, 0x00, 0x00, 0x01, 0x00, 0x00, 0x00, 0x70, 0x09, 0x00, 0x00, 0x01, 0x00, 0x00, 0x00
        /* <DEDUP_REMOVED lines=1487> */
        /*5dfc*/ 	.byte	0x90, 0xa6, 0x01, 0x00


	//----- nvinfo : EIATTR_MERCURY_ISA_VERSION
	.align		4
.L_37:
        /*5e00*/ 	.byte	0x03, 0x5f
        /*5e02*/ 	.short	0x0101


	//----- nvinfo : EIATTR_EXIT_INSTR_OFFSETS
	.align		4
        /*5e04*/ 	.byte	0x04, 0x1c
        /*5e06*/ 	.short	(.L_39 - .L_38)


	//   ....[0]....
.L_38:
        /*5e08*/ 	.word	0x00020730


	//   ....[1]....
        /*5e0c*/ 	.word	0x00020760


	//----- nvinfo : EIATTR_REQNTID
	.align		4
.L_39:
        /*5e10*/ 	.byte	0x04, 0x10
        /*5e12*/ 	.short	(.L_41 - .L_40)
.L_40:
        /*5e14*/ 	.word	0x00000080
        /*5e18*/ 	.word	0x00000001
        /*5e1c*/ 	.word	0x00000001


	//----- nvinfo : EIATTR_CBANK_PARAM_SIZE
	.align		4
.L_41:
        /*5e20*/ 	.byte	0x03, 0x19
        /*5e22*/ 	.short	0x0050


	//----- nvinfo : EIATTR_PARAM_CBANK
	.align		4
        /*5e24*/ 	.byte	0x04, 0x0a
        /*5e26*/ 	.short	(.L_43 - .L_42)
	.align		4
.L_42:
        /*5e28*/ 	.word	index@(.nv.constant0.matmul_kernel)
        /*5e2c*/ 	.short	0x0210
        /*5e2e*/ 	.short	0x0050


	//----- nvinfo : EIATTR_SW_WAR
	.align		4
.L_43:
        /*5e30*/ 	.byte	0x04, 0x36
        /*5e32*/ 	.short	(.L_45 - .L_44)
.L_44:
        /*5e34*/ 	.word	0x00000008
.L_45:


//--------------------- .nv.callgraph             --------------------------
	.section	.nv.callgraph,"",@"SHT_CUDA_CALLGRAPH"
	.align	4
	.sectionentsize	8
	.align		4
        /*0000*/ 	.word	0x00000000
	.align		4
        /*0004*/ 	.word	0xffffffff
	.align		4
        /*0008*/ 	.word	0x00000000
	.align		4
        /*000c*/ 	.word	0xfffffffe
	.align		4
        /*0010*/ 	.word	0x00000000
	.align		4
        /*0014*/ 	.word	0xfffffffd
	.align		4
        /*0018*/ 	.word	0x00000000
	.align		4
        /*001c*/ 	.word	0xfffffffc


//--------------------- .text.matmul_kernel       --------------------------
	.section	.text.matmul_kernel,"ax",@progbits
	.align	128
        .global         matmul_kernel
        .type           matmul_kernel,@function
        .size           matmul_kernel,(.L_x_3 - matmul_kernel)
        .other          matmul_kernel,@"STO_CUDA_ENTRY STV_DEFAULT"
matmul_kernel:
.text.matmul_kernel:
[----:B------:R-:W0:Y:S08]  /*0000*/  LDC R1, c[0x0][0x28] ;  /* 0x00000a00ff017b82 */ /* 0x000e300000000800 */
[----:B------:R-:W1:Y:S01]  /*0010*/  LDC.64 R2, c[0x0][0x228] ;  /* 0x00008a00ff027b82 */ /* 0x000e620000000a00 */
[----:B------:R-:W2:Y:S01]  /*0020*/  S2R R7, SR_CTAID.X ;  /* 0x0000000000077919 */ /* 0x000ea20000002500 */
[----:B0-----:R-:W-:Y:S01]  /*0030*/  VIADD R1, R1, 0xfffff0c8 ;  /* 0xfffff0c801017836 */ /* 0x001fe20000000000 */
[----:B------:R-:W-:Y:S01]  /*0040*/  ULDC.64 UR60, c[0x0][0x208] ;  /* 0x00008200003c7ab9 */ /* 0x000fe20000000a00 */
[----:B------:R-:W-:Y:S01]  /*0050*/  CS2R R28, SRZ ;  /* 0x00000000001c7805 */ /* 0x000fe2000001ff00 */
[----:B------:R-:W0:Y:S01]  /*0060*/  S2R R25, SR_TID.X ;  /* 0x0000000000197919 */ /* 0x000e220000002100 */
[----:B------:R-:W-:-:S02]  /*0070*/  CS2R R30, SRZ ;  /* 0x00000000001e7805 */ /* 0x000fc4000001ff00 */
[----:B------:R-:W-:Y:S01]  /*0080*/  CS2R R64, SRZ ;  /* 0x0000000000407805 */ /* 0x000fe2000001ff00 */
[----:B------:R-:W3:Y:S01]  /*0090*/  LDC R24, c[0x0][0x230] ;  /* 0x00008c00ff187b82 */ /* 0x000ee20000000800 */
[----:B------:R-:W-:Y:S02]  /*00a0*/  CS2R R66, SRZ ;  /* 0x0000000000427805 */ /* 0x000fe4000001ff00 */
[----:B------:R-:W-:Y:S02]  /*00b0*/  CS2R R60, SRZ ;  /* 0x00000000003c7805 */ /* 0x000fe4000001ff00 */
[----:B------:R-:W-:Y:S02]  /*00c0*/  CS2R R62, SRZ ;  /* 0x00000000003e7805 */ /* 0x000fe4000001ff00 */
[----:B------:R-:W-:Y:S02]  /*00d0*/  CS2R R92, SRZ ;  /* 0x00000000005c7805 */ /* 0x000fe4000001ff00 */
[----:B------:R-:W-:-:S02]  /*00e0*/  CS2R R94, SRZ ;  /* 0x00000000005e7805 */ /* 0x000fc4000001ff00 */
[----:B------:R-:W-:Y:S02]  /*00f0*/  CS2R R96, SRZ ;  /* 0x0000000000607805 */ /* 0x000fe4000001ff00 */
        /* <DEDUP_REMOVED lines=8> */
[----:B------:R-:W-:Y:S01]  /*0180*/  CS2R R142, SRZ ;  /* 0x00000000008e7805 */ /* 0x000fe2000001ff00 */
[----:B-1----:R-:W-:Y:S01]  /*0190*/  VIADD R0, R3, 0x3f ;  /* 0x0000003f03007836 */ /* 0x002fe20000000000 */
[----:B------:R-:W-:Y:S02]  /*01a0*/  CS2R R32, SRZ ;  /* 0x0000000000207805 */ /* 0x000fe4000001ff00 */
[----:B------:R-:W-:-:S02]  /*01b0*/  CS2R R34, SRZ ;  /* 0x0000000000227805 */ /* 0x000fc4000001ff00 */
[----:B------:R-:W-:Y:S02]  /*01c0*/  CS2R R132, SRZ ;  /* 0x0000000000847805 */ /* 0x000fe4000001ff00 */
[----:B------:R-:W-:Y:S02]  /*01d0*/  CS2R R134, SRZ ;  /* 0x0000000000867805 */ /* 0x000fe4000001ff00 */
[----:B------:R-:W-:Y:S02]  /*01e0*/  SHF.R.S32.HI R5, RZ, 0x1f, R0 ;  /* 0x0000001fff057819 */ /* 0x000fe40000011400 */
[----:B------:R-:W-:Y:S02]  /*01f0*/  CS2R R100, SRZ ;  /* 0x0000000000647805 */ /* 0x000fe4000001ff00 */
[----:B------:R-:W-:Y:S01]  /*0200*/  CS2R R102, SRZ ;  /* 0x0000000000667805 */ /* 0x000fe2000001ff00 */
[----:B---3--:R-:W-:Y:S01]  /*0210*/  VIADD R24, R24, 0x3f ;  /* 0x0000003f18187836 */ /* 0x008fe20000000000 */
[----:B------:R-:W-:-:S02]  /*0220*/  LEA.HI R5, R5, R0, RZ, 0x6 ;  /* 0x0000000005057211 */ /* 0x000fc400078f30ff */
[----:B------:R-:W-:Y:S02]  /*0230*/  CS2R R68, SRZ ;  /* 0x0000000000447805 */ /* 0x000fe4000001ff00 */
[----:B--2---:R-:W-:Y:S02]  /*0240*/  IABS R10, R7 ;  /* 0x00000007000a7213 */ /* 0x004fe40000000000 */
[----:B------:R-:W-:Y:S02]  /*0250*/  CS2R R70, SRZ ;  /* 0x0000000000467805 */ /* 0x000fe4000001ff00 */
[----:B------:R-:W-:Y:S02]  /*0260*/  SHF.R.S32.HI R5, RZ, 0x6, R5 ;  /* 0x00000006ff057819 */ /* 0x000fe40000011405 */
[----:B------:R-:W-:Y:S02]  /*0270*/  CS2R R36, SRZ ;  /* 0x0000000000247805 */ /* 0x000fe4000001ff00 */
[----:B------:R-:W-:-:S02]  /*0280*/  CS2R R38, SRZ ;  /* 0x0000000000267805 */ /* 0x000fc4000001ff00 */
[----:B------:R-:W-:Y:S02]  /*0290*/  CS2R R104, SRZ ;  /* 0x0000000000687805 */ /* 0x000fe4000001ff00 */
[----:B------:R-:W-:Y:S01]  /*02a0*/  CS2R R106, SRZ ;  /* 0x00000000006a7805 */ /* 0x000fe2000001ff00 */
[----:B------:R-:W-:Y:S01]  /*02b0*/  IMAD.SHL.U32 R6, R5, 0x8, RZ ;  /* 0x0000000805067824 */ /* 0x000fe200078e00ff */
[----:B------:R-:W-:Y:S02]  /*02c0*/  CS2R R136, SRZ ;  /* 0x0000000000887805 */ /* 0x000fe4000001ff00 */
[----:B------:R-:W-:Y:S02]  /*02d0*/  CS2R R138, SRZ ;  /* 0x00000000008a7805 */ /* 0x000fe4000001ff00 */
[----:B------:R-:W-:Y:S02]  /*02e0*/  CS2R R72, SRZ ;  /* 0x0000000000487805 */ /* 0x000fe4000001ff00 */
[----:B------:R-:W-:-:S02]  /*02f0*/  CS2R R74, SRZ ;  /* 0x00000000004a7805 */ /* 0x000fc4000001ff00 */
[-C--:B------:R-:W-:Y:S02]  /*0300*/  IABS R9, R6.reuse ;  /* 0x0000000600097213 */ /* 0x080fe40000000000 */
[----:B------:R-:W-:Y:S02]  /*0310*/  CS2R R40, SRZ ;  /* 0x0000000000287805 */ /* 0x000fe4000001ff00 */
[----:B------:R-:W-:Y:S02]  /*0320*/  IABS R12, R6 ;  /* 0x00000006000c7213 */ /* 0x000fe40000000000 */
[----:B------:R-:W-:Y:S01]  /*0330*/  CS2R R42, SRZ ;  /* 0x00000000002a7805 */ /* 0x000fe2000001ff00 */
[----:B------:R-:W1:Y:S01]  /*0340*/  I2F.RP R0, R9 ;  /* 0x0000000900007306 */ /* 0x000e620000209400 */
        /* <DEDUP_REMOVED lines=13> */
[----:B------:R-:W-:Y:S01]  /*0420*/  CS2R R82, SRZ ;  /* 0x0000000000527805 */ /* 0x000fe2000001ff00 */
[----:B-1----:R-:W1:Y:S01]  /*0430*/  MUFU.RCP R0, R0 ;  /* 0x0000000000007308 */ /* 0x002e620000001000 */
        /* <DEDUP_REMOVED lines=8> */
[----:B------:R-:W-:Y:S01]  /*04c0*/  CS2R R14, SRZ ;  /* 0x00000000000e7805 */ /* 0x000fe2000001ff00 */
[----:B-1----:R-:W-:Y:S02]  /*04d0*/  VIADD R4, R0, 0xffffffe ;  /* 0x0ffffffe00047836 */ /* 0x002fe40000000000 */
[----:B------:R-:W-:Y:S02]  /*04e0*/  IMAD.MOV R0, RZ, RZ, -R12 ;  /* 0x000000ffff007224 */ /* 0x000fe400078e0a0c */
[----:B------:R1:W2:Y:S02]  /*04f0*/  F2I.FTZ.U32.TRUNC.NTZ R5, R4 ;  /* 0x0000000400057305 */ /* 0x0002a4000021f000 */
[----:B-1----:R-:W-:Y:S02]  /*0500*/  IMAD.MOV.U32 R4, RZ, RZ, RZ ;  /* 0x000000ffff047224 */ /* 0x002fe400078e00ff */
[----:B--2---:R-:W-:-:S04]  /*0510*/  IMAD.MOV R8, RZ, RZ, -R5 ;  /* 0x000000ffff087224 */ /* 0x004fc800078e0a05 */
[----:B------:R-:W-:Y:S02]  /*0520*/  IMAD R11, R8, R9, RZ ;  /* 0x00000009080b7224 */ /* 0x000fe400078e02ff */
[----:B------:R-:W-:Y:S02]  /*0530*/  IMAD.MOV.U32 R8, RZ, RZ, R10 ;  /* 0x000000ffff087224 */ /* 0x000fe400078e000a */
[----:B------:R-:W-:-:S06]  /*0540*/  IMAD.HI.U32 R5, R5, R11, R4 ;  /* 0x0000000b05057227 */ /* 0x000fcc00078e0004 */
[----:B------:R-:W-:-:S04]  /*0550*/  IMAD.HI.U32 R5, R5, R8, RZ ;  /* 0x0000000805057227 */ /* 0x000fc800078e00ff */
[----:B------:R-:W-:-:S05]  /*0560*/  IMAD R0, R5, R0, R8 ;  /* 0x0000000005007224 */ /* 0x000fca00078e0208 */
[----:B------:R-:W-:-:S13]  /*0570*/  ISETP.GT.U32.AND P1, PT, R9, R0, PT ;  /* 0x000000000900720c */ /* 0x000fda0003f24070 */
[----:B------:R-:W-:Y:S02]  /*0580*/  @!P1 IMAD.IADD R0, R0, 0x1, -R9 ;  /* 0x0000000100009824 */ /* 0x000fe400078e0a09 */
[----:B------:R-:W-:Y:S01]  /*0590*/  @!P1 VIADD R5, R5, 0x1 ;  /* 0x0000000105059836 */ /* 0x000fe20000000000 */
[----:B------:R-:W-:Y:S02]  /*05a0*/  ISETP.NE.AND P1, PT, R6, RZ, PT ;  /* 0x000000ff0600720c */ /* 0x000fe40003f25270 */
[----:B------:R-:W-:Y:S02]  /*05b0*/  ISETP.GE.U32.AND P0, PT, R0, R9, PT ;  /* 0x000000090000720c */ /* 0x000fe40003f06070 */
[----:B------:R-:W-:-:S04]  /*05c0*/  LOP3.LUT R0, R7, R6, RZ, 0x3c, !PT ;  /* 0x0000000607007212 */ /* 0x000fc800078e3cff */
[----:B------:R-:W-:Y:S01]  /*05d0*/  ISETP.GE.AND P2, PT, R0, RZ, PT ;  /* 0x000000ff0000720c */ /* 0x000fe20003f46270 */
[----:B------:R-:W-:-:S06]  /*05e0*/  VIADD R0, R2, 0x1ff ;  /* 0x000001ff02007836 */ /* 0x000fcc0000000000 */
[----:B------:R-:W-:-:S04]  /*05f0*/  @P0 VIADD R5, R5, 0x1 ;  /* 0x0000000105050836 */ /* 0x000fc80000000000 */
[----:B------:R-:W-:Y:S01]  /*0600*/  IMAD.MOV.U32 R4, RZ, RZ, R5 ;  /* 0x000000ffff047224 */ /* 0x000fe200078e0005 */
[----:B------:R-:W-:-:S03]  /*0610*/  SHF.R.S32.HI R5, RZ, 0x1f, R0 ;  /* 0x0000001fff057819 */ /* 0x000fc60000011400 */
[----:B------:R-:W-:Y:S01]  /*0620*/  @!P2 IMAD.MOV R4, RZ, RZ, -R4 ;  /* 0x000000ffff04a224 */ /* 0x000fe200078e0a04 */
[----:B------:R-:W-:Y:S02]  /*0630*/  @!P1 LOP3.LUT R4, RZ, R6, RZ, 0x33, !PT ;  /* 0x00000006ff049212 */ /* 0x000fe400078e33ff */
[----:B------:R-:W-:-:S03]  /*0640*/  LEA.HI R5, R5, R0, RZ, 0x9 ;  /* 0x0000000005057211 */ /* 0x000fc600078f48ff */
[----:B------:R-:W-:Y:S02]  /*0650*/  IMAD.SHL.U32 R8, R4, 0x8, RZ ;  /* 0x0000000804087824 */ /* 0x000fe400078e00ff */
[----:B------:R-:W-:-:S03]  /*0660*/  IMAD.MOV R4, RZ, RZ, -R4 ;  /* 0x000000ffff047224 */ /* 0x000fc600078e0a04 */
[----:B------:R-:W-:Y:S01]  /*0670*/  LEA.HI.SX32 R5, R5, -R8, 0x17 ;  /* 0x8000000805057211 */ /* 0x000fe200078fbaff */
[----:B------:R-:W-:-:S03]  /*0680*/  IMAD R6, R6, R4, R7 ;  /* 0x0000000406067224 */ /* 0x000fc600078e0207 */
[----:B------:R-:W-:Y:S02]  /*0690*/  VIMNMX R13, R5, 0x8, PT ;  /* 0x00000008050d7848 */ /* 0x000fe40003fe0100 */
[----:B------:R-:W-:Y:S02]  /*06a0*/  IABS R11, R6 ;  /* 0x00000006000b7213 */ /* 0x000fe40000000000 */
[----:B------:R-:W-:-:S04]  /*06b0*/  IABS R9, R13 ;  /* 0x0000000d00097213 */ /* 0x000fc80000000000 */
[----:B------:R-:W1:Y:S08]  /*06c0*/  I2F.RP R0, R9 ;  /* 0x0000000900007306 */ /* 0x000e700000209400 */
[----:B-1----:R-:W1:Y:S02]  /*06d0*/  MUFU.RCP R0, R0 ;  /* 0x0000000000007308 */ /* 0x002e640000001000 */
[----:B-1----:R-:W-:-:S06]  /*06e0*/  VIADD R5, R0, 0xffffffe ;  /* 0x0ffffffe00057836 */ /* 0x002fcc0000000000 */
[----:B------:R-:W1:Y:S02]  /*06f0*/  F2I.FTZ.U32.TRUNC.NTZ R5, R5 ;  /* 0x0000000500057305 */ /* 0x000e64000021f000 */
[----:B-1----:R-:W-:-:S04]  /*0700*/  IMAD.MOV R10, RZ, RZ, -R5 ;  /* 0x000000ffff0a7224 */ /* 0x002fc800078e0a05 */
[----:B------:R-:W-:Y:S01]  /*0710*/  IMAD.MOV.U32 R4, RZ, RZ, R10 ;  /* 0x000000ffff047224 */ /* 0x000fe200078e000a */
[----:B------:R-:W-:-:S03]  /*0720*/  IABS R10, R13 ;  /* 0x0000000d000a7213 */ /* 0x000fc60000000000 */
[----:B------:R-:W-:Y:S02]  /*0730*/  IMAD R7, R4, R9, RZ ;  /* 0x0000000904077224 */ /* 0x000fe400078e02ff */
[----:B------:R-:W-:Y:S02]  /*0740*/  IMAD.MOV.U32 R4, RZ, RZ, RZ ;  /* 0x000000ffff047224 */ /* 0x000fe400078e00ff */
[----:B------:R-:W-:Y:S02]  /*0750*/  IMAD.MOV R0, RZ, RZ, -R10 ;  /* 0x000000ffff007224 */ /* 0x000fe400078e0a0a */
[----:B------:R-:W-:Y:S01]  /*0760*/  IMAD.HI.U32 R4, R5, R7, R4 ;  /* 0x0000000705047227 */ /* 0x000fe200078e0004 */
[----:B0-----:R-:W-:Y:S01]  /*0770*/  LOP3.LUT R5, R25, 0x7f, RZ, 0xc0, !PT ;  /* 0x0000007f19057812 */ /* 0x001fe200078ec0ff */
[----:B------:R-:W0:Y:S04]  /*0780*/  S2R R7, SR_CgaCtaId ;  /* 0x0000000000077919 */ /* 0x000e280000008800 */
[----:B------:R-:W-:-:S04]  /*0790*/  IMAD.HI.U32 R4, R4, R11, RZ ;  /* 0x0000000b04047227 */ /* 0x000fc800078e00ff */
[----:B------:R-:W-:Y:S01]  /*07a0*/  IMAD R0, R4, R0, R11 ;  /* 0x0000000004007224 */ /* 0x000fe200078e020b */
[----:B------:R-:W-:-:S04]  /*07b0*/  CS2R R10, SRZ ;  /* 0x00000000000a7805 */ /* 0x000fc8000001ff00 */
[----:B------:R-:W-:-:S13]  /*07c0*/  ISETP.GT.U32.AND P1, PT, R9, R0, PT ;  /* 0x000000000900720c */ /* 0x000fda0003f24070 */
[----:B------:R-:W-:Y:S02]  /*07d0*/  @!P1 IMAD.IADD R0, R0, 0x1, -R9 ;  /* 0x0000000100009824 */ /* 0x000fe400078e0a09 */
[----:B------:R-:W-:Y:S01]  /*07e0*/  @!P1 VIADD R4, R4, 0x1 ;  /* 0x0000000104049836 */ /* 0x000fe20000000000 */
[----:B------:R-:W-:Y:S02]  /*07f0*/  ISETP.NE.AND P1, PT, R13, RZ, PT ;  /* 0x000000ff0d00720c */ /* 0x000fe40003f25270 */
[----:B------:R-:W-:Y:S02]  /*0800*/  ISETP.GE.U32.AND P0, PT, R0, R9, PT ;  /* 0x000000090000720c */ /* 0x000fe40003f06070 */
[----:B------:R-:W-:-:S04]  /*0810*/  LOP3.LUT R0, R6, R13, RZ, 0x3c, !PT ;  /* 0x0000000d06007212 */ /* 0x000fc800078e3cff */
[----:B------:R-:W-:-:S07]  /*0820*/  ISETP.GE.AND P2, PT, R0, RZ, PT ;  /* 0x000000ff0000720c */ /* 0x000fce0003f46270 */
[----:B------:R-:W-:Y:S01]  /*0830*/  @P0 VIADD R4, R4, 0x1 ;  /* 0x0000000104040836 */ /* 0x000fe20000000000 */
[----:B------:R-:W-:-:S03]  /*0840*/  ISETP.GE.AND P0, PT, R24, 0x40, PT ;  /* 0x000000401800780c */ /* 0x000fc60003f06270 */
[----:B------:R-:W-:-:S04]  /*0850*/  IMAD.MOV.U32 R0, RZ, RZ, R4 ;  /* 0x000000ffff007224 */ /* 0x000fc800078e0004 */
[----:B------:R-:W-:Y:S01]  /*0860*/  @!P2 IMAD.MOV R0, RZ, RZ, -R0 ;  /* 0x000000ffff00a224 */ /* 0x000fe200078e0a00 */
[----:B------:R-:W-:-:S05]  /*0870*/  @!P1 LOP3.LUT R0, RZ, R13, RZ, 0x33, !PT ;  /* 0x0000000dff009212 */ /* 0x000fca00078e33ff */
[----:B------:R-:W-:Y:S02]  /*0880*/  IMAD.MOV R4, RZ, RZ, -R0 ;  /* 0x000000ffff047224 */ /* 0x000fe400078e0a00 */
[----:B------:R-:W-:Y:S02]  /*0890*/  IMAD.SHL.U32 R58, R0, 0x40, RZ ;  /* 0x00000040003a7824 */ /* 0x000fe400078e00ff */
[----:B------:R-:W-:Y:S01]  /*08a0*/  IMAD R4, R13, R4, R6 ;  /* 0x000000040d047224 */ /* 0x000fe200078e0206 */
[----:B------:R-:W-:Y:S02]  /*08b0*/  MOV R6, 0x400 ;  /* 0x0000040000067802 */ /* 0x000fe40000000f00 */
[----:B------:R-:W-:Y:S01]  /*08c0*/  CS2R R12, SRZ ;  /* 0x00000000000c7805 */ /* 0x000fe2000001ff00 */
[----:B------:R-:W-:Y:S01]  /*08d0*/  IMAD.IADD R4, R8, 0x1, R4 ;  /* 0x0000000108047824 */ /* 0x000fe200078e0204 */
[----:B0-----:R-:W-:Y:S02]  /*08e0*/  LEA R248, R7, R6, 0x18 ;  /* 0x0000000607f87211 */ /* 0x001fe400078ec0ff */
[----:B------:R-:W-:-:S02]  /*08f0*/  CS2R R6, SRZ ;  /* 0x0000000000067805 */ /* 0x000fc4000001ff00 */
[----:B------:R-:W-:Y:S01]  /*0900*/  CS2R R8, SRZ ;  /* 0x0000000000087805 */ /* 0x000fe2000001ff00 */
[----:B------:R-:W-:Y:S01]  /*0910*/  IMAD R57, R4, 0x200, R5 ;  /* 0x0000020004397824 */ /* 0x000fe200078e0205 */
[----:B------:R-:W-:-:S03]  /*0920*/  CS2R R4, SRZ ;  /* 0x0000000000047805 */ /* 0x000fc6000001ff00 */
[C---:B------:R-:W-:Y:S01]  /*0930*/  VIADD R56, R57.reuse, 0x80 ;  /* 0x0000008039387836 */ /* 0x040fe20000000000 */
[----:B------:R0:W-:Y:S01]  /*0940*/  STL [R1+0x94], R57 ;  /* 0x0000943901007387 */ /* 0x0001e20000100800 */
[C---:B------:R-:W-:Y:S02]  /*0950*/  VIADD R26, R57.reuse, 0x180 ;  /* 0x00000180391a7836 */ /* 0x040fe40000000000 */
[----:B------:R-:W-:Y:S01]  /*0960*/  VIADD R27, R57, 0x100 ;  /* 0x00000100391b7836 */ /* 0x000fe20000000000 */
[----:B------:R0:W-:Y:S04]  /*0970*/  STL [R1+0x90], R58 ;  /* 0x0000903a01007387 */ /* 0x0001e80000100800 */
[----:B------:R0:W-:Y:S04]  /*0980*/  STL [R1+0xa4], R56 ;  /* 0x0000a43801007387 */ /* 0x0001e80000100800 */
[----:B------:R0:W-:Y:S04]  /*0990*/  STL [R1+0x9c], R26 ;  /* 0x00009c1a01007387 */ /* 0x0001e80000100800 */
[----:B------:R0:W-:Y:S01]  /*09a0*/  STL [R1+0xa0], R27 ;  /* 0x0000a01b01007387 */ /* 0x0001e20000100800 */
[----:B------:R-:W-:Y:S05]  /*09b0*/  @!P0 BRA `(.L_x_0) ;  /* 0x0000019c000c8947 */ /* 0x000fea0003800000 */
[----:B------:R-:W-:Y:S01]  /*09c0*/  IABS R14, R2 ;  /* 0x00000002000e7213 */ /* 0x000fe20000000000 */
[----:B------:R-:W1:Y:S01]  /*09d0*/  LDC R77, c[0x0][0x234] ;  /* 0x00008d00ff4d7b82 */ /* 0x000e620000000800 */
[----:B------:R-:W-:Y:S02]  /*09e0*/  IABS R0, R3 ;  /* 0x0000000300007213 */ /* 0x000fe40000000000 */
[----:B------:R-:W-:Y:S01]  /*09f0*/  CS2R R216, SRZ ;  /* 0x0000000000d87805 */ /* 0x000fe2000001ff00 */
[----:B------:R-:W2:Y:S01]  /*0a00*/  I2F.RP R8, R14 ;  /* 0x0000000e00087306 */ /* 0x000ea20000209400 */
[----:B------:R-:W-:Y:S02]  /*0a10*/  SHF.R.S32.HI R11, RZ, 0x1f, R24 ;  /* 0x0000001fff0b7819 */ /* 0x000fe40000011418 */
[----:B------:R-:W-:Y:S02]  /*0a20*/  CS2R R218, SRZ ;  /* 0x0000000000da7805 */ /* 0x000fe4000001ff00 */
[----:B------:R-:W-:-:S02]  /*0a30*/  LOP3.LUT R40, R25, 0x3f, RZ, 0xc0, !PT ;  /* 0x0000003f19287812 */ /* 0x000fc400078ec0ff */
[----:B------:R-:W-:Y:S02]  /*0a40*/  CS2R R220, SRZ ;  /* 0x0000000000dc7805 */ /* 0x000fe4000001ff00 */
[----:B------:R-:W-:Y:S01]  /*0a50*/  LEA.HI R10, R11, R24, RZ, 0x6 ;  /* 0x000000180b0a7211 */ /* 0x000fe200078f30ff */
[----:B------:R-:W3:Y:S01]  /*0a60*/  LDC.64 R78, c[0x0][0x210] ;  /* 0x00008400ff4e7b82 */ /* 0x000ee20000000a00 */
[----:B------:R-:W-:Y:S01]  /*0a70*/  IABS R13, R56 ;  /* 0x00000038000d7213 */ /* 0x000fe20000000000 */
[----:B------:R-:W4:Y:S01]  /*0a80*/  I2F.RP R9, R0 ;  /* 0x0000000000097306 */ /* 0x000f220000209400 */
[----:B------:R-:W-:Y:S02]  /*0a90*/  SHF.R.S32.HI R21, RZ, 0x6, R25 ;  /* 0x00000006ff157819 */ /* 0x000fe40000011419 */
[----:B------:R-:W-:Y:S02]  /*0aa0*/  CS2R R222, SRZ ;  /* 0x0000000000de7805 */ /* 0x000fe4000001ff00 */
[----:B------:R-:W-:-:S02]  /*0ab0*/  IABS R15, R27 ;  /* 0x0000001b000f7213 */ /* 0x000fc40000000000 */
[----:B------:R-:W-:Y:S02]  /*0ac0*/  CS2R R224, SRZ ;  /* 0x0000000000e07805 */ /* 0x000fe4000001ff00 */
[----:B------:R-:W-:Y:S01]  /*0ad0*/  LOP3.LUT R20, R25, 0x40, RZ, 0xc0, !PT ;  /* 0x0000004019147812 */ /* 0x000fe200078ec0ff */
[----:B------:R-:W5:Y:S01]  /*0ae0*/  LDC.64 R80, c[0x0][0x218] ;  /* 0x00008600ff507b82 */ /* 0x000f620000000a00 */
[----:B------:R-:W-:Y:S01]  /*0af0*/  SGXT R21, R21, 0x1 ;  /* 0x000000011515781a */ /* 0x000fe20000000200 */
[----:B--2---:R-:W2:Y:S01]  /*0b00*/  MUFU.RCP R8, R8 ;  /* 0x0000000800087308 */ /* 0x004ea20000001000 */
[----:B------:R-:W-:Y:S02]  /*0b10*/  IABS R17, R26 ;  /* 0x0000001a00117213 */ /* 0x000fe40000000000 */
[----:B------:R-:W-:Y:S02]  /*0b20*/  CS2R R226, SRZ ;  /* 0x0000000000e27805 */ /* 0x000fe4000001ff00 */
[----:B------:R-:W-:-:S02]  /*0b30*/  SHF.R.U32.HI R25, RZ, 0x6, R25 ;  /* 0x00000006ff197819 */ /* 0x000fc40000011619 */
[----:B------:R-:W-:Y:S02]  /*0b40*/  CS2R R228, SRZ ;  /* 0x0000000000e47805 */ /* 0x000fe4000001ff00 */
[----:B------:R-:W-:Y:S02]  /*0b50*/  CS2R R230, SRZ ;  /* 0x0000000000e67805 */ /* 0x000fe4000001ff00 */
[----:B------:R-:W-:Y:S02]  /*0b60*/  CS2R R232, SRZ ;  /* 0x0000000000e87805 */ /* 0x000fe4000001ff00 */
[----:B------:R-:W-:Y:S01]  /*0b70*/  CS2R R234, SRZ ;  /* 0x0000000000ea7805 */ /* 0x000fe2000001ff00 */
[----:B----4-:R-:W4:Y:S01]  /*0b80*/  MUFU.RCP R9, R9 ;  /* 0x0000000900097308 */ /* 0x010f220000001000 */
        /* <DEDUP_REMOVED lines=8> */
[----:B--2---:R-:W-:Y:S01]  /*0c10*/  VIADD R4, R8, 0xffffffe ;  /* 0x0ffffffe08047836 */ /* 0x004fe20000000000 */
[----:B------:R-:W-:Y:S01]  /*0c20*/  CS2R R188, SRZ ;  /* 0x0000000000bc7805 */ /* 0x000fe2000001ff00 */
[----:B------:R-:W-:Y:S01]  /*0c30*/  IMAD.SHL.U32 R8, R40, 0x2, RZ ;  /* 0x0000000228087824 */ /* 0x000fe200078e00ff */
[----:B------:R-:W-:Y:S01]  /*0c40*/  CS2R R190, SRZ ;  /* 0x0000000000be7805 */ /* 0x000fe2000001ff00 */
[----:B------:R2:W0:Y:S01]  /*0c50*/  F2I.FTZ.U32.TRUNC.NTZ R5, R4 ;  /* 0x0000000400057305 */ /* 0x000422000021f000 */
[----:B------:R-:W-:Y:S01]  /*0c60*/  CS2R R192, SRZ ;  /* 0x0000000000c07805 */ /* 0x000fe2000001ff00 */
[----:B------:R-:W-:Y:S01]  /*0c70*/  IMAD R20, R20, 0x80, R8 ;  /* 0x0000008014147824 */ /* 0x000fe200078e0208 */
[----:B------:R-:W-:Y:S01]  /*0c80*/  LOP3.LUT R21, R8, 0x90, R21, 0x78, !PT ;  /* 0x0000009008157812 */ /* 0x000fe200078e7815 */
[----:B----4-:R-:W-:Y:S01]  /*0c90*/  VIADD R6, R9, 0xffffffe ;  /* 0x0ffffffe09067836 */ /* 0x010fe20000000000 */
[----:B------:R-:W-:-:S02]  /*0ca0*/  CS2R R194, SRZ ;  /* 0x0000000000c27805 */ /* 0x000fc4000001ff00 */
[----:B------:R-:W-:Y:S02]  /*0cb0*/  CS2R R196, SRZ ;  /* 0x0000000000c47805 */ /* 0x000fe4000001ff00 */
[----:B------:R-:W-:Y:S01]  /*0cc0*/  CS2R R198, SRZ ;  /* 0x0000000000c67805 */ /* 0x000fe2000001ff00 */
[----:B------:R4:W1:Y:S01]  /*0cd0*/  F2I.FTZ.U32.TRUNC.NTZ R7, R6 ;  /* 0x0000000600077305 */ /* 0x000862000021f000 */
[----:B--2---:R-:W-:Y:S01]  /*0ce0*/  IMAD.MOV.U32 R4, RZ, RZ, RZ ;  /* 0x000000ffff047224 */ /* 0x004fe200078e00ff */
[----:B------:R-:W-:Y:S02]  /*0cf0*/  CS2R R200, SRZ ;  /* 0x0000000000c87805 */ /* 0x000fe4000001ff00 */
[----:B------:R-:W-:Y:S02]  /*0d00*/  CS2R R202, SRZ ;  /* 0x0000000000ca7805 */ /* 0x000fe4000001ff00 */
[----:B------:R-:W-:Y:S02]  /*0d10*/  CS2R R204, SRZ ;  /* 0x0000000000cc7805 */ /* 0x000fe4000001ff00 */
[----:B------:R-:W-:-:S02]  /*0d20*/  CS2R R206, SRZ ;  /* 0x0000000000ce7805 */ /* 0x000fc4000001ff00 */
[----:B------:R-:W-:Y:S01]  /*0d30*/  CS2R R208, SRZ ;  /* 0x0000000000d07805 */ /* 0x000fe2000001ff00 */
[----:B0-----:R-:W-:Y:S01]  /*0d40*/  IMAD.MOV R9, RZ, RZ, -R5 ;  /* 0x000000ffff097224 */ /* 0x001fe200078e0a05 */
[----:B------:R-:W-:Y:S01]  /*0d50*/  CS2R R210, SRZ ;  /* 0x0000000000d27805 */ /* 0x000fe2000001ff00 */
[----:B----4-:R-:W-:Y:S01]  /*0d60*/  IMAD.MOV.U32 R6, RZ, RZ, RZ ;  /* 0x000000ffff067224 */ /* 0x010fe200078e00ff */
[----:B------:R-:W-:Y:S01]  /*0d70*/  CS2R R212, SRZ ;  /* 0x0000000000d47805 */ /* 0x000fe2000001ff00 */
[----:B------:R-:W-:Y:S01]  /*0d80*/  IMAD R9, R9, R14, RZ ;  /* 0x0000000e09097224 */ /* 0x000fe200078e02ff */
[----:B------:R-:W-:Y:S02]  /*0d90*/  CS2R R214, SRZ ;  /* 0x0000000000d67805 */ /* 0x000fe4000001ff00 */
[----:B------:R-:W-:Y:S02]  /*0da0*/  CS2R R152, SRZ ;  /* 0x0000000000987805 */ /* 0x000fe4000001ff00 */
[----:B------:R-:W-:Y:S01]  /*0db0*/  CS2R R154, SRZ ;  /* 0x00000000009a7805 */ /* 0x000fe2000001ff00 */
[----:B-1----:R-:W-:Y:S01]  /*0dc0*/  IMAD.MOV R11, RZ, RZ, -R7 ;  /* 0x000000ffff0b7224 */ /* 0x002fe200078e0a07 */
[----:B------:R-:W-:Y:S01]  /*0dd0*/  CS2R R156, SRZ ;  /* 0x00000000009c7805 */ /* 0x000fe2000001ff00 */
[----:B------:R-:W-:Y:S01]  /*0de0*/  IMAD.HI.U32 R4, R5, R9, R4 ;  /* 0x0000000905047227 */ /* 0x000fe200078e0004 */
[----:B------:R-:W-:-:S02]  /*0df0*/  IABS R9, R57 ;  /* 0x0000003900097213 */ /* 0x000fc40000000000 */
[----:B------:R-:W-:Y:S02]  /*0e00*/  CS2R R158, SRZ ;  /* 0x00000000009e7805 */ /* 0x000fe4000001ff00 */
[----:B------:R-:W-:Y:S01]  /*0e10*/  CS2R R160, SRZ ;  /* 0x0000000000a07805 */ /* 0x000fe2000001ff00 */
[----:B------:R-:W-:Y:S01]  /*0e20*/  IMAD R11, R11, R0, RZ ;  /* 0x000000000b0b7224 */ /* 0x000fe200078e02ff */
[----:B------:R-:W-:Y:S01]  /*0e30*/  CS2R R162, SRZ ;  /* 0x0000000000a27805 */ /* 0x000fe2000001ff00 */
[----:B------:R-:W-:Y:S01]  /*0e40*/  IMAD.HI.U32 R5, R4, R9, RZ ;  /* 0x0000000904057227 */ /* 0x000fe200078e00ff */
[----:B------:R-:W-:Y:S02]  /*0e50*/  CS2R R164, SRZ ;  /* 0x0000000000a47805 */ /* 0x000fe4000001ff00 */
[----:B------:R-:W-:Y:S02]  /*0e60*/  CS2R R166, SRZ ;  /* 0x0000000000a67805 */ /* 0x000fe4000001ff00 */
[----:B------:R-:W-:Y:S01]  /*0e70*/  CS2R R168, SRZ ;  /* 0x0000000000a87805 */ /* 0x000fe2000001ff00 */
[----:B------:R-:W-:Y:S01]  /*0e80*/  IMAD.HI.U32 R7, R7, R11, R6 ;  /* 0x0000000b07077227 */ /* 0x000fe200078e0006 */
[----:B------:R-:W-:-:S02]  /*0e90*/  CS2R R170, SRZ ;  /* 0x0000000000aa7805 */ /* 0x000fc4000001ff00 */
[----:B------:R-:W-:Y:S02]  /*0ea0*/  CS2R R172, SRZ ;  /* 0x0000000000ac7805 */ /* 0x000fe4000001ff00 */
[----:B------:R-:W-:Y:S01]  /*0eb0*/  CS2R R174, SRZ ;  /* 0x0000000000ae7805 */ /* 0x000fe2000001ff00 */
[C---:B------:R-:W-:Y:S01]  /*0ec0*/  IMAD.HI.U32 R6, R4.reuse, R13, RZ ;  /* 0x0000000d04067227 */ /* 0x040fe200078e00ff */
[----:B------:R-:W-:Y:S02]  /*0ed0*/  CS2R R176, SRZ ;  /* 0x0000000000b07805 */ /* 0x000fe4000001ff00 */
[----:B------:R-:W-:Y:S02]  /*0ee0*/  CS2R R178, SRZ ;  /* 0x0000000000b27805 */ /* 0x000fe4000001ff00 */
[----:B------:R-:W-:Y:S01]  /*0ef0*/  CS2R R180, SRZ ;  /* 0x0000000000b47805 */ /* 0x000fe2000001ff00 */
[----:B------:R-:W-:Y:S01]  /*0f00*/  IMAD.MOV R11, RZ, RZ, -R5 ;  /* 0x000000ffff0b7224 */ /* 0x000fe200078e0a05 */
[----:B------:R-:W-:Y:S01]  /*0f10*/  CS2R R182, SRZ ;  /* 0x0000000000b67805 */ /* 0x000fe2000001ff00 */
[----:B------:R-:W-:Y:S01]  /*0f20*/  IMAD.HI.U32 R5, R4, R15, RZ ;  /* 0x0000000f04057227 */ /* 0x000fe200078e00ff */
[----:B------:R-:W-:-:S02]  /*0f30*/  CS2R R120, SRZ ;  /* 0x0000000000787805 */ /* 0x000fc4000001ff00 */
[----:B------:R-:W-:Y:S02]  /*0f40*/  CS2R R122, SRZ ;  /* 0x00000000007a7805 */ /* 0x000fe4000001ff00 */
[----:B------:R-:W-:Y:S01]  /*0f50*/  CS2R R124, SRZ ;  /* 0x00000000007c7805 */ /* 0x000fe2000001ff00 */
[----:B------:R-:W-:Y:S01]  /*0f60*/  IMAD.MOV R12, RZ, RZ, -R6 ;  /* 0x000000ffff0c7224 */ /* 0x000fe200078e0a06 */
[----:B------:R-:W-:Y:S01]  /*0f70*/  SGXT.U32 R6, R25, 0x1 ;  /* 0x000000011906781a */ /* 0x000fe20000000000 */
[----:B------:R-:W-:Y:S01]  /*0f80*/  IMAD.HI.U32 R8, R4, R17, RZ ;  /* 0x0000001104087227 */ /* 0x000fe200078e00ff */
[----:B------:R-:W-:Y:S02]  /*0f90*/  CS2R R126, SRZ ;  /* 0x00000000007e7805 */ /* 0x000fe4000001ff00 */
[----:B------:R-:W-:Y:S02]  /*0fa0*/  CS2R R128, SRZ ;  /* 0x0000000000807805 */ /* 0x000fe4000001ff00 */
[----:B------:R-:W-:Y:S01]  /*0fb0*/  CS2R R130, SRZ ;  /* 0x0000000000827805 */ /* 0x000fe2000001ff00 */
[C---:B------:R-:W-:Y:S01]  /*0fc0*/  IMAD R4, R14.reuse, R11, R9 ;  /* 0x0000000b0e047224 */ /* 0x040fe200078e0209 */
[----:B------:R-:W-:Y:S01]  /*0fd0*/  CS2R R132, SRZ ;  /* 0x0000000000847805 */ /* 0x000fe2000001ff00 */
[----:B------:R-:W-:Y:S01]  /*0fe0*/  IMAD.MOV R9, RZ, RZ, -R5 ;  /* 0x000000ffff097224 */ /* 0x000fe200078e0a05 */
[----:B------:R-:W-:Y:S01]  /*0ff0*/  CS2R R134, SRZ ;  /* 0x0000000000867805 */ /* 0x000fe2000001ff00 */
[C---:B------:R-:W-:Y:S01]  /*1000*/  IMAD R5, R14.reuse, R12, R13 ;  /* 0x0000000c0e057224 */ /* 0x040fe200078e020d */
[----:B------:R-:W-:Y:S01]  /*1010*/  ISETP.GT.U32.AND P2, PT, R14, R4, PT ;  /* 0x000000040e00720c */ /* 0x000fe20003f44070 */
[----:B------:R-:W-:Y:S01]  /*1020*/  IMAD.MOV R11, RZ, RZ, -R8 ;  /* 0x000000ffff0b7224 */ /* 0x000fe200078e0a08 */
[----:B------:R-:W-:Y:S01]  /*1030*/  LOP3.LUT R8, R58, R6, RZ, 0xfc, !PT ;  /* 0x000000063a087212 */ /* 0x000fe200078efcff */
[C---:B------:R-:W-:Y:S01]  /*1040*/  IMAD R9, R14.reuse, R9, R15 ;  /* 0x000000090e097224 */ /* 0x040fe200078e020f */
[C---:B------:R-:W-:Y:S01]  /*1050*/  ISETP.GT.U32.AND P0, PT, R14.reuse, R5, PT ;  /* 0x000000050e00720c */ /* 0x040fe20003f04070 */
[----:B------:R-:W-:Y:S01]  /*1060*/  IMAD R11, R14, R11, R17 ;  /* 0x0000000b0e0b7224 */ /* 0x000fe200078e0211 */
[----:B------:R-:W-:-:S02]  /*1070*/  LOP3.LUT R6, R8, 0x3e, RZ, 0xfc, !PT ;  /* 0x0000003e08067812 */ /* 0x000fc400078efcff */
[----:B------:R-:W-:Y:S02]  /*1080*/  CS2R R136, SRZ ;  /* 0x0000000000887805 */ /* 0x000fe4000001ff00 */
[C---:B------:R-:W-:Y:S02]  /*1090*/  ISETP.GT.U32.AND P4, PT, R14.reuse, R9, PT ;  /* 0x000000090e00720c */ /* 0x040fe40003f84070 */
[----:B------:R-:W-:Y:S02]  /*10a0*/  CS2R R138, SRZ ;  /* 0x00000000008a7805 */ /* 0x000fe4000001ff00 */
[----:B------:R-:W-:Y:S02]  /*10b0*/  ISETP.GT.U32.AND P1, PT, R14, R11, PT ;  /* 0x0000000b0e00720c */ /* 0x000fe40003f24070 */
[----:B------:R-:W-:Y:S02]  /*10c0*/  CS2R R140, SRZ ;  /* 0x00000000008c7805 */ /* 0x000fe4000001ff00 */
[----:B------:R-:W-:Y:S01]  /*10d0*/  LOP3.LUT R13, R8, 0x3a, RZ, 0xfc, !PT ;  /* 0x0000003a080d7812 */ /* 0x000fe200078efcff */
[----:B------:R-:W-:Y:S01]  /*10e0*/  @!P2 IMAD.IADD R4, R4, 0x1, -R14 ;  /* 0x000000010404a824 */ /* 0x000fe200078e0a0e */
[----:B------:R-:W-:-:S02]  /*10f0*/  IABS R15, R6 ;  /* 0x00000006000f7213 */ /* 0x000fc40000000000 */
[----:B------:R-:W-:Y:S02]  /*1100*/  CS2R R142, SRZ ;  /* 0x00000000008e7805 */ /* 0x000fe4000001ff00 */
[----:B------:R-:W-:Y:S01]  /*1110*/  IABS R18, R13 ;  /* 0x0000000d00127213 */ /* 0x000fe20000000000 */
[--C-:B------:R-:W-:Y:S01]  /*1120*/  @!P0 IMAD.IADD R5, R5, 0x1, -R14.reuse ;  /* 0x0000000105058824 */ /* 0x100fe200078e0a0e */
[----:B------:R-:W-:Y:S02]  /*1130*/  ISETP.GT.U32.AND P5, PT, R14, R4, PT ;  /* 0x000000040e00720c */ /* 0x000fe40003fa4070 */
[----:B------:R-:W-:Y:S02]  /*1140*/  CS2R R144, SRZ ;  /* 0x0000000000907805 */ /* 0x000fe4000001ff00 */
[----:B------:R-:W-:Y:S01]  /*1150*/  ISETP.GE.AND P6, PT, R6, RZ, PT ;  /* 0x000000ff0600720c */ /* 0x000fe20003fc6270 */
[--C-:B------:R-:W-:Y:S01]  /*1160*/  @!P4 IMAD.IADD R9, R9, 0x1, -R14.reuse ;  /* 0x000000010909c824 */ /* 0x100fe200078e0a0e */
[----:B------:R-:W-:Y:S01]  /*1170*/  ISETP.GT.U32.AND P0, PT, R14, R5, PT ;  /* 0x000000050e00720c */ /* 0x000fe20003f04070 */
[----:B------:R-:W-:Y:S01]  /*1180*/  @!P1 IMAD.IADD R11, R11, 0x1, -R14 ;  /* 0x000000010b0b9824 */ /* 0x000fe200078e0a0e */
[----:B------:R-:W-:Y:S01]  /*1190*/  LOP3.LUT R12, R8, 0x3c, RZ, 0xfc, !PT ;  /* 0x0000003c080c7812 */ /* 0x000fe200078efcff */
[----:B------:R-:W-:Y:S01]  /*11a0*/  IMAD.HI.U32 R6, R7, R15, RZ ;  /* 0x0000000f07067227 */ /* 0x000fe200078e00ff */
[----:B------:R-:W-:-:S02]  /*11b0*/  ISETP.GT.U32.AND P1, PT, R14, R9, PT ;  /* 0x000000090e00720c */ /* 0x000fc40003f24070 */
[----:B------:R-:W-:Y:S02]  /*11c0*/  CS2R R146, SRZ ;  /* 0x0000000000927805 */ /* 0x000fe4000001ff00 */
[----:B------:R-:W-:Y:S01]  /*11d0*/  ISETP.GT.U32.AND P4, PT, R14, R11, PT ;  /* 0x0000000b0e00720c */ /* 0x000fe20003f84070 */
[----:B------:R-:W-:Y:S01]  /*11e0*/  IMAD.MOV R6, RZ, RZ, -R6 ;  /* 0x000000ffff067224 */ /* 0x000fe200078e0a06 */
[----:B------:R-:W-:Y:S01]  /*11f0*/  ISETP.GE.AND P2, PT, R13, RZ, PT ;  /* 0x000000ff0d00720c */ /* 0x000fe20003f46270 */
[----:B------:R-:W-:Y:S01]  /*1200*/  IMAD.HI.U32 R13, R7, R18, RZ ;  /* 0x00000012070d7227 */ /* 0x000fe200078e00ff */
[----:B------:R-:W-:Y:S02]  /*1210*/  IABS R16, R12 ;  /* 0x0000000c00107213 */ /* 0x000fe40000000000 */
[----:B------:R-:W-:Y:S02]  /*1220*/  CS2R R148, SRZ ;  /* 0x0000000000947805 */ /* 0x000fe4000001ff00 */
[----:B------:R-:W-:Y:S01]  /*1230*/  ISETP.GE.AND P3, PT, R12, RZ, PT ;  /* 0x000000ff0c00720c */ /* 0x000fe20003f66270 */
[--C-:B------:R-:W-:Y:S01]  /*1240*/  @!P0 IMAD.IADD R5, R5, 0x1, -R14.reuse ;  /* 0x0000000105058824 */ /* 0x100fe200078e0a0e */
[----:B------:R-:W-:Y:S01]  /*1250*/  ISETP.GE.AND P0, PT, R56, RZ, PT ;  /* 0x000000ff3800720c */ /* 0x000fe20003f06270 */
[----:B------:R-:W-:Y:S01]  /*1260*/  IMAD.MOV R19, RZ, RZ, -R13 ;  /* 0x000000ffff137224 */ /* 0x000fe200078e0a0d */
[----:B------:R-:W-:Y:S01]  /*1270*/  LOP3.LUT R25, R8, 0x2e, RZ, 0xfc, !PT ;  /* 0x0000002e08197812 */ /* 0x000fe200078efcff */
[----:B------:R-:W-:Y:S01]  /*1280*/  IMAD R13, R0, R6, R15 ;  /* 0x00000006000d7224 */ /* 0x000fe200078e020f */
[----:B------:R-:W-:Y:S01]  /*1290*/  LOP3.LUT R28, R8, 0x22, RZ, 0xfc, !PT ;  /* 0x00000022081c7812 */ /* 0x000fe200078efcff */
[----:B------:R-:W-:Y:S01]  /*12a0*/  IMAD.MOV.U32 R6, RZ, RZ, R5 ;  /* 0x000000ffff067224 */ /* 0x000fe200078e0005 */
[----:B------:R-:W-:Y:S01]  /*12b0*/  IABS R29, R25 ;  /* 0x00000019001d7213 */ /* 0x000fe20000000000 */
[----:B------:R-:W-:Y:S01]  /*12c0*/  @!P5 IMAD.IADD R4, R4, 0x1, -R14 ;  /* 0x000000010404d824 */ /* 0x000fe200078e0a0e */
[----:B------:R-:W-:Y:S01]  /*12d0*/  ISETP.GE.AND P5, PT, R57, RZ, PT ;  /* 0x000000ff3900720c */ /* 0x000fe20003fa6270 */
[----:B------:R-:W-:Y:S01]  /*12e0*/  IMAD.HI.U32 R12, R7, R16, RZ ;  /* 0x00000010070c7227 */ /* 0x000fe200078e00ff */
[----:B------:R-:W-:-:S02]  /*12f0*/  IABS R41, R28 ;  /* 0x0000001c00297213 */ /* 0x000fc40000000000 */
[----:B------:R-:W-:Y:S02]  /*1300*/  CS2R R150, SRZ ;  /* 0x0000000000967805 */ /* 0x000fe4000001ff00 */
[----:B------:R-:W-:Y:S01]  /*1310*/  LOP3.LUT R30, R8, 0x18, RZ, 0xfc, !PT ;  /* 0x00000018081e7812 */ /* 0x000fe200078efcff */
[--C-:B------:R-:W-:Y:S01]  /*1320*/  @!P1 IMAD.IADD R9, R9, 0x1, -R14.reuse ;  /* 0x0000000109099824 */ /* 0x100fe200078e0a0e */
[----:B------:R-:W-:Y:S01]  /*1330*/  ISETP.GE.AND P1, PT, R27, RZ, PT ;  /* 0x000000ff1b00720c */ /* 0x000fe20003f26270 */
[----:B------:R-:W-:Y:S01]  /*1340*/  @!P4 IMAD.IADD R11, R11, 0x1, -R14 ;  /* 0x000000010b0bc824 */ /* 0x000fe200078e0a0e */
[----:B------:R-:W-:Y:S01]  /*1350*/  ISETP.GE.AND P4, PT, R26, RZ, PT ;  /* 0x000000ff1a00720c */ /* 0x000fe20003f86270 */
[----:B------:R-:W-:Y:S01]  /*1360*/  @!P0 IMAD.MOV R6, RZ, RZ, -R6 ;  /* 0x000000ffff068224 */ /* 0x000fe200078e0a06 */
[----:B------:R-:W-:Y:S01]  /*1370*/  ISETP.GT.U32.AND P0, PT, R0, R13, PT ;  /* 0x0000000d0000720c */ /* 0x000fe20003f04070 */
[----:B------:R-:W-:Y:S01]  /*1380*/  IMAD.MOV R17, RZ, RZ, -R12 ;  /* 0x000000ffff117224 */ /* 0x000fe200078e0a0c */
[----:B------:R-:W-:Y:S01]  /*1390*/  LOP3.LUT R26, R8, 0x2c, RZ, 0xfc, !PT ;  /* 0x0000002c081a7812 */ /* 0x000fe200078efcff */
[----:B------:R-:W-:Y:S01]  /*13a0*/  VIADD R12, R248, 0x10000 ;  /* 0x00010000f80c7836 */ /* 0x000fe20000000000 */
[----:B------:R-:W-:Y:S01]  /*13b0*/  IABS R51, R30 ;  /* 0x0000001e00337213 */ /* 0x000fe20000000000 */
[----:B------:R-:W-:Y:S01]  /*13c0*/  IMAD R15, R0, R17, R16 ;  /* 0x00000011000f7224 */ /* 0x000fe200078e0210 */
[----:B------:R-:W-:Y:S01]  /*13d0*/  IABS R31, R26 ;  /* 0x0000001a001f7213 */ /* 0x000fe20000000000 */
[----:B------:R-:W-:Y:S01]  /*13e0*/  @!P5 IMAD.MOV R4, RZ, RZ, -R4 ;  /* 0x000000ffff04d224 */ /* 0x000fe200078e0a04 */
[----:B------:R-:W-:Y:S01]  /*13f0*/  SHF.R.U32.HI R14, RZ, 0x4, R12 ;  /* 0x00000004ff0e7819 */ /* 0x000fe2000001160c */
[----:B------:R-:W-:Y:S01]  /*1400*/  IMAD.MOV.U32 R12, RZ, RZ, R9 ;  /* 0x000000ffff0c7224 */ /* 0x000fe200078e0009 */
[----:B------:R-:W-:Y:S01]  /*1410*/  ISETP.NE.AND P5, PT, R2, RZ, PT ;  /* 0x000000ff0200720c */ /* 0x000fe20003fa5270 */
[----:B------:R-:W-:Y:S01]  /*1420*/  @!P4 IMAD.MOV R11, RZ, RZ, -R11 ;  /* 0x000000ffff0bc224 */ /* 0x000fe200078e0a0b */
[----:B------:R-:W-:Y:S01]  /*1430*/  LOP3.LUT R9, RZ, R2, RZ, 0x33, !PT ;  /* 0x00000002ff097212 */ /* 0x000fe200078e33ff */
[----:B------:R-:W-:Y:S01]  /*1440*/  @!P1 IMAD.MOV R12, RZ, RZ, -R12 ;  /* 0x000000ffff0c9224 */ /* 0x000fe200078e0a0c */
[C---:B------:R-:W-:Y:S01]  /*1450*/  ISETP.GT.U32.AND P1, PT, R0.reuse, R15, PT ;  /* 0x0000000f0000720c */ /* 0x040fe20003f24070 */
[----:B------:R-:W-:Y:S01]  /*1460*/  @!P0 IMAD.IADD R13, R13, 0x1, -R0 ;  /* 0x000000010d0d8824 */ /* 0x000fe200078e0a00 */
[C---:B------:R-:W-:Y:S01]  /*1470*/  SEL R5, R9.reuse, R4, !P5 ;  /* 0x0000000409057207 */ /* 0x040fe20006800000 */
[----:B------:R-:W-:Y:S01]  /*1480*/  IMAD R17, R0, R19, R18 ;  /* 0x0000001300117224 */ /* 0x000fe200078e0212 */
[----:B------:R-:W-:-:S02]  /*1490*/  SEL R4, R9, R6, !P5 ;  /* 0x0000000609047207 */ /* 0x000fc40006800000 */
[----:B------:R-:W-:Y:S02]  /*14a0*/  CS2R R88, SRZ ;  /* 0x0000000000587805 */ /* 0x000fe4000001ff00 */
[----:B------:R-:W-:Y:S01]  /*14b0*/  SEL R2, R9, R12, !P5 ;  /* 0x0000000c09027207 */ /* 0x000fe20006800000 */
[----:B------:R-:W-:Y:S01]  /*14c0*/  IMAD R5, R5, R77, RZ ;  /* 0x0000004d05057224 */ /* 0x000fe200078e02ff */
[----:B------:R-:W-:Y:S01]  /*14d0*/  SEL R6, R9, R11, !P5 ;  /* 0x0000000b09067207 */ /* 0x000fe20006800000 */
[----:B------:R-:W-:Y:S01]  /*14e0*/  IMAD.MOV.U32 R9, RZ, RZ, RZ ;  /* 0x000000ffff097224 */ /* 0x000fe200078e00ff */
[----:B------:R-:W-:Y:S01]  /*14f0*/  ISETP.GT.U32.AND P5, PT, R0, R13, PT ;  /* 0x0000000d0000720c */ /* 0x000fe20003fa4070 */
[-C--:B------:R-:W-:Y:S01]  /*1500*/  IMAD R4, R4, R77.reuse, RZ ;  /* 0x0000004d04047224 */ /* 0x080fe200078e02ff */
[----:B------:R-:W-:Y:S01]  /*1510*/  SGXT.U32 R14, R14, 0xe ;  /* 0x0000000e0e0e781a */ /* 0x000fe20000000000 */
[----:B------:R-:W-:Y:S01]  /*1520*/  @!P1 IMAD.IADD R15, R15, 0x1, -R0 ;  /* 0x000000010f0f9824 */ /* 0x000fe200078e0a00 */
[----:B------:R-:W-:Y:S01]  /*1530*/  LOP3.LUT R11, R8, 0x38, RZ, 0xfc, !PT ;  /* 0x00000038080b7812 */ /* 0x000fe200078efcff */
[-C--:B------:R-:W-:Y:S01]  /*1540*/  IMAD R2, R2, R77.reuse, RZ ;  /* 0x0000004d02027224 */ /* 0x080fe200078e02ff */
[----:B------:R-:W-:Y:S01]  /*1550*/  R2UR UR18, R14 ;  /* 0x000000000e1272ca */ /* 0x000fe200000e0000 */
[----:B------:R-:W-:Y:S01]  /*1560*/  IMAD R6, R6, R77, RZ ;  /* 0x0000004d06067224 */ /* 0x000fe200078e02ff */
[----:B------:R-:W-:-:S02]  /*1570*/  IADD3 R22, P0, R14, 0x2, RZ ;  /* 0x000000020e167810 */ /* 0x000fc40007f1e0ff */
[----:B------:R-:W-:Y:S02]  /*1580*/  CS2R R90, SRZ ;  /* 0x00000000005a7805 */ /* 0x000fe4000001ff00 */
[----:B------:R-:W-:Y:S02]  /*1590*/  IABS R14, R11 ;  /* 0x0000000b000e7213 */ /* 0x000fe40000000000 */
[----:B------:R-:W-:Y:S02]  /*15a0*/  CS2R R92, SRZ ;  /* 0x00000000005c7805 */ /* 0x000fe4000001ff00 */
[----:B------:R-:W-:Y:S01]  /*15b0*/  IADD3.X R24, R9, 0x40000040, RZ, P0, !PT ;  /* 0x4000004009187810 */ /* 0x000fe200007fe4ff */
[----:B------:R-:W-:Y:S01]  /*15c0*/  @!P5 IMAD.IADD R13, R13, 0x1, -R0 ;  /* 0x000000010d0dd824 */ /* 0x000fe200078e0a00 */
[C---:B------:R-:W-:Y:S01]  /*15d0*/  ISETP.GT.U32.AND P4, PT, R0.reuse, R17, PT ;  /* 0x000000110000720c */ /* 0x040fe20003f84070 */
[----:B------:R-:W-:Y:S01]  /*15e0*/  IMAD.HI.U32 R9, R7, R14, RZ ;  /* 0x0000000e07097227 */ /* 0x000fe200078e00ff */
[----:B------:R-:W-:-:S02]  /*15f0*/  ISETP.GT.U32.AND P5, PT, R0, R15, PT ;  /* 0x0000000f0000720c */ /* 0x000fc40003fa4070 */
[----:B------:R-:W-:Y:S02]  /*1600*/  CS2R R94, SRZ ;  /* 0x00000000005e7805 */ /* 0x000fe4000001ff00 */
[C---:B------:R-:W-:Y:S01]  /*1610*/  LOP3.LUT R18, R8.reuse, 0x34, RZ, 0xfc, !PT ;  /* 0x0000003408127812 */ /* 0x040fe200078efcff */
[----:B------:R-:W-:Y:S01]  /*1620*/  IMAD.MOV R9, RZ, RZ, -R9 ;  /* 0x000000ffff097224 */ /* 0x000fe200078e0a09 */
[----:B------:R-:W-:Y:S01]  /*1630*/  LOP3.LUT R12, R8, 0x36, RZ, 0xfc, !PT ;  /* 0x00000036080c7812 */ /* 0x000fe200078efcff */
[----:B------:R-:W-:Y:S01]  /*1640*/  @!P6 IMAD.MOV R13, RZ, RZ, -R13 ;  /* 0x000000ffff0de224 */ /* 0x000fe200078e0a0d */
[----:B------:R-:W-:Y:S01]  /*1650*/  IABS R19, R18 ;  /* 0x0000001200137213 */ /* 0x000fe20000000000 */
[----:B------:R-:W-:Y:S01]  /*1660*/  IMAD R9, R0, R9, R14 ;  /* 0x0000000900097224 */ /* 0x000fe200078e020e */
[----:B------:R-:W-:Y:S02]  /*1670*/  IABS R16, R12 ;  /* 0x0000000c00107213 */ /* 0x000fe40000000000 */
[----:B------:R-:W-:-:S02]  /*1680*/  CS2R R96, SRZ ;  /* 0x0000000000607805 */ /* 0x000fc4000001ff00 */
[----:B------:R-:W-:Y:S01]  /*1690*/  ISETP.GE.AND P1, PT, R12, RZ, PT ;  /* 0x000000ff0c00720c */ /* 0x000fe20003f26270 */
[--C-:B------:R-:W-:Y:S01]  /*16a0*/  @!P4 IMAD.IADD R17, R17, 0x1, -R0.reuse ;  /* 0x000000011111c824 */ /* 0x100fe200078e0a00 */
[----:B------:R-:W-:Y:S01]  /*16b0*/  ISETP.GE.AND P0, PT, R11, RZ, PT ;  /* 0x000000ff0b00720c */ /* 0x000fe20003f06270 */
[----:B------:R-:W-:Y:S01]  /*16c0*/  @!P5 IMAD.IADD R15, R15, 0x1, -R0 ;  /* 0x000000010f0fd824 */ /* 0x000fe200078e0a00 */
[C---:B------:R-:W-:Y:S01]  /*16d0*/  ISETP.GT.U32.AND P5, PT, R0.reuse, R9, PT ;  /* 0x000000090000720c */ /* 0x040fe20003fa4070 */
[C---:B------:R-:W-:Y:S01]  /*16e0*/  IMAD.HI.U32 R12, R7.reuse, R19, RZ ;  /* 0x00000013070c7227 */ /* 0x040fe200078e00ff */
[----:B------:R-:W-:Y:S02]  /*16f0*/  ISETP.GT.U32.AND P4, PT, R0, R17, PT ;  /* 0x000000110000720c */ /* 0x000fe40003f84070 */
[----:B------:R-:W-:Y:S02]  /*1700*/  CS2R R98, SRZ ;  /* 0x0000000000627805 */ /* 0x000fe4000001ff00 */
[----:B------:R-:W-:Y:S01]  /*1710*/  LOP3.LUT R14, R8, 0x32, RZ, 0xfc, !PT ;  /* 0x00000032080e7812 */ /* 0x000fe200078efcff */
[----:B------:R-:W-:Y:S01]  /*1720*/  IMAD.HI.U32 R11, R7, R16, RZ ;  /* 0x00000010070b7227 */ /* 0x000fe200078e00ff */
[----:B------:R-:W-:-:S02]  /*1730*/  ISETP.GE.AND P6, PT, R18, RZ, PT ;  /* 0x000000ff1200720c */ /* 0x000fc40003fc6270 */
[----:B------:R-:W-:Y:S02]  /*1740*/  CS2R R100, SRZ ;  /* 0x0000000000647805 */ /* 0x000fe4000001ff00 */
[----:B------:R-:W-:Y:S01]  /*1750*/  IABS R23, R14 ;  /* 0x0000000e00177213 */ /* 0x000fe20000000000 */
[----:B------:R-:W-:Y:S01]  /*1760*/  IMAD.MOV R12, RZ, RZ, -R12 ;  /* 0x000000ffff0c7224 */ /* 0x000fe200078e0a0c */
[C---:B------:R-:W-:Y:S01]  /*1770*/  LOP3.LUT R18, R8.reuse, 0x30, RZ, 0xfc, !PT ;  /* 0x0000003008127812 */ /* 0x040fe200078efcff */
[----:B------:R-:W-:Y:S01]  /*1780*/  IMAD.MOV R11, RZ, RZ, -R11 ;  /* 0x000000ffff0b7224 */ /* 0x000fe200078e0a0b */
[----:B------:R-:W-:Y:S01]  /*1790*/  LOP3.LUT R32, R8, 0xa, RZ, 0xfc, !PT ;  /* 0x0000000a08207812 */ /* 0x000fe200078efcff */
[C---:B------:R-:W-:Y:S01]  /*17a0*/  IMAD R19, R0.reuse, R12, R19 ;  /* 0x0000000c00137224 */ /* 0x040fe200078e0213 */
[----:B------:R-:W-:Y:S01]  /*17b0*/  IABS R27, R18 ;  /* 0x00000012001b7213 */ /* 0x000fe20000000000 */
[C---:B------:R-:W-:Y:S01]  /*17c0*/  IMAD R11, R0.reuse, R11, R16 ;  /* 0x0000000b000b7224 */ /* 0x040fe200078e0210 */
[----:B------:R-:W-:Y:S01]  /*17d0*/  IABS R65, R32 ;  /* 0x0000002000417213 */ /* 0x000fe20000000000 */
[--C-:B------:R-:W-:Y:S01]  /*17e0*/  @!P5 IMAD.IADD R9, R9, 0x1, -R0.reuse ;  /* 0x000000010909d824 */ /* 0x100fe200078e0a00 */
[C---:B------:R-:W-:Y:S01]  /*17f0*/  ISETP.GT.U32.AND P5, PT, R0.reuse, R19, PT ;  /* 0x000000130000720c */ /* 0x040fe20003fa4070 */
[----:B------:R-:W-:Y:S01]  /*1800*/  @!P4 IMAD.IADD R17, R17, 0x1, -R0 ;  /* 0x000000011111c824 */ /* 0x000fe200078e0a00 */
[C---:B------:R-:W-:Y:S01]  /*1810*/  ISETP.GT.U32.AND P4, PT, R0.reuse, R11, PT ;  /* 0x0000000b0000720c */ /* 0x040fe20003f84070 */
[----:B------:R-:W-:Y:S01]  /*1820*/  @!P3 IMAD.MOV R15, RZ, RZ, -R15 ;  /* 0x000000ffff0fb224 */ /* 0x000fe200078e0a0f */
[----:B------:R-:W-:Y:S01]  /*1830*/  ISETP.GT.U32.AND P3, PT, R0, R9, PT ;  /* 0x000000090000720c */ /* 0x000fe20003f64070 */
[----:B------:R-:W-:Y:S01]  /*1840*/  IMAD.HI.U32 R12, R7, R23, RZ ;  /* 0x00000017070c7227 */ /* 0x000fe200078e00ff */
[----:B------:R-:W-:-:S02]  /*1850*/  LOP3.LUT R34, R8, 0x8, RZ, 0xfc, !PT ;  /* 0x0000000808227812 */ /* 0x000fc400078efcff */
[----:B------:R-:W-:Y:S02]  /*1860*/  CS2R R102, SRZ ;  /* 0x0000000000667805 */ /* 0x000fe4000001ff00 */
[----:B------:R-:W-:Y:S01]  /*1870*/  LOP3.LUT R36, R8, 0x4, RZ, 0xfc, !PT ;  /* 0x0000000408247812 */ /* 0x000fe200078efcff */
[----:B------:R-:W-:Y:S01]  /*1880*/  IMAD.MOV R12, RZ, RZ, -R12 ;  /* 0x000000ffff0c7224 */ /* 0x000fe200078e0a0c */
[----:B------:R-:W-:Y:S01]  /*1890*/  IABS R67, R34 ;  /* 0x0000002200437213 */ /* 0x000fe20000000000 */
[----:B------:R-:W-:Y:S01]  /*18a0*/  @!P2 IMAD.MOV R17, RZ, RZ, -R17 ;  /* 0x000000ffff11a224 */ /* 0x000fe200078e0a11 */
[----:B------:R-:W-:Y:S01]  /*18b0*/  ISETP.GE.AND P2, PT, R14, RZ, PT ;  /* 0x000000ff0e00720c */ /* 0x000fe20003f46270 */
[--C-:B------:R-:W-:Y:S01]  /*18c0*/  @!P5 IMAD.IADD R19, R19, 0x1, -R0.reuse ;  /* 0x000000011313d824 */ /* 0x100fe200078e0a00 */
[----:B------:R-:W-:Y:S01]  /*18d0*/  IABS R71, R8 ;  /* 0x0000000800477213 */ /* 0x000fe20000000000 */
[----:B------:R-:W-:Y:S01]  /*18e0*/  @!P4 IMAD.IADD R11, R11, 0x1, -R0 ;  /* 0x000000010b0bc824 */ /* 0x000fe200078e0a00 */
[----:B------:R-:W-:Y:S01]  /*18f0*/  LOP3.LUT R38, R8, 0x2, RZ, 0xfc, !PT ;  /* 0x0000000208267812 */ /* 0x000fe200078efcff */
[----:B------:R-:W-:Y:S01]  /*1900*/  IMAD.HI.U32 R14, R7, R29, RZ ;  /* 0x0000001d070e7227 */ /* 0x000fe200078e00ff */
[----:B------:R-:W-:-:S02]  /*1910*/  ISETP.GT.U32.AND P5, PT, R0, R19, PT ;  /* 0x000000130000720c */ /* 0x000fc40003fa4070 */
[----:B------:R-:W-:Y:S02]  /*1920*/  CS2R R104, SRZ ;  /* 0x0000000000687805 */ /* 0x000fe4000001ff00 */
[C---:B------:R-:W-:Y:S01]  /*1930*/  ISETP.GT.U32.AND P4, PT, R0.reuse, R11, PT ;  /* 0x0000000b0000720c */ /* 0x040fe20003f84070 */
[----:B------:R-:W-:Y:S01]  /*1940*/  IMAD R23, R0, R12, R23 ;  /* 0x0000000c00177224 */ /* 0x000fe200078e0217 */
[----:B------:R-:W-:Y:S01]  /*1950*/  IABS R73, R38 ;  /* 0x0000002600497213 */ /* 0x000fe20000000000 */
[----:B------:R-:W-:Y:S01]  /*1960*/  IMAD.HI.U32 R16, R7, R31, RZ ;  /* 0x0000001f07107227 */ /* 0x000fe200078e00ff */
[----:B------:R-:W-:Y:S02]  /*1970*/  R2UR UR6, R22 ;  /* 0x00000000160672ca */ /* 0x000fe400000e0000 */
[----:B------:R-:W-:Y:S02]  /*1980*/  CS2R R106, SRZ ;  /* 0x00000000006a7805 */ /* 0x000fe4000001ff00 */
[----:B------:R-:W-:Y:S01]  /*1990*/  R2UR UR7, R24 ;  /* 0x00000000180772ca */ /* 0x000fe200000e0000 */
[----:B------:R-:W-:Y:S01]  /*19a0*/  IMAD.MOV R14, RZ, RZ, -R14 ;  /* 0x000000ffff0e7224 */ /* 0x000fe200078e0a0e */
[----:B------:R-:W-:Y:S01]  /*19b0*/  CS2R R108, SRZ ;  /* 0x00000000006c7805 */ /* 0x000fe2000001ff00 */
[----:B------:R-:W-:Y:S01]  /*19c0*/  @!P3 IMAD.IADD R9, R9, 0x1, -R0 ;  /* 0x000000010909b824 */ /* 0x000fe200078e0a00 */
[----:B------:R-:W-:Y:S01]  /*19d0*/  ISETP.GT.U32.AND P3, PT, R0, R23, PT ;  /* 0x000000170000720c */ /* 0x000fe20003f64070 */
[----:B------:R-:W-:Y:S01]  /*19e0*/  IMAD.HI.U32 R12, R7, R27, RZ ;  /* 0x0000001b070c7227 */ /* 0x000fe200078e00ff */
[----:B------:R-:W-:-:S02]  /*19f0*/  CS2R R110, SRZ ;  /* 0x00000000006e7805 */ /* 0x000fc4000001ff00 */
[----:B------:R-:W-:Y:S02]  /*1a00*/  CS2R R112, SRZ ;  /* 0x0000000000707805 */ /* 0x000fe4000001ff00 */
[----:B------:R-:W-:Y:S01]  /*1a10*/  CS2R R114, SRZ ;  /* 0x0000000000727805 */ /* 0x000fe2000001ff00 */
[----:B------:R-:W-:Y:S01]  /*1a20*/  IMAD.MOV R16, RZ, RZ, -R16 ;  /* 0x000000ffff107224 */ /* 0x000fe200078e0a10 */
[----:B------:R-:W-:Y:S01]  /*1a30*/  CS2R R116, SRZ ;  /* 0x0000000000747805 */ /* 0x000fe2000001ff00 */
[C---:B------:R-:W-:Y:S01]  /*1a40*/  IMAD R29, R0.reuse, R14, R29 ;  /* 0x0000000e001d7224 */ /* 0x040fe200078e021d */
[----:B------:R-:W-:Y:S01]  /*1a50*/  CS2R R118, SRZ ;  /* 0x0000000000767805 */ /* 0x000fe2000001ff00 */
[----:B------:R-:W-:Y:S01]  /*1a60*/  IMAD.MOV R12, RZ, RZ, -R12 ;  /* 0x000000ffff0c7224 */ /* 0x000fe200078e0a0c */
[----:B------:R-:W-:Y:S01]  /*1a70*/  CS2R R82, SRZ ;  /* 0x0000000000527805 */ /* 0x000fe2000001ff00 */
[----:B------:R-:W-:Y:S01]  /*1a80*/  IMAD R31, R0, R16, R31 ;  /* 0x00000010001f7224 */ /* 0x000fe200078e021f */
[----:B------:R-:W-:Y:S01]  /*1a90*/  LOP3.LUT R16, R8, 0x28, RZ, 0xfc, !PT ;  /* 0x0000002808107812 */ /* 0x000fe200078efcff */
[--C-:B------:R-:W-:Y:S01]  /*1aa0*/  @!P5 IMAD.IADD R19, R19, 0x1, -R0.reuse ;  /* 0x000000011313d824 */ /* 0x100fe200078e0a00 */
[----:B------:R-:W-:Y:S01]  /*1ab0*/  ISETP.GT.U32.AND P5, PT, R0, R29, PT ;  /* 0x0000001d0000720c */ /* 0x000fe20003fa4070 */
[--C-:B------:R-:W-:Y:S01]  /*1ac0*/  @!P4 IMAD.IADD R11, R11, 0x1, -R0.reuse ;  /* 0x000000010b0bc824 */ /* 0x100fe200078e0a00 */
[----:B------:R-:W-:Y:S01]  /*1ad0*/  ISETP.GE.AND P4, PT, R18, RZ, PT ;  /* 0x000000ff1200720c */ /* 0x000fe20003f86270 */
[----:B------:R-:W-:Y:S01]  /*1ae0*/  IMAD R27, R0, R12, R27 ;  /* 0x0000000c001b7224 */ /* 0x000fe200078e021b */
[----:B------:R-:W-:Y:S01]  /*1af0*/  LOP3.LUT R18, R8, 0x2a, RZ, 0xfc, !PT ;  /* 0x0000002a08127812 */ /* 0x000fe200078efcff */
[----:B------:R-:W-:Y:S01]  /*1b00*/  @!P6 IMAD.MOV R19, RZ, RZ, -R19 ;  /* 0x000000ffff13e224 */ /* 0x000fe200078e0a13 */
[C---:B------:R-:W-:Y:S01]  /*1b10*/  ISETP.GT.U32.AND P6, PT, R0.reuse, R31, PT ;  /* 0x0000001f0000720c */ /* 0x040fe20003fc4070 */
[--C-:B------:R-:W-:Y:S01]  /*1b20*/  @!P3 IMAD.IADD R23, R23, 0x1, -R0.reuse ;  /* 0x000000011717b824 */ /* 0x100fe200078e0a00 */
[C---:B------:R-:W-:Y:S01]  /*1b30*/  ISETP.GT.U32.AND P3, PT, R0.reuse, R27, PT ;  /* 0x0000001b0000720c */ /* 0x040fe20003f64070 */
[----:B------:R-:W-:Y:S01]  /*1b40*/  @!P0 IMAD.MOV R9, RZ, RZ, -R9 ;  /* 0x000000ffff098224 */ /* 0x000fe200078e0a09 */
[----:B------:R-:W-:Y:S01]  /*1b50*/  IABS R14, R18 ;  /* 0x00000012000e7213 */ /* 0x000fe20000000000 */
[----:B------:R-:W-:Y:S01]  /*1b60*/  @!P1 IMAD.MOV R11, RZ, RZ, -R11 ;  /* 0x000000ffff0b9224 */ /* 0x000fe200078e0a0b */
[----:B------:R-:W-:Y:S01]  /*1b70*/  ISETP.GT.U32.AND P0, PT, R0, R23, PT ;  /* 0x000000170000720c */ /* 0x000fe20003f04070 */
[----:B------:R-:W-:Y:S01]  /*1b80*/  @!P5 IMAD.IADD R29, R29, 0x1, -R0 ;  /* 0x000000011d1dd824 */ /* 0x000fe200078e0a00 */
[----:B------:R-:W-:Y:S01]  /*1b90*/  IABS R35, R16 ;  /* 0x0000001000237213 */ /* 0x000fe20000000000 */
[----:B------:R-:W-:Y:S01]  /*1ba0*/  IMAD.HI.U32 R12, R7, R14, RZ ;  /* 0x0000000e070c7227 */ /* 0x000fe200078e00ff */
[----:B------:R-:W-:-:S02]  /*1bb0*/  ISETP.GE.AND P1, PT, R25, RZ, PT ;  /* 0x000000ff1900720c */ /* 0x000fc40003f26270 */
[----:B------:R-:W-:Y:S02]  /*1bc0*/  CS2R R84, SRZ ;  /* 0x0000000000547805 */ /* 0x000fe4000001ff00 */
[----:B------:R-:W-:Y:S01]  /*1bd0*/  CS2R R86, SRZ ;  /* 0x0000000000567805 */ /* 0x000fe2000001ff00 */
[----:B------:R-:W-:Y:S01]  /*1be0*/  @!P6 IMAD.IADD R31, R31, 0x1, -R0 ;  /* 0x000000011f1fe824 */ /* 0x000fe200078e0a00 */
[----:B------:R-:W-:Y:S01]  /*1bf0*/  ISETP.GT.U32.AND P6, PT, R0, R29, PT ;  /* 0x0000001d0000720c */ /* 0x000fe20003fc4070 */
[----:B------:R-:W-:Y:S01]  /*1c00*/  IMAD.MOV R33, RZ, RZ, -R12 ;  /* 0x000000ffff217224 */ /* 0x000fe200078e0a0c */
[----:B------:R-:W-:Y:S01]  /*1c10*/  UMOV UR19, 0x40000040 ;  /* 0x4000004000137882 */ /* 0x000fe20000000000 */
[----:B------:R-:W-:-:S04]  /*1c20*/  IMAD.HI.U32 R12, R7, R35, RZ ;  /* 0x00000023070c7227 */ /* 0x000fc800078e00ff */
[----:B------:R-:W-:Y:S01]  /*1c30*/  @!P3 IMAD.IADD R27, R27, 0x1, -R0 ;  /* 0x000000011b1bb824 */ /* 0x000fe200078e0a00 */
[----:B------:R-:W-:Y:S01]  /*1c40*/  ISETP.GE.AND P3, PT, R18, RZ, PT ;  /* 0x000000ff1200720c */ /* 0x000fe20003f66270 */
[----:B------:R-:W-:Y:S01]  /*1c50*/  IMAD.MOV R12, RZ, RZ, -R12 ;  /* 0x000000ffff0c7224 */ /* 0x000fe200078e0a0c */
[----:B------:R-:W-:Y:S01]  /*1c60*/  LOP3.LUT R18, R8, 0x26, RZ, 0xfc, !PT ;  /* 0x0000002608127812 */ /* 0x000fe200078efcff */
[--C-:B------:R-:W-:Y:S01]  /*1c70*/  @!P0 IMAD.IADD R23, R23, 0x1, -R0.reuse ;  /* 0x0000000117178824 */ /* 0x100fe200078e0a00 */
[C---:B------:R-:W-:Y:S01]  /*1c80*/  ISETP.GT.U32.AND P5, PT, R0.reuse, R27, PT ;  /* 0x0000001b0000720c */ /* 0x040fe20003fa4070 */
[----:B------:R-:W-:Y:S01]  /*1c90*/  IMAD R35, R0, R12, R35 ;  /* 0x0000000c00237224 */ /* 0x000fe200078e0223 */
[----:B------:R-:W-:Y:S01]  /*1ca0*/  ISETP.GE.AND P0, PT, R26, RZ, PT ;  /* 0x000000ff1a00720c */ /* 0x000fe20003f06270 */
[----:B------:R-:W-:Y:S01]  /*1cb0*/  IMAD.MOV.U32 R25, RZ, RZ, R23 ;  /* 0x000000ffff197224 */ /* 0x000fe200078e0017 */
[----:B------:R-:W-:Y:S01]  /*1cc0*/  LOP3.LUT R26, R8, 0x24, RZ, 0xfc, !PT ;  /* 0x00000024081a7812 */ /* 0x000fe200078efcff */
[----:B------:R-:W-:Y:S01]  /*1cd0*/  @!P6 IMAD.IADD R29, R29, 0x1, -R0 ;  /* 0x000000011d1de824 */ /* 0x000fe200078e0a00 */
[C---:B------:R-:W-:Y:S01]  /*1ce0*/  ISETP.GT.U32.AND P6, PT, R0.reuse, R35, PT ;  /* 0x000000230000720c */ /* 0x040fe20003fc4070 */
[C---:B------:R-:W-:Y:S01]  /*1cf0*/  IMAD R23, R0.reuse, R33, R14 ;  /* 0x0000002100177224 */ /* 0x040fe200078e020e */
[----:B------:R-:W-:Y:S01]  /*1d00*/  IABS R37, R18 ;  /* 0x0000001200257213 */ /* 0x000fe20000000000 */
[----:B------:R-:W-:Y:S01]  /*1d10*/  @!P2 IMAD.MOV R25, RZ, RZ, -R25 ;  /* 0x000000ffff19a224 */ /* 0x000fe200078e0a19 */
[C---:B------:R-:W-:Y:S01]  /*1d20*/  ISETP.GT.U32.AND P2, PT, R0.reuse, R31, PT ;  /* 0x0000001f0000720c */ /* 0x040fe20003f44070 */
[----:B------:R-:W-:Y:S01]  /*1d30*/  @!P1 IMAD.MOV R29, RZ, RZ, -R29 ;  /* 0x000000ffff1d9224 */ /* 0x000fe200078e0a1d */
[----:B------:R-:W-:Y:S01]  /*1d40*/  IABS R39, R26 ;  /* 0x0000001a00277213 */ /* 0x000fe20000000000 */
[----:B------:R-:W-:Y:S01]  /*1d50*/  @!P5 IMAD.IADD R27, R27, 0x1, -R0 ;  /* 0x000000011b1bd824 */ /* 0x000fe200078e0a00 */
[----:B------:R-:W-:Y:S01]  /*1d60*/  ISETP.GT.U32.AND P5, PT, R0, R23, PT ;  /* 0x000000170000720c */ /* 0x000fe20003fa4070 */
[----:B------:R-:W-:-:S04]  /*1d70*/  IMAD.HI.U32 R12, R7, R37, RZ ;  /* 0x00000025070c7227 */ /* 0x000fc800078e00ff */
[----:B------:R-:W-:-:S04]  /*1d80*/  IMAD.HI.U32 R14, R7, R39, RZ ;  /* 0x00000027070e7227 */ /* 0x000fc800078e00ff */
[----:B------:R-:W-:Y:S02]  /*1d90*/  IMAD.MOV R12, RZ, RZ, -R12 ;  /* 0x000000ffff0c7224 */ /* 0x000fe400078e0a0c */
[----:B------:R-:W-:Y:S02]  /*1da0*/  @!P6 IMAD.IADD R35, R35, 0x1, -R0 ;  /* 0x000000012323e824 */ /* 0x000fe400078e0a00 */
[----:B------:R-:W-:Y:S02]  /*1db0*/  IMAD.MOV R14, RZ, RZ, -R14 ;  /* 0x000000ffff0e7224 */ /* 0x000fe400078e0a0e */
[C---:B------:R-:W-:Y:S01]  /*1dc0*/  IMAD R37, R0.reuse, R12, R37 ;  /* 0x0000000c00257224 */ /* 0x040fe200078e0225 */
[----:B------:R-:W-:Y:S01]  /*1dd0*/  ISETP.GT.U32.AND P6, PT, R0, R35, PT ;  /* 0x000000230000720c */ /* 0x000fe20003fc4070 */
[----:B------:R-:W-:Y:S01]  /*1de0*/  @!P2 IMAD.IADD R31, R31, 0x1, -R0 ;  /* 0x000000011f1fa824 */ /* 0x000fe200078e0a00 */
[----:B------:R-:W-:Y:S01]  /*1df0*/  ISETP.GE.AND P2, PT, R16, RZ, PT ;  /* 0x000000ff1000720c */ /* 0x000fe20003f46270 */
[----:B------:R-:W-:Y:S01]  /*1e00*/  IMAD.HI.U32 R16, R7, R41, RZ ;  /* 0x0000002907107227 */ /* 0x000fe200078e00ff */
[----:B------:R-:W-:-:S03]  /*1e10*/  ISETP.GT.U32.AND P1, PT, R0, R37, PT ;  /* 0x000000250000720c */ /* 0x000fc60003f24070 */
[----:B------:R-:W-:Y:S02]  /*1e20*/  IMAD R39, R0, R14, R39 ;  /* 0x0000000e00277224 */ /* 0x000fe400078e0227 */
[----:B------:R-:W-:Y:S01]  /*1e30*/  @!P5 IMAD.IADD R23, R23, 0x1, -R0 ;  /* 0x000000011717d824 */ /* 0x000fe200078e0a00 */
[----:B------:R-:W-:Y:S01]  /*1e40*/  ISETP.GE.AND P5, PT, R18, RZ, PT ;  /* 0x000000ff1200720c */ /* 0x000fe20003fa6270 */
[----:B------:R-:W-:Y:S01]  /*1e50*/  IMAD.MOV R16, RZ, RZ, -R16 ;  /* 0x000000ffff107224 */ /* 0x000fe200078e0a10 */
[----:B------:R-:W-:Y:S01]  /*1e60*/  LOP3.LUT R18, R8, 0x1e, RZ, 0xfc, !PT ;  /* 0x0000001e08127812 */ /* 0x000fe200078efcff */
[----:B------:R-:W-:Y:S01]  /*1e70*/  @!P0 IMAD.MOV R31, RZ, RZ, -R31 ;  /* 0x000000ffff1f8224 */ /* 0x000fe200078e0a1f */
[C---:B------:R-:W-:Y:S01]  /*1e80*/  ISETP.GT.U32.AND P0, PT, R0.reuse, R39, PT ;  /* 0x000000270000720c */ /* 0x040fe20003f04070 */
[----:B------:R-:W-:Y:S01]  /*1e90*/  @!P4 IMAD.MOV R27, RZ, RZ, -R27 ;  /* 0x000000ffff1bc224 */ /* 0x000fe200078e0a1b */
[C---:B------:R-:W-:Y:S01]  /*1ea0*/  ISETP.GT.U32.AND P4, PT, R0.reuse, R23, PT ;  /* 0x000000170000720c */ /* 0x040fe20003f84070 */
[----:B------:R-:W-:Y:S01]  /*1eb0*/  IMAD R41, R0, R16, R41 ;  /* 0x0000001000297224 */ /* 0x000fe200078e0229 */
[----:B------:R-:W-:Y:S01]  /*1ec0*/  LOP3.LUT R16, R8, 0x20, RZ, 0xfc, !PT ;  /* 0x0000002008107812 */ /* 0x000fe200078efcff */
[--C-:B------:R-:W-:Y:S01]  /*1ed0*/  @!P6 IMAD.IADD R35, R35, 0x1, -R0.reuse ;  /* 0x000000012323e824 */ /* 0x100fe200078e0a00 */
[----:B------:R-:W-:Y:S01]  /*1ee0*/  IABS R45, R18 ;  /* 0x00000012002d7213 */ /* 0x000fe20000000000 */
[----:B------:R-:W-:Y:S01]  /*1ef0*/  @!P1 IMAD.IADD R37, R37, 0x1, -R0 ;  /* 0x0000000125259824 */ /* 0x000fe200078e0a00 */
[----:B------:R-:W-:Y:S01]  /*1f00*/  ISETP.GT.U32.AND P6, PT, R0, R41, PT ;  /* 0x000000290000720c */ /* 0x000fe20003fc4070 */
[----:B------:R-:W-:Y:S01]  /*1f10*/  @!P2 IMAD.MOV R35, RZ, RZ, -R35 ;  /* 0x000000ffff23a224 */ /* 0x000fe200078e0a23 */
[----:B------:R-:W-:-:S02]  /*1f20*/  IABS R14, R16 ;  /* 0x00000010000e7213 */ /* 0x000fc40000000000 */
[----:B------:R-:W-:Y:S01]  /*1f30*/  ISETP.GE.AND P1, PT, R28, RZ, PT ;  /* 0x000000ff1c00720c */ /* 0x000fe20003f26270 */
[--C-:B------:R-:W-:Y:S01]  /*1f40*/  @!P0 IMAD.IADD R39, R39, 0x1, -R0.reuse ;  /* 0x0000000127278824 */ /* 0x100fe200078e0a00 */
[----:B------:R-:W-:Y:S01]  /*1f50*/  ISETP.GT.U32.AND P0, PT, R0, R37, PT ;  /* 0x000000250000720c */ /* 0x000fe20003f04070 */
[----:B------:R-:W-:Y:S01]  /*1f60*/  @!P4 IMAD.IADD R23, R23, 0x1, -R0 ;  /* 0x000000011717c824 */ /* 0x000fe200078e0a00 */
[----:B------:R-:W-:Y:S01]  /*1f70*/  ISETP.GE.AND P4, PT, R26, RZ, PT ;  /* 0x000000ff1a00720c */ /* 0x000fe20003f86270 */
[----:B------:R-:W-:Y:S01]  /*1f80*/  IMAD.HI.U32 R12, R7, R14, RZ ;  /* 0x0000000e070c7227 */ /* 0x000fe200078e00ff */
[C---:B------:R-:W-:Y:S02]  /*1f90*/  LOP3.LUT R26, R8.reuse, 0x1c, RZ, 0xfc, !PT ;  /* 0x0000001c081a7812 */ /* 0x040fe400078efcff */
[----:B------:R-:W-:Y:S01]  /*1fa0*/  LOP3.LUT R28, R8, 0x1a, RZ, 0xfc, !PT ;  /* 0x0000001a081c7812 */ /* 0x000fe200078efcff */
[----:B------:R-:W-:Y:S01]  /*1fb0*/  IMAD.MOV.U32 R33, RZ, RZ, R23 ;  /* 0x000000ffff217224 */ /* 0x000fe200078e0017 */
[----:B------:R-:W-:Y:S01]  /*1fc0*/  IABS R47, R26 ;  /* 0x0000001a002f7213 */ /* 0x000fe20000000000 */
[----:B------:R-:W-:Y:S01]  /*1fd0*/  IMAD.MOV R23, RZ, RZ, -R12 ;  /* 0x000000ffff177224 */ /* 0x000fe200078e0a0c */
[----:B------:R-:W-:Y:S01]  /*1fe0*/  IABS R49, R28 ;  /* 0x0000001c00317213 */ /* 0x000fe20000000000 */
[----:B------:R-:W-:Y:S01]  /*1ff0*/  @!P6 IMAD.IADD R41, R41, 0x1, -R0 ;  /* 0x000000012929e824 */ /* 0x000fe200078e0a00 */
[----:B------:R-:W-:Y:S01]  /*2000*/  ISETP.GT.U32.AND P6, PT, R0, R39, PT ;  /* 0x000000270000720c */ /* 0x000fe20003fc4070 */
[----:B------:R-:W-:-:S04]  /*2010*/  IMAD.HI.U32 R12, R7, R45, RZ ;  /* 0x0000002d070c7227 */ /* 0x000fc800078e00ff */
[C---:B------:R-:W-:Y:S02]  /*2020*/  IMAD R23, R0.reuse, R23, R14 ;  /* 0x0000001700177224 */ /* 0x040fe400078e020e */
[----:B------:R-:W-:Y:S02]  /*2030*/  IMAD.MOV R12, RZ, RZ, -R12 ;  /* 0x000000ffff0c7224 */ /* 0x000fe400078e0a0c */
[--C-:B------:R-:W-:Y:S01]  /*2040*/  @!P0 IMAD.IADD R37, R37, 0x1, -R0.reuse ;  /* 0x0000000125258824 */ /* 0x100fe200078e0a00 */
[C---:B------:R-:W-:Y:S01]  /*2050*/  ISETP.GT.U32.AND P0, PT, R0.reuse, R23, PT ;  /* 0x000000170000720c */ /* 0x040fe20003f04070 */
[C---:B------:R-:W-:Y:S02]  /*2060*/  IMAD R45, R0.reuse, R12, R45 ;  /* 0x0000000c002d7224 */ /* 0x040fe400078e022d */
[----:B------:R-:W-:Y:S02]  /*2070*/  @!P6 IMAD.IADD R39, R39, 0x1, -R0 ;  /* 0x000000012727e824 */ /* 0x000fe400078e0a00 */
[----:B------:R-:W-:Y:S01]  /*2080*/  IMAD.HI.U32 R12, R7, R47, RZ ;  /* 0x0000002f070c7227 */ /* 0x000fe200078e00ff */
[----:B------:R-:W-:-:S03]  /*2090*/  ISETP.GT.U32.AND P6, PT, R0, R45, PT ;  /* 0x0000002d0000720c */ /* 0x000fc60003fc4070 */
[----:B------:R-:W-:Y:S01]  /*20a0*/  @!P3 IMAD.MOV R33, RZ, RZ, -R33 ;  /* 0x000000ffff21b224 */ /* 0x000fe200078e0a21 */
[----:B------:R-:W-:Y:S01]  /*20b0*/  ISETP.GT.U32.AND P3, PT, R0, R41, PT ;  /* 0x000000290000720c */ /* 0x000fe20003f64070 */
[----:B------:R-:W-:Y:S02]  /*20c0*/  IMAD.MOV R14, RZ, RZ, -R12 ;  /* 0x000000ffff0e7224 */ /* 0x000fe400078e0a0c */
[--C-:B------:R-:W-:Y:S01]  /*20d0*/  @!P0 IMAD.IADD R23, R23, 0x1, -R0.reuse ;  /* 0x0000000117178824 */ /* 0x100fe200078e0a00 */
[----:B------:R-:W-:Y:S01]  /*20e0*/  ISETP.GE.AND P0, PT, R18, RZ, PT ;  /* 0x000000ff1200720c */ /* 0x000fe20003f06270 */
[----:B------:R-:W-:Y:S01]  /*20f0*/  IMAD R47, R0, R14, R47 ;  /* 0x0000000e002f7224 */ /* 0x000fe200078e022f */
[----:B------:R-:W-:Y:S01]  /*2100*/  LOP3.LUT R18, R8, 0x12, RZ, 0xfc, !PT ;  /* 0x0000001208127812 */ /* 0x000fe200078efcff */
[----:B------:R-:W-:Y:S01]  /*2110*/  @!P5 IMAD.MOV R37, RZ, RZ, -R37 ;  /* 0x000000ffff25d224 */ /* 0x000fe200078e0a25 */
[C---:B------:R-:W-:Y:S01]  /*2120*/  ISETP.GT.U32.AND P2, PT, R0.reuse, R23, PT ;  /* 0x000000170000720c */ /* 0x040fe20003f44070 */
[----:B------:R-:W-:Y:S01]  /*2130*/  @!P6 IMAD.IADD R45, R45, 0x1, -R0 ;  /* 0x000000012d2de824 */ /* 0x000fe200078e0a00 */
[----:B------:R-:W-:Y:S01]  /*2140*/  ISETP.GT.U32.AND P6, PT, R0, R47, PT ;  /* 0x0000002f0000720c */ /* 0x000fe20003fc4070 */
[----:B------:R-:W-:Y:S01]  /*2150*/  IMAD.HI.U32 R12, R7, R49, RZ ;  /* 0x00000031070c7227 */ /* 0x000fe200078e00ff */
[----:B------:R-:W-:-:S02]  /*2160*/  IABS R57, R18 ;  /* 0x0000001200397213 */ /* 0x000fc40000000000 */
[----:B------:R-:W-:Y:S01]  /*2170*/  ISETP.GT.U32.AND P5, PT, R0, R45, PT ;  /* 0x0000002d0000720c */ /* 0x000fe20003fa4070 */
[----:B------:R-:W-:Y:S01]  /*2180*/  @!P3 IMAD.IADD R41, R41, 0x1, -R0 ;  /* 0x000000012929b824 */ /* 0x000fe200078e0a00 */
[----:B------:R-:W-:Y:S01]  /*2190*/  ISETP.GE.AND P3, PT, R16, RZ, PT ;  /* 0x000000ff1000720c */ /* 0x000fe20003f66270 */
[----:B------:R-:W-:Y:S01]  /*21a0*/  IMAD.MOV R14, RZ, RZ, -R12 ;  /* 0x000000ffff0e7224 */ /* 0x000fe200078e0a0c */
[----:B------:R-:W-:Y:S01]  /*21b0*/  LOP3.LUT R16, R8, 0x16, RZ, 0xfc, !PT ;  /* 0x0000001608107812 */ /* 0x000fe200078efcff */
[----:B------:R-:W-:-:S04]  /*21c0*/  IMAD.HI.U32 R12, R7, R51, RZ ;  /* 0x00000033070c7227 */ /* 0x000fc800078e00ff */
[----:B------:R-:W-:Y:S02]  /*21d0*/  @!P2 IMAD.IADD R23, R23, 0x1, -R0 ;  /* 0x000000011717a824 */ /* 0x000fe400078e0a00 */
[----:B------:R-:W-:Y:S02]  /*21e0*/  IMAD.MOV R12, RZ, RZ, -R12 ;  /* 0x000000ffff0c7224 */ /* 0x000fe400078e0a0c */
[----:B------:R-:W-:Y:S01]  /*21f0*/  IMAD R49, R0, R14, R49 ;  /* 0x0000000e00317224 */ /* 0x000fe200078e0231 */
[----:B------:R-:W-:Y:S01]  /*2200*/  IABS R14, R16 ;  /* 0x00000010000e7213 */ /* 0x000fe20000000000 */
[--C-:B------:R-:W-:Y:S01]  /*2210*/  @!P6 IMAD.IADD R47, R47, 0x1, -R0.reuse ;  /* 0x000000012f2fe824 */ /* 0x100fe200078e0a00 */
[----:B------:R-:W-:Y:S01]  /*2220*/  ISETP.GE.AND P6, PT, R16, RZ, PT ;  /* 0x000000ff1000720c */ /* 0x000fe20003fc6270 */
[----:B------:R-:W-:Y:S01]  /*2230*/  IMAD.MOV.U32 R43, RZ, RZ, R23 ;  /* 0x000000ffff2b7224 */ /* 0x000fe200078e0017 */
[----:B------:R-:W-:Y:S01]  /*2240*/  ISETP.GT.U32.AND P2, PT, R0, R49, PT ;  /* 0x000000310000720c */ /* 0x000fe20003f44070 */
[----:B------:R-:W-:Y:S01]  /*2250*/  @!P5 IMAD.IADD R45, R45, 0x1, -R0 ;  /* 0x000000012d2dd824 */ /* 0x000fe200078e0a00 */
[----:B------:R-:W-:Y:S01]  /*2260*/  LOP3.LUT R16, R8, 0x14, RZ, 0xfc, !PT ;  /* 0x0000001408107812 */ /* 0x000fe200078efcff */
[----:B------:R-:W-:Y:S01]  /*2270*/  IMAD R51, R0, R12, R51 ;  /* 0x0000000c00337224 */ /* 0x000fe200078e0233 */
[----:B------:R-:W-:Y:S01]  /*2280*/  ISETP.GE.AND P5, PT, R30, RZ, PT ;  /* 0x000000ff1e00720c */ /* 0x000fe20003fa6270 */
[----:B------:R-:W-:Y:S01]  /*2290*/  @!P3 IMAD.MOV R43, RZ, RZ, -R43 ;  /* 0x000000ffff2bb224 */ /* 0x000fe200078e0a2b */
[----:B------:R-:W-:Y:S01]  /*22a0*/  ISETP.GT.U32.AND P3, PT, R0, R47, PT ;  /* 0x0000002f0000720c */ /* 0x000fe20003f64070 */
[----:B------:R-:W-:Y:S01]  /*22b0*/  IMAD.HI.U32 R12, R7, R14, RZ ;  /* 0x0000000e070c7227 */ /* 0x000fe200078e00ff */
[----:B------:R-:W-:-:S02]  /*22c0*/  IABS R55, R16 ;  /* 0x0000001000377213 */ /* 0x000fc40000000000 */
[----:B------:R-:W-:Y:S01]  /*22d0*/  LOP3.LUT R30, R8, 0xc, RZ, 0xfc, !PT ;  /* 0x0000000c081e7812 */ /* 0x000fe200078efcff */
[----:B------:R-:W-:Y:S01]  /*22e0*/  @!P0 IMAD.MOV R45, RZ, RZ, -R45 ;  /* 0x000000ffff2d8224 */ /* 0x000fe200078e0a2d */
[C---:B------:R-:W-:Y:S01]  /*22f0*/  ISETP.GT.U32.AND P0, PT, R0.reuse, R51, PT ;  /* 0x000000330000720c */ /* 0x040fe20003f04070 */
[----:B------:R-:W-:Y:S01]  /*2300*/  IMAD.MOV R23, RZ, RZ, -R12 ;  /* 0x000000ffff177224 */ /* 0x000fe200078e0a0c */
[----:B------:R-:W-:Y:S01]  /*2310*/  IABS R63, R30 ;  /* 0x0000001e003f7213 */ /* 0x000fe20000000000 */
[----:B------:R-:W-:Y:S02]  /*2320*/  @!P2 IMAD.IADD R49, R49, 0x1, -R0 ;  /* 0x000000013131a824 */ /* 0x000fe400078e0a00 */
[C---:B------:R-:W-:Y:S02]  /*2330*/  IMAD R23, R0.reuse, R23, R14 ;  /* 0x0000001700177224 */ /* 0x040fe400078e020e */
[----:B------:R-:W-:Y:S01]  /*2340*/  @!P3 IMAD.IADD R47, R47, 0x1, -R0 ;  /* 0x000000012f2fb824 */ /* 0x000fe200078e0a00 */
[C---:B------:R-:W-:Y:S01]  /*2350*/  ISETP.GT.U32.AND P2, PT, R0.reuse, R49, PT ;  /* 0x000000310000720c */ /* 0x040fe20003f44070 */
[----:B------:R-:W-:Y:S01]  /*2360*/  @!P4 IMAD.MOV R39, RZ, RZ, -R39 ;  /* 0x000000ffff27c224 */ /* 0x000fe200078e0a27 */
[----:B------:R-:W-:Y:S01]  /*2370*/  ISETP.GT.U32.AND P3, PT, R0, R23, PT ;  /* 0x000000170000720c */ /* 0x000fe20003f64070 */
[----:B------:R-:W-:Y:S01]  /*2380*/  IMAD.HI.U32 R14, R7, R57, RZ ;  /* 0x00000039070e7227 */ /* 0x000fe200078e00ff */
[----:B------:R-:W-:-:S02]  /*2390*/  ISETP.GE.AND P4, PT, R26, RZ, PT ;  /* 0x000000ff1a00720c */ /* 0x000fc40003f86270 */
[----:B------:R-:W-:Y:S01]  /*23a0*/  LOP3.LUT R26, R8, 0x10, RZ, 0xfc, !PT ;  /* 0x00000010081a7812 */ /* 0x000fe200078efcff */
[----:B------:R-:W-:Y:S02]  /*23b0*/  @!P0 IMAD.IADD R51, R51, 0x1, -R0 ;  /* 0x0000000133338824 */ /* 0x000fe400078e0a00 */
[----:B------:R-:W-:Y:S01]  /*23c0*/  IMAD.MOV R14, RZ, RZ, -R14 ;  /* 0x000000ffff0e7224 */ /* 0x000fe200078e0a0e */
[----:B------:R-:W-:Y:S01]  /*23d0*/  IABS R59, R26 ;  /* 0x0000001a003b7213 */ /* 0x000fe20000000000 */
[----:B------:R-:W-:Y:S01]  /*23e0*/  @!P1 IMAD.MOV R41, RZ, RZ, -R41 ;  /* 0x000000ffff299224 */ /* 0x000fe200078e0a29 */
[C---:B------:R-:W-:Y:S01]  /*23f0*/  ISETP.GT.U32.AND P0, PT, R0.reuse, R51, PT ;  /* 0x000000330000720c */ /* 0x040fe20003f04070 */
[----:B------:R-:W-:Y:S01]  /*2400*/  IMAD R57, R0, R14, R57 ;  /* 0x0000000e00397224 */ /* 0x000fe200078e0239 */
[----:B------:R-:W-:Y:S01]  /*2410*/  ISETP.GE.AND P1, PT, R28, RZ, PT ;  /* 0x000000ff1c00720c */ /* 0x000fe20003f26270 */
[--C-:B------:R-:W-:Y:S01]  /*2420*/  @!P3 IMAD.IADD R23, R23, 0x1, -R0.reuse ;  /* 0x000000011717b824 */ /* 0x100fe200078e0a00 */
[----:B------:R-:W-:Y:S01]  /*2430*/  LOP3.LUT R28, R8, 0xe, RZ, 0xfc, !PT ;  /* 0x0000000e081c7812 */ /* 0x000fe200078efcff */
[----:B------:R-:W-:Y:S01]  /*2440*/  @!P2 IMAD.IADD R49, R49, 0x1, -R0 ;  /* 0x000000013131a824 */ /* 0x000fe200078e0a00 */
[----:B------:R-:W-:Y:S01]  /*2450*/  ISETP.GE.AND P2, PT, R16, RZ, PT ;  /* 0x000000ff1000720c */ /* 0x000fe20003f46270 */
[----:B------:R-:W-:Y:S01]  /*2460*/  IMAD.HI.U32 R12, R7, R55, RZ ;  /* 0x00000037070c7227 */ /* 0x000fe200078e00ff */
[----:B------:R-:W-:-:S02]  /*2470*/  ISETP.GT.U32.AND P3, PT, R0, R23, PT ;  /* 0x000000170000720c */ /* 0x000fc40003f64070 */
[----:B------:R-:W-:Y:S01]  /*2480*/  IABS R61, R28 ;  /* 0x0000001c003d7213 */ /* 0x000fe20000000000 */
[----:B------:R-:W-:-:S04]  /*2490*/  IMAD.HI.U32 R16, R7, R59, RZ ;  /* 0x0000003b07107227 */ /* 0x000fc800078e00ff */
[----:B------:R-:W-:Y:S01]  /*24a0*/  @!P0 IMAD.IADD R51, R51, 0x1, -R0 ;  /* 0x0000000133338824 */ /* 0x000fe200078e0a00 */
[C---:B------:R-:W-:Y:S01]  /*24b0*/  ISETP.GT.U32.AND P0, PT, R0.reuse, R57, PT ;  /* 0x000000390000720c */ /* 0x040fe20003f04070 */
[----:B------:R-:W-:Y:S02]  /*24c0*/  IMAD.MOV R12, RZ, RZ, -R12 ;  /* 0x000000ffff0c7224 */ /* 0x000fe400078e0a0c */
[----:B------:R-:W-:Y:S02]  /*24d0*/  IMAD.MOV R16, RZ, RZ, -R16 ;  /* 0x000000ffff107224 */ /* 0x000fe400078e0a10 */
[C---:B------:R-:W-:Y:S02]  /*24e0*/  IMAD R55, R0.reuse, R12, R55 ;  /* 0x0000000c00377224 */ /* 0x040fe400078e0237 */
[C---:B------:R-:W-:Y:S02]  /*24f0*/  IMAD R59, R0.reuse, R16, R59 ;  /* 0x00000010003b7224 */ /* 0x040fe400078e023b */
[----:B------:R-:W-:Y:S01]  /*2500*/  @!P1 IMAD.MOV R49, RZ, RZ, -R49 ;  /* 0x000000ffff319224 */ /* 0x000fe200078e0a31 */
[C---:B------:R-:W-:Y:S01]  /*2510*/  ISETP.GT.U32.AND P1, PT, R0.reuse, R55, PT ;  /* 0x000000370000720c */ /* 0x040fe20003f24070 */
[--C-:B------:R-:W-:Y:S01]  /*2520*/  @!P3 IMAD.IADD R23, R23, 0x1, -R0.reuse ;  /* 0x000000011717b824 */ /* 0x100fe200078e0a00 */
[----:B------:R-:W-:Y:S01]  /*2530*/  ISETP.GT.U32.AND P3, PT, R0, R59, PT ;  /* 0x0000003b0000720c */ /* 0x000fe20003f64070 */
[----:B------:R-:W-:-:S02]  /*2540*/  @!P0 IMAD.IADD R57, R57, 0x1, -R0 ;  /* 0x0000000139398824 */ /* 0x000fc400078e0a00 */
[----:B------:R-:W-:-:S03]  /*2550*/  IMAD.HI.U32 R12, R7, R61, RZ ;  /* 0x0000003d070c7227 */ /* 0x000fc600078e00ff */
[----:B------:R-:W-:Y:S01]  /*2560*/  ISETP.GT.U32.AND P0, PT, R0, R57, PT ;  /* 0x000000390000720c */ /* 0x000fe20003f04070 */
[----:B------:R-:W-:Y:S02]  /*2570*/  IMAD.MOV R12, RZ, RZ, -R12 ;  /* 0x000000ffff0c7224 */ /* 0x000fe400078e0a0c */
[----:B------:R-:W-:-:S04]  /*2580*/  IMAD.HI.U32 R14, R7, R63, RZ ;  /* 0x0000003f070e7227 */ /* 0x000fc800078e00ff */
[--C-:B------:R-:W-:Y:S02]  /*2590*/  @!P1 IMAD.IADD R55, R55, 0x1, -R0.reuse ;  /* 0x0000000137379824 */ /* 0x100fe400078e0a00 */
[--C-:B------:R-:W-:Y:S02]  /*25a0*/  @!P3 IMAD.IADD R59, R59, 0x1, -R0.reuse ;  /* 0x000000013b3bb824 */ /* 0x100fe400078e0a00 */
[C---:B------:R-:W-:Y:S01]  /*25b0*/  IMAD R61, R0.reuse, R12, R61 ;  /* 0x0000000c003d7224 */ /* 0x040fe200078e023d */
[C---:B------:R-:W-:Y:S01]  /*25c0*/  ISETP.GT.U32.AND P1, PT, R0.reuse, R55, PT ;  /* 0x000000370000720c */ /* 0x040fe20003f24070 */
[----:B------:R-:W-:Y:S01]  /*25d0*/  @!P0 IMAD.IADD R57, R57, 0x1, -R0 ;  /* 0x0000000139398824 */ /* 0x000fe200078e0a00 */
[C---:B------:R-:W-:Y:S01]  /*25e0*/  ISETP.GT.U32.AND P3, PT, R0.reuse, R59, PT ;  /* 0x0000003b0000720c */ /* 0x040fe20003f64070 */
[----:B------:R-:W-:Y:S01]  /*25f0*/  IMAD.HI.U32 R16, R7, R65, RZ ;  /* 0x0000004107107227 */ /* 0x000fe200078e00ff */
[----:B------:R-:W-:-:S03]  /*2600*/  ISETP.GT.U32.AND P0, PT, R0, R61, PT ;  /* 0x0000003d0000720c */ /* 0x000fc60003f04070 */
[----:B------:R-:W-:Y:S02]  /*2610*/  IMAD.MOV R14, RZ, RZ, -R14 ;  /* 0x000000ffff0e7224 */ /* 0x000fe400078e0a0e */
[----:B------:R-:W-:Y:S02]  /*2620*/  IMAD.MOV R16, RZ, RZ, -R16 ;  /* 0x000000ffff107224 */ /* 0x000fe400078e0a10 */
[----:B------:R-:W-:Y:S02]  /*2630*/  IMAD R63, R0, R14, R63 ;  /* 0x0000000e003f7224 */ /* 0x000fe400078e023f */
[--C-:B------:R-:W-:Y:S01]  /*2640*/  @!P1 IMAD.IADD R55, R55, 0x1, -R0.reuse ;  /* 0x0000000137379824 */ /* 0x100fe200078e0a00 */
[----:B------:R-:W-:Y:S01]  /*2650*/  ISETP.GE.AND P1, PT, R26, RZ, PT ;  /* 0x000000ff1a00720c */ /* 0x000fe20003f26270 */
[----:B------:R-:W-:Y:S01]  /*2660*/  IMAD R65, R0, R16, R65 ;  /* 0x0000001000417224 */ /* 0x000fe200078e0241 */
[----:B------:R-:W-:Y:S01]  /*2670*/  LOP3.LUT R26, R8, 0x6, RZ, 0xfc, !PT ;  /* 0x00000006081a7812 */ /* 0x000fe200078efcff */
[----:B------:R-:W-:Y:S01]  /*2680*/  @!P4 IMAD.MOV R47, RZ, RZ, -R47 ;  /* 0x000000ffff2fc224 */ /* 0x000fe200078e0a2f */
[----:B------:R-:W-:Y:S01]  /*2690*/  ISETP.GE.AND P4, PT, R18, RZ, PT ;  /* 0x000000ff1200720c */ /* 0x000fe20003f86270 */
[----:B------:R-:W-:Y:S01]  /*26a0*/  @!P3 IMAD.IADD R59, R59, 0x1, -R0 ;  /* 0x000000013b3bb824 */ /* 0x000fe200078e0a00 */
[----:B------:R-:W-:Y:S01]  /*26b0*/  ISETP.GT.U32.AND P3, PT, R0, R63, PT ;  /* 0x0000003f0000720c */ /* 0x000fe20003f64070 */
[----:B------:R-:W-:Y:S01]  /*26c0*/  IMAD.HI.U32 R18, R7, R67, RZ ;  /* 0x0000004307127227 */ /* 0x000fe200078e00ff */
[----:B------:R-:W-:-:S03]  /*26d0*/  IABS R69, R26 ;  /* 0x0000001a00457213 */ /* 0x000fc60000000000 */
[----:B------:R-:W-:Y:S01]  /*26e0*/  @!P0 IMAD.IADD R61, R61, 0x1, -R0 ;  /* 0x000000013d3d8824 */ /* 0x000fe200078e0a00 */
[C---:B------:R-:W-:Y:S01]  /*26f0*/  ISETP.GT.U32.AND P0, PT, R0.reuse, R65, PT ;  /* 0x000000410000720c */ /* 0x040fe20003f04070 */
[----:B------:R-:W-:Y:S02]  /*2700*/  IMAD.MOV R18, RZ, RZ, -R18 ;  /* 0x000000ffff127224 */ /* 0x000fe400078e0a12 */
[----:B------:R-:W-:Y:S01]  /*2710*/  @!P5 IMAD.MOV R51, RZ, RZ, -R51 ;  /* 0x000000ffff33d224 */ /* 0x000fe200078e0a33 */
[C---:B------:R-:W-:Y:S01]  /*2720*/  ISETP.GT.U32.AND P5, PT, R0.reuse, R61, PT ;  /* 0x0000003d0000720c */ /* 0x040fe20003fa4070 */
[----:B------:R-:W-:Y:S01]  /*2730*/  IMAD R67, R0, R18, R67 ;  /* 0x0000001200437224 */ /* 0x000fe200078e0243 */
[----:B------:R-:W-:Y:S01]  /*2740*/  IABS R18, R36 ;  /* 0x0000002400127213 */ /* 0x000fe20000000000 */
[----:B------:R-:W-:-:S04]  /*2750*/  IMAD.HI.U32 R12, R7, R69, RZ ;  /* 0x00000045070c7227 */ /* 0x000fc800078e00ff */
[----:B------:R-:W-:Y:S01]  /*2760*/  @!P3 IMAD.IADD R63, R63, 0x1, -R0 ;  /* 0x000000013f3fb824 */ /* 0x000fe200078e0a00 */
[C---:B------:R-:W-:Y:S01]  /*2770*/  ISETP.GT.U32.AND P3, PT, R0.reuse, R67, PT ;  /* 0x000000430000720c */ /* 0x040fe20003f64070 */
[----:B------:R-:W-:Y:S02]  /*2780*/  IMAD.MOV R16, RZ, RZ, -R12 ;  /* 0x000000ffff107224 */ /* 0x000fe400078e0a0c */
[----:B------:R-:W-:Y:S02]  /*2790*/  @!P0 IMAD.IADD R65, R65, 0x1, -R0 ;  /* 0x0000000141418824 */ /* 0x000fe400078e0a00 */
[----:B------:R-:W-:Y:S02]  /*27a0*/  IMAD.MOV.U32 R53, RZ, RZ, R23 ;  /* 0x000000ffff357224 */ /* 0x000fe400078e0017 */
[C---:B------:R-:W-:Y:S01]  /*27b0*/  IMAD R69, R0.reuse, R16, R69 ;  /* 0x0000001000457224 */ /* 0x040fe200078e0245 */
[----:B------:R-:W-:Y:S01]  /*27c0*/  ISETP.GT.U32.AND P0, PT, R0, R65, PT ;  /* 0x000000410000720c */ /* 0x000fe20003f04070 */
[----:B------:R-:W-:-:S04]  /*27d0*/  IMAD.HI.U32 R12, R7, R71, RZ ;  /* 0x00000047070c7227 */ /* 0x000fc800078e00ff */
[----:B------:R-:W-:Y:S01]  /*27e0*/  @!P6 IMAD.MOV R53, RZ, RZ, -R53 ;  /* 0x000000ffff35e224 */ /* 0x000fe200078e0a35 */
[C---:B------:R-:W-:Y:S01]  /*27f0*/  ISETP.GT.U32.AND P6, PT, R0.reuse, R63, PT ;  /* 0x0000003f0000720c */ /* 0x040fe20003fc4070 */
[----:B------:R-:W-:Y:S01]  /*2800*/  @!P5 IMAD.IADD R61, R61, 0x1, -R0 ;  /* 0x000000013d3dd824 */ /* 0x000fe200078e0a00 */
[----:B------:R-:W-:Y:S01]  /*2810*/  ISETP.GT.U32.AND P5, PT, R0, R69, PT ;  /* 0x000000450000720c */ /* 0x000fe20003fa4070 */
[----:B------:R-:W-:-:S04]  /*2820*/  IMAD.HI.U32 R14, R7, R18, RZ ;  /* 0x00000012070e7227 */ /* 0x000fc800078e00ff */
[----:B------:R-:W-:Y:S02]  /*2830*/  IMAD.MOV R12, RZ, RZ, -R12 ;  /* 0x000000ffff0c7224 */ /* 0x000fe400078e0a0c */
[----:B------:R-:W-:-:S04]  /*2840*/  IMAD.HI.U32 R7, R7, R73, RZ ;  /* 0x0000004907077227 */ /* 0x000fc800078e00ff */
[----:B------:R-:W-:Y:S02]  /*2850*/  IMAD.MOV R23, RZ, RZ, -R14 ;  /* 0x000000ffff177224 */ /* 0x000fe400078e0a0e */
[----:B------:R-:W-:Y:S02]  /*2860*/  @!P3 IMAD.IADD R67, R67, 0x1, -R0 ;  /* 0x000000014343b824 */ /* 0x000fe400078e0a00 */
[C---:B------:R-:W-:Y:S02]  /*2870*/  IMAD R71, R0.reuse, R12, R71 ;  /* 0x0000000c00477224 */ /* 0x040fe400078e0247 */
[----:B------:R-:W-:Y:S01]  /*2880*/  IMAD.MOV R12, RZ, RZ, -R7 ;  /* 0x000000ffff0c7224 */ /* 0x000fe200078e0a07 */
[C---:B------:R-:W-:Y:S01]  /*2890*/  ISETP.GT.U32.AND P3, PT, R0.reuse, R67, PT ;  /* 0x000000430000720c */ /* 0x040fe20003f64070 */
[C---:B------:R-:W-:Y:S02]  /*28a0*/  IMAD R7, R0.reuse, R23, R18 ;  /* 0x0000001700077224 */ /* 0x040fe400078e0212 */
[--C-:B------:R-:W-:Y:S01]  /*28b0*/  @!P0 IMAD.IADD R65, R65, 0x1, -R0.reuse ;  /* 0x0000000141418824 */ /* 0x100fe200078e0a00 */
[----:B------:R-:W0:Y:S01]  /*28c0*/  LDC R23, c[0x0][0x23c] ;  /* 0x00008f00ff177b82 */ /* 0x000e220000000800 */
[--C-:B------:R-:W-:Y:S01]  /*28d0*/  @!P6 IMAD.IADD R63, R63, 0x1, -R0.reuse ;  /* 0x000000013f3fe824 */ /* 0x100fe200078e0a00 */
[C---:B------:R-:W-:Y:S01]  /*28e0*/  ISETP.GT.U32.AND P0, PT, R0.reuse, R7, PT ;  /* 0x000000070000720c */ /* 0x040fe20003f04070 */
[--C-:B------:R-:W-:Y:S01]  /*28f0*/  @!P5 IMAD.IADD R69, R69, 0x1, -R0.reuse ;  /* 0x000000014545d824 */ /* 0x100fe200078e0a00 */
[----:B------:R-:W-:Y:S01]  /*2900*/  ISETP.GT.U32.AND P6, PT, R0, R71, PT ;  /* 0x000000470000720c */ /* 0x000fe20003fc4070 */
[----:B------:R-:W-:Y:S01]  /*2910*/  @!P2 IMAD.MOV R55, RZ, RZ, -R55 ;  /* 0x000000ffff37a224 */ /* 0x000fe200078e0a37 */
[----:B------:R-:W-:Y:S01]  /*2920*/  ISETP.GE.AND P5, PT, R28, RZ, PT ;  /* 0x000000ff1c00720c */ /* 0x000fe20003fa6270 */
[C---:B------:R-:W-:Y:S01]  /*2930*/  IMAD R73, R0.reuse, R12, R73 ;  /* 0x0000000c00497224 */ /* 0x040fe200078e0249 */
[C---:B------:R-:W-:Y:S01]  /*2940*/  ISETP.GT.U32.AND P2, PT, R0.reuse, R69, PT ;  /* 0x000000450000720c */ /* 0x040fe20003f44070 */
[----:B------:R-:W-:Y:S01]  /*2950*/  @!P3 IMAD.IADD R67, R67, 0x1, -R0 ;  /* 0x000000014343b824 */ /* 0x000fe200078e0a00 */
[----:B------:R-:W-:Y:S01]  /*2960*/  SHF.R.U32.HI R12, RZ, 0x4, R248 ;  /* 0x00000004ff0c7819 */ /* 0x000fe200000116f8 */
[----:B------:R-:W-:Y:S01]  /*2970*/  @!P1 IMAD.MOV R59, RZ, RZ, -R59 ;  /* 0x000000ffff3b9224 */ /* 0x000fe200078e0a3b */
[----:B------:R-:W-:Y:S01]  /*2980*/  ISETP.GT.U32.AND P3, PT, R0, R73, PT ;  /* 0x000000490000720c */ /* 0x000fe20003f64070 */
[----:B------:R-:W-:Y:S01]  /*2990*/  @!P4 IMAD.MOV R57, RZ, RZ, -R57 ;  /* 0x000000ffff39c224 */ /* 0x000fe200078e0a39 */
[----:B------:R-:W-:Y:S01]  /*29a0*/  SGXT.U32 R42, R12, 0xe ;  /* 0x0000000e0c2a781a */ /* 0x000fe20000000000 */
[--C-:B------:R-:W-:Y:S01]  /*29b0*/  @!P0 IMAD.IADD R7, R7, 0x1, -R0.reuse ;  /* 0x0000000107078824 */ /* 0x100fe200078e0a00 */
[----:B------:R-:W-:Y:S01]  /*29c0*/  ISETP.GE.AND P4, PT, R8, RZ, PT ;  /* 0x000000ff0800720c */ /* 0x000fe20003f86270 */
[--C-:B------:R-:W-:Y:S01]  /*29d0*/  @!P6 IMAD.IADD R71, R71, 0x1, -R0.reuse ;  /* 0x000000014747e824 */ /* 0x100fe200078e0a00 */
[----:B------:R-:W-:Y:S01]  /*29e0*/  IADD3 R12, P6, R42, 0x80, RZ ;  /* 0x000000802a0c7810 */ /* 0x000fe20007fde0ff */
[----:B------:R-:W-:Y:S01]  /*29f0*/  IMAD.MOV.U32 R8, RZ, RZ, RZ ;  /* 0x000000ffff087224 */ /* 0x000fe200078e00ff */
[C---:B------:R-:W-:Y:S01]  /*2a00*/  ISETP.GT.U32.AND P1, PT, R0.reuse, R7, PT ;  /* 0x000000070000720c */ /* 0x040fe20003f24070 */
[--C-:B------:R-:W-:Y:S01]  /*2a10*/  @!P2 IMAD.IADD R69, R69, 0x1, -R0.reuse ;  /* 0x000000014545a824 */ /* 0x100fe200078e0a00 */
[----:B------:R-:W-:Y:S01]  /*2a20*/  ISETP.GT.U32.AND P0, PT, R0, R71, PT ;  /* 0x000000470000720c */ /* 0x000fe20003f04070 */
[----:B------:R-:W-:Y:S01]  /*2a30*/  @!P5 IMAD.MOV R61, RZ, RZ, -R61 ;  /* 0x000000ffff3dd224 */ /* 0x000fe200078e0a3d */
[----:B------:R-:W-:Y:S01]  /*2a40*/  ISETP.GE.AND P2, PT, R30, RZ, PT ;  /* 0x000000ff1e00720c */ /* 0x000fe20003f46270 */
[----:B------:R-:W-:Y:S01]  /*2a50*/  @!P3 IMAD.IADD R73, R73, 0x1, -R0 ;  /* 0x000000014949b824 */ /* 0x000fe200078e0a00 */
[----:B------:R-:W-:-:S02]  /*2a60*/  IADD3.X R8, R8, 0x40000040, RZ, P6, !PT ;  /* 0x4000004008087810 */ /* 0x000fc400037fe4ff */
[----:B------:R-:W-:Y:S02]  /*2a70*/  ISETP.GE.AND P3, PT, R32, RZ, PT ;  /* 0x000000ff2000720c */ /* 0x000fe40003f66270 */
[----:B------:R-:W-:Y:S02]  /*2a80*/  ISETP.GT.U32.AND P5, PT, R0, R73, PT ;  /* 0x000000490000720c */ /* 0x000fe40003fa4070 */
[----:B------:R-:W-:Y:S01]  /*2a90*/  ISETP.GE.AND P6, PT, R36, RZ, PT ;  /* 0x000000ff2400720c */ /* 0x000fe20003fc6270 */
[--C-:B------:R-:W-:Y:S01]  /*2aa0*/  @!P1 IMAD.IADD R7, R7, 0x1, -R0.reuse ;  /* 0x0000000107079824 */ /* 0x100fe200078e0a00 */
[----:B------:R-:W-:Y:S01]  /*2ab0*/  ISETP.GE.AND P1, PT, R26, RZ, PT ;  /* 0x000000ff1a00720c */ /* 0x000fe20003f26270 */
[--C-:B------:R-:W-:Y:S01]  /*2ac0*/  @!P0 IMAD.IADD R71, R71, 0x1, -R0.reuse ;  /* 0x0000000147478824 */ /* 0x100fe200078e0a00 */
[----:B------:R-:W-:Y:S01]  /*2ad0*/  ISETP.GE.AND P0, PT, R34, RZ, PT ;  /* 0x000000ff2200720c */ /* 0x000fe20003f06270 */
[----:B------:R-:W-:Y:S01]  /*2ae0*/  @!P2 IMAD.MOV R63, RZ, RZ, -R63 ;  /* 0x000000ffff3fa224 */ /* 0x000fe200078e0a3f */
[----:B------:R-:W-:Y:S01]  /*2af0*/  ISETP.GE.AND P2, PT, R38, RZ, PT ;  /* 0x000000ff2600720c */ /* 0x000fe20003f46270 */
[----:B------:R-:W1:Y:S01]  /*2b00*/  LDC R26, c[0x0][0x240] ;  /* 0x00009000ff1a7b82 */ /* 0x000e620000000800 */
[----:B------:R-:W-:Y:S01]  /*2b10*/  IMAD.MOV.U32 R75, RZ, RZ, R71 ;  /* 0x000000ffff4b7224 */ /* 0x000fe200078e0047 */
[----:B------:R-:W-:Y:S01]  /*2b20*/  R2UR UR5, R8 ;  /* 0x00000000080572ca */ /* 0x000fe200000e0000 */
[----:B------:R-:W-:Y:S01]  /*2b30*/  IMAD.MOV.U32 R71, RZ, RZ, R7 ;  /* 0x000000ffff477224 */ /* 0x000fe200078e0007 */
[----:B------:R-:W-:Y:S01]  /*2b40*/  R2UR UR4, R12 ;  /* 0x000000000c0472ca */ /* 0x000fe200000e0000 */
[----:B------:R-:W-:Y:S01]  /*2b50*/  @!P5 IMAD.IADD R73, R73, 0x1, -R0 ;  /* 0x000000014949d824 */ /* 0x000fe200078e0a00 */
[----:B------:R-:W-:Y:S01]  /*2b60*/  ISETP.NE.AND P5, PT, R3, RZ, PT ;  /* 0x000000ff0300720c */ /* 0x000fe20003fa5270 */
[----:B------:R-:W-:Y:S01]  /*2b70*/  @!P3 IMAD.MOV R65, RZ, RZ, -R65 ;  /* 0x000000ffff41b224 */ /* 0x000fe200078e0a41 */
[----:B------:R-:W-:Y:S01]  /*2b80*/  LOP3.LUT R0, RZ, R3, RZ, 0x33, !PT ;  /* 0x00000003ff007212 */ /* 0x000fe200078e33ff */
[----:B------:R-:W-:Y:S01]  /*2b90*/  @!P1 IMAD.MOV R69, RZ, RZ, -R69 ;  /* 0x000000ffff459224 */ /* 0x000fe200078e0a45 */
[----:B---3--:R-:W-:Y:S01]  /*2ba0*/  LEA R16, P1, R4, R78, 0x1 ;  /* 0x0000004e04107211 */ /* 0x008fe200078208ff */
[----:B------:R-:W-:Y:S01]  /*2bb0*/  @!P0 IMAD.MOV R67, RZ, RZ, -R67 ;  /* 0x000000ffff438224 */ /* 0x000fe200078e0a43 */
[C---:B------:R-:W-:Y:S01]  /*2bc0*/  SEL R3, R0.reuse, R13, !P5 ;  /* 0x0000000d00037207 */ /* 0x040fe20006800000 */
[----:B------:R-:W-:Y:S01]  /*2bd0*/  @!P4 IMAD.MOV R75, RZ, RZ, -R75 ;  /* 0x000000ffff4bc224 */ /* 0x000fe200078e0a4b */
[C---:B------:R-:W-:Y:S01]  /*2be0*/  SEL R7, R0.reuse, R15, !P5 ;  /* 0x0000000f00077207 */ /* 0x040fe20006800000 */
[----:B------:R-:W-:Y:S01]  /*2bf0*/  @!P6 IMAD.MOV R71, RZ, RZ, -R71 ;  /* 0x000000ffff47e224 */ /* 0x000fe200078e0a47 */
[C---:B------:R-:W-:Y:S01]  /*2c00*/  SEL R8, R0.reuse, R17, !P5 ;  /* 0x0000001100087207 */ /* 0x040fe20006800000 */
[----:B------:R-:W-:Y:S01]  /*2c10*/  @!P2 IMAD.MOV R73, RZ, RZ, -R73 ;  /* 0x000000ffff49a224 */ /* 0x000fe200078e0a49 */
[C---:B------:R-:W-:Y:S01]  /*2c20*/  SEL R9, R0.reuse, R9, !P5 ;  /* 0x0000000900097207 */ /* 0x040fe20006800000 */
[----:B------:R-:W-:Y:S01]  /*2c30*/  UIADD3.64 UR14, UR4, 0x180, URZ ;  /* 0x00000180040e7897 */ /* 0x000fe2000fffe03f */
[C---:B------:R-:W-:Y:S01]  /*2c40*/  SEL R11, R0.reuse, R11, !P5 ;  /* 0x0000000b000b7207 */ /* 0x040fe20006800000 */
[----:B------:R-:W-:Y:S01]  /*2c50*/  UIADD3.64 UR10, UR4, 0x200, URZ ;  /* 0x00000200040a7897 */ /* 0x000fe2000fffe03f */
[C---:B------:R-:W-:Y:S01]  /*2c60*/  SEL R22, R0.reuse, R19, !P5 ;  /* 0x0000001300167207 */ /* 0x040fe20006800000 */
[----:B------:R-:W-:Y:S01]  /*2c70*/  UIADD3.64 UR14, UR4, 0x280, URZ ;  /* 0x00000280040e7897 */ /* 0x000fe2000fffe03f */
[C---:B------:R-:W-:Y:S01]  /*2c80*/  SEL R25, R0.reuse, R25, !P5 ;  /* 0x0000001900197207 */ /* 0x040fe20006800000 */
[-C--:B-1----:R-:W-:Y:S01]  /*2c90*/  IMAD R3, R3, R26.reuse, RZ ;  /* 0x0000001a03037224 */ /* 0x082fe200078e02ff */
[C---:B------:R-:W-:Y:S01]  /*2ca0*/  SEL R27, R0.reuse, R27, !P5 ;  /* 0x0000001b001b7207 */ /* 0x040fe20006800000 */
[-C--:B------:R-:W-:Y:S01]  /*2cb0*/  IMAD R7, R7, R26.reuse, RZ ;  /* 0x0000001a07077224 */ /* 0x080fe200078e02ff */
[----:B------:R-:W-:Y:S01]  /*2cc0*/  SEL R29, R0, R29, !P5 ;  /* 0x0000001d001d7207 */ /* 0x000fe20006800000 */
[-C--:B------:R-:W-:Y:S01]  /*2cd0*/  IMAD R8, R8, R26.reuse, RZ ;  /* 0x0000001a08087224 */ /* 0x080fe200078e02ff */
[C---:B------:R-:W-:Y:S01]  /*2ce0*/  SEL R31, R0.reuse, R31, !P5 ;  /* 0x0000001f001f7207 */ /* 0x040fe20006800000 */
[-C--:B------:R-:W-:Y:S01]  /*2cf0*/  IMAD R9, R9, R26.reuse, RZ ;  /* 0x0000001a09097224 */ /* 0x080fe200078e02ff */
        /* <DEDUP_REMOVED lines=41> */
[----:B------:R-:W-:Y:S01]  /*2f90*/  IMAD R61, R61, R26, RZ ;  /* 0x0000001a3d3d7224 */ /* 0x000fe200078e02ff */
[----:B------:R-:W-:Y:S01]  /*2fa0*/  SEL R75, R0, R75, !P5 ;  /* 0x0000004b004b7207 */ /* 0x000fe20006800000 */
[----:B0-----:R-:W-:Y:S01]  /*2fb0*/  IMAD R0, R40, R23, RZ ;  /* 0x0000001728007224 */ /* 0x001fe200078e02ff */
[----:B------:R-:W-:Y:S01]  /*2fc0*/  LEA R14, P2, R2, R78, 0x1 ;  /* 0x0000004e020e7211 */ /* 0x000fe200078408ff */
[----:B------:R-:W-:Y:S01]  /*2fd0*/  IMAD R63, R63, R26, RZ ;  /* 0x0000001a3f3f7224 */ /* 0x000fe200078e02ff */
[----:B------:R-:W-:Y:S01]  /*2fe0*/  LEA R18, P0, R5, R78, 0x1 ;  /* 0x0000004e05127211 */ /* 0x000fe200078008ff */
[----:B------:R-:W-:Y:S01]  /*2ff0*/  IMAD R65, R65, R26, RZ ;  /* 0x0000001a41417224 */ /* 0x000fe200078e02ff */
[----:B-----5:R-:W-:Y:S01]  /*3000*/  LEA R24, P4, R0, R80, 0x1 ;  /* 0x0000005000187211 */ /* 0x020fe200078808ff */
[----:B------:R-:W-:Y:S01]  /*3010*/  IMAD R67, R67, R26, RZ ;  /* 0x0000001a43437224 */ /* 0x000fe200078e02ff */
[----:B------:R-:W-:Y:S01]  /*3020*/  LEA R12, P3, R6, R78, 0x1 ;  /* 0x0000004e060c7211 */ /* 0x000fe200078608ff */
[-C--:B------:R-:W-:Y:S01]  /*3030*/  IMAD R69, R69, R26.reuse, RZ ;  /* 0x0000001a45457224 */ /* 0x080fe200078e02ff */
[-C--:B------:R-:W-:Y:S01]  /*3040*/  LEA.HI.X.SX32 R17, R4, R79.reuse, 0x1, P1 ;  /* 0x0000004f04117211 */ /* 0x080fe200008f0eff */
[-C--:B------:R-:W-:Y:S01]  /*3050*/  IMAD R71, R71, R26.reuse, RZ ;  /* 0x0000001a47477224 */ /* 0x080fe200078e02ff */
[----:B------:R-:W-:Y:S01]  /*3060*/  LEA.HI.X.SX32 R15, R2, R79, 0x1, P2 ;  /* 0x0000004f020f7211 */ /* 0x000fe200010f0eff */
[-C--:B------:R-:W-:Y:S01]  /*3070*/  IMAD R73, R73, R26.reuse, RZ ;  /* 0x0000001a49497224 */ /* 0x080fe200078e02ff */
[----:B------:R-:W-:Y:S01]  /*3080*/  LEA.HI.X.SX32 R4, R0, R81, 0x1, P4 ;  /* 0x0000005100047211 */ /* 0x000fe200020f0eff */
[----:B------:R-:W-:Y:S01]  /*3090*/  IMAD R75, R75, R26, RZ ;  /* 0x0000001a4b4b7224 */ /* 0x000fe200078e02ff */
[-C--:B------:R-:W-:Y:S01]  /*30a0*/  LEA R2, P4, R3, R24.reuse, 0x1 ;  /* 0x0000001803027211 */ /* 0x080fe200078808ff */
[----:B------:R-:W0:Y:S01]  /*30b0*/  LDC R0, c[0x0][0x238] ;  /* 0x00008e00ff007b82 */ /* 0x000e220000000800 */
[-C--:B------:R-:W-:Y:S01]  /*30c0*/  LEA.HI.X.SX32 R19, R5, R79.reuse, 0x1, P0 ;  /* 0x0000004f05137211 */ /* 0x080fe200000f0eff */
[----:B------:R-:W-:Y:S01]  /*30d0*/  IMAD.SHL.U32 R23, R23, 0x40, RZ ;  /* 0x0000004017177824 */ /* 0x000fe200078e00ff */
[----:B------:R-:W-:Y:S01]  /*30e0*/  LEA.HI.X.SX32 R13, R6, R79, 0x1, P3 ;  /* 0x0000004f060d7211 */ /* 0x000fe200018f0eff */
[----:B------:R1:W-:Y:S01]  /*30f0*/  STL [R1+0x148], R2 ;  /* 0x0001480201007387 */ /* 0x0003e20000100800 */
[-C--:B------:R-:W-:Y:S01]  /*3100*/  LEA R5, P3, R7, R24.reuse, 0x1 ;  /* 0x0000001807057211 */ /* 0x080fe200078608ff */
[----:B------:R-:W-:Y:S01]  /*3110*/  UIADD3.64 UR10, UR4, 0x300, URZ ;  /* 0x00000300040a7897 */ /* 0x000fe2000fffe03f */
[-C--:B------:R-:W-:Y:S01]  /*3120*/  LEA R6, P2, R8, R24.reuse, 0x1 ;  /* 0x0000001808067211 */ /* 0x080fe200078408ff */
[----:B------:R-:W-:Y:S01]  /*3130*/  UIADD3.64 UR14, UR4, 0x380, URZ ;  /* 0x00000380040e7897 */ /* 0x000fe2000fffe03f */
[----:B------:R-:W-:Y:S01]  /*3140*/  CS2R R78, SRZ ;  /* 0x00000000004e7805 */ /* 0x000fe2000001ff00 */
[----:B------:R2:W-:Y:S01]  /*3150*/  STL [R1+0x150], R5 ;  /* 0x0001500501007387 */ /* 0x0005e20000100800 */
[----:B------:R-:W-:Y:S01]  /*3160*/  UIADD3.64 UR10, UR4, 0x400, URZ ;  /* 0x00000400040a7897 */ /* 0x000fe2000fffe03f */
[----:B------:R-:W-:Y:S01]  /*3170*/  CS2R R80, SRZ ;  /* 0x0000000000507805 */ /* 0x000fe2000001ff00 */
[----:B------:R-:W-:Y:S01]  /*3180*/  UIADD3.64 UR14, UR4, 0x480, URZ ;  /* 0x00000480040e7897 */ /* 0x000fe2000fffe03f */
[----:B-1----:R-:W-:Y:S01]  /*3190*/  LEA R2, P1, R9, R24, 0x1 ;  /* 0x0000001809027211 */ /* 0x002fe200078208ff */
[----:B------:R1:W-:Y:S01]  /*31a0*/  STL [R1+0x158], R6 ;  /* 0x0001580601007387 */ /* 0x0003e20000100800 */
[----:B------:R-:W-:-:S02]  /*31b0*/  UIADD3.64 UR10, UR4, 0x500, URZ ;  /* 0x00000500040a7897 */ /* 0x000fc4000fffe03f */
[----:B------:R-:W-:Y:S01]  /*31c0*/  UIADD3.64 UR14, UR4, 0x580, URZ ;  /* 0x00000580040e7897 */ /* 0x000fe2000fffe03f */
[----:B------:R3:W-:Y:S01]  /*31d0*/  STL [R1+0x160], R2 ;  /* 0x0001600201007387 */ /* 0x0007e20000100800 */
[-C--:B--2---:R-:W-:Y:S01]  /*31e0*/  LEA R5, P0, R11, R24.reuse, 0x1 ;  /* 0x000000180b057211 */ /* 0x084fe200078008ff */
[----:B------:R-:W-:Y:S02]  /*31f0*/  UIADD3.64 UR10, UR4, 0x600, URZ ;  /* 0x00000600040a7897 */ /* 0x000fe4000fffe03f */
[----:B------:R-:W-:Y:S01]  /*3200*/  UIADD3.64 UR14, UR4, 0x680, URZ ;  /* 0x00000680040e7897 */ /* 0x000fe2000fffe03f */
[----:B0-----:R-:W-:Y:S01]  /*3210*/  IMAD R77, R0, 0x3f, RZ ;  /* 0x0000003f004d7824 */ /* 0x001fe200078e02ff */
[-C--:B-1----:R-:W-:Y:S01]  /*3220*/  LEA R6, P6, R22, R24.reuse, 0x1 ;  /* 0x0000001816067211 */ /* 0x082fe200078c08ff */
[----:B------:R0:W-:Y:S01]  /*3230*/  STL [R1+0x168], R5 ;  /* 0x0001680501007387 */ /* 0x0001e20000100800 */
[----:B------:R-:W-:Y:S01]  /*3240*/  UIADD3.64 UR10, UR4, 0x700, URZ ;  /* 0x00000700040a7897 */ /* 0x000fe2000fffe03f */
[----:B---3--:R-:W-:-:S02]  /*3250*/  LEA R2, P5, R25, R24, 0x1 ;  /* 0x0000001819027211 */ /* 0x008fc400078a08ff */
[----:B------:R-:W-:Y:S01]  /*3260*/  STL [R1+0x170], R6 ;  /* 0x0001700601007387 */ /* 0x000fe20000100800 */
[----:B------:R-:W-:Y:S02]  /*3270*/  UIADD3.64 UR14, UR4, 0x780, URZ ;  /* 0x00000780040e7897 */ /* 0x000fe4000fffe03f */
[----:B------:R-:W-:Y:S01]  /*3280*/  UIADD3.64 UR10, UR4, 0x800, URZ ;  /* 0x00000800040a7897 */ /* 0x000fe2000fffe03f */
[----:B------:R1:W-:Y:S01]  /*3290*/  STL [R1+0x178], R2 ;  /* 0x0001780201007387 */ /* 0x0003e20000100800 */
[----:B------:R-:W-:Y:S01]  /*32a0*/  UIADD3.64 UR14, UR4, 0x880, URZ ;  /* 0x00000880040e7897 */ /* 0x000fe2000fffe03f */
[----:B0-----:R-:W-:Y:S01]  /*32b0*/  LEA.HI.X.SX32 R5, R3, R4, 0x1, P4 ;  /* 0x0000000403057211 */ /* 0x001fe200020f0eff */
[----:B------:R-:W-:Y:S01]  /*32c0*/  UIADD3.64 UR10, UR4, 0x900, URZ ;  /* 0x00000900040a7897 */ /* 0x000fe2000fffe03f */
[----:B------:R-:W-:Y:S01]  /*32d0*/  LEA R3, P4, R27, R24, 0x1 ;  /* 0x000000181b037211 */ /* 0x000fe200078808ff */
[----:B------:R-:W-:Y:S02]  /*32e0*/  UIADD3.64 UR14, UR4, 0x980, URZ ;  /* 0x00000980040e7897 */ /* 0x000fe4000fffe03f */
[----:B------:R0:W-:Y:S01]  /*32f0*/  STL [R1+0x144], R5 ;  /* 0x0001440501007387 */ /* 0x0001e20000100800 */
[----:B------:R-:W-:Y:S01]  /*3300*/  UIADD3.64 UR10, UR4, 0xa00, URZ ;  /* 0x00000a00040a7897 */ /* 0x000fe2000fffe03f */
[----:B-1----:R-:W-:-:S02]  /*3310*/  LEA.HI.X.SX32 R2, R7, R4, 0x1, P3 ;  /* 0x0000000407027211 */ /* 0x002fc400018f0eff */
[----:B------:R1:W-:Y:S01]  /*3320*/  STL [R1+0x180], R3 ;  /* 0x0001800301007387 */ /* 0x0003e20000100800 */
[----:B------:R-:W-:Y:S02]  /*3330*/  UIADD3.64 UR8, UR4, 0x80, URZ ;  /* 0x0000008004087897 */ /* 0x000fe4000fffe03f */
[----:B------:R-:W-:Y:S01]  /*3340*/  UIADD3.64 UR12, UR4, 0x100, URZ ;  /* 0x00000100040c7897 */ /* 0x000fe2000fffe03f */
[----:B------:R2:W-:Y:S01]  /*3350*/  STL [R1+0x14c], R2 ;  /* 0x00014c0201007387 */ /* 0x0005e20000100800 */
[----:B------:R-:W-:Y:S01]  /*3360*/  UIADD3.64 UR20, UR4, 0xa80, URZ ;  /* 0x00000a8004147897 */ /* 0x000fe2000fffe03f */
[----:B0-----:R-:W-:Y:S01]  /*3370*/  LEA R5, P3, R29, R24, 0x1 ;  /* 0x000000181d057211 */ /* 0x001fe200078608ff */
[----:B------:R-:W-:Y:S02]  /*3380*/  UIADD3.64 UR24, UR4, 0xb00, URZ ;  /* 0x00000b0004187897 */ /* 0x000fe4000fffe03f */
[----:B------:R-:W-:Y:S01]  /*3390*/  UIADD3.64 UR28, UR4, 0xb80, URZ ;  /* 0x00000b80041c7897 */ /* 0x000fe2000fffe03f */
[----:B-1----:R-:W-:Y:S01]  /*33a0*/  LEA.HI.X.SX32 R3, R8, R4, 0x1, P2 ;  /* 0x0000000408037211 */ /* 0x002fe200010f0eff */
[----:B------:R0:W-:Y:S01]  /*33b0*/  STL [R1+0x188], R5 ;  /* 0x0001880501007387 */ /* 0x0001e20000100800 */
[----:B------:R-:W-:Y:S01]  /*33c0*/  UIADD3.64 UR32, UR4, 0xc00, URZ ;  /* 0x00000c0004207897 */ /* 0x000fe2000fffe03f */
[----:B--2---:R-:W-:-:S02]  /*33d0*/  LEA R2, P2, R31, R24, 0x1 ;  /* 0x000000181f027211 */ /* 0x004fc400078408ff */
[----:B------:R1:W-:Y:S01]  /*33e0*/  STL [R1+0x154], R3 ;  /* 0x0001540301007387 */ /* 0x0003e20000100800 */
[----:B------:R-:W-:Y:S02]  /*33f0*/  UIADD3.64 UR36, UR4, 0xc80, URZ ;  /* 0x00000c8004247897 */ /* 0x000fe4000fffe03f */
[----:B------:R-:W-:Y:S01]  /*3400*/  UIADD3.64 UR40, UR4, 0xd00, URZ ;  /* 0x00000d0004287897 */ /* 0x000fe2000fffe03f */
[----:B------:R2:W-:Y:S01]  /*3410*/  STL [R1+0x190], R2 ;  /* 0x0001900201007387 */ /* 0x0005e20000100800 */
[----:B------:R-:W-:Y:S01]  /*3420*/  UIADD3.64 UR44, UR4, 0xd80, URZ ;  /* 0x00000d80042c7897 */ /* 0x000fe2000fffe03f */
[----:B0-----:R-:W-:Y:S01]  /*3430*/  LEA.HI.X.SX32 R5, R9, R4, 0x1, P1 ;  /* 0x0000000409057211 */ /* 0x001fe200008f0eff */
[----:B------:R-:W-:Y:S01]  /*3440*/  IMAD R9, R0, 0x3e, RZ ;  /* 0x0000003e00097824 */ /* 0x000fe200078e02ff */
[----:B------:R-:W-:Y:S01]  /*3450*/  UIADD3.64 UR48, UR4, 0xe00, URZ ;  /* 0x00000e0004307897 */ /* 0x000fe2000fffe03f */
[----:B-1----:R-:W-:Y:S02]  /*3460*/  LEA R3, P1, R33, R24, 0x1 ;  /* 0x0000001821037211 */ /* 0x002fe400078208ff */
[----:B------:R0:W-:Y:S01]  /*3470*/  STL [R1+0x15c], R5 ;  /* 0x00015c0501007387 */ /* 0x0001e20000100800 */
[----:B------:R-:W-:Y:S01]  /*3480*/  UIADD3.64 UR52, UR4, 0xe80, URZ ;  /* 0x00000e8004347897 */ /* 0x000fe2000fffe03f */
[----:B--2---:R-:W-:-:S02]  /*3490*/  LEA.HI.X.SX32 R2, R11, R4, 0x1, P0 ;  /* 0x000000040b027211 */ /* 0x004fc400000f0eff */
[----:B------:R1:W-:Y:S01]  /*34a0*/  STL [R1+0x198], R3 ;  /* 0x0001980301007387 */ /* 0x0003e20000100800 */
[----:B------:R-:W-:Y:S01]  /*34b0*/  IMAD R11, R0, 0x3d, RZ ;  /* 0x0000003d000b7824 */ /* 0x000fe200078e02ff */
[----:B------:R-:W-:Y:S02]  /*34c0*/  UIADD3.64 UR56, UR4, 0xf00, URZ ;  /* 0x00000f0004387897 */ /* 0x000fe4000fffe03f */
[----:B------:R2:W-:Y:S01]  /*34d0*/  STL [R1+0x164], R2 ;  /* 0x0001640201007387 */ /* 0x0005e20000100800 */
[----:B------:R-:W-:Y:S01]  /*34e0*/  UIADD3.64 UR10, UR6, 0x2, URZ ;  /* 0x00000002060a7897 */ /* 0x000fe2000fffe03f */
[----:B0-----:R-:W-:Y:S01]  /*34f0*/  LEA R5, P0, R35, R24, 0x1 ;  /* 0x0000001823057211 */ /* 0x001fe200078008ff */
[----:B------:R-:W-:Y:S01]  /*3500*/  UIADD3.64 UR14, UR6, 0x4, URZ ;  /* 0x00000004060e7897 */ /* 0x000fe2000fffe03f */
[----:B-1----:R-:W-:-:S03]  /*3510*/  LEA.HI.X.SX32 R3, R22, R4, 0x1, P6 ;  /* 0x0000000416037211 */ /* 0x002fc600030f0eff */
[----:B------:R0:W-:Y:S01]  /*3520*/  STL [R1+0x1a0], R5 ;  /* 0x0001a00501007387 */ /* 0x0001e20000100800 */
[C---:B------:R-:W-:Y:S01]  /*3530*/  IMAD R22, R0.reuse, 0x2c, RZ ;  /* 0x0000002c00167824 */ /* 0x040fe200078e02ff */
[----:B--2---:R-:W-:Y:S02]  /*3540*/  LEA R2, P6, R37, R24, 0x1 ;  /* 0x0000001825027211 */ /* 0x004fe400078c08ff */
[----:B------:R1:W-:Y:S04]  /*3550*/  STL [R1+0x16c], R3 ;  /* 0x00016c0301007387 */ /* 0x0003e80000100800 */
[----:B------:R2:W-:Y:S01]  /*3560*/  STL [R1+0x1a8], R2 ;  /* 0x0001a80201007387 */ /* 0x0005e20000100800 */
[----:B0-----:R-:W-:Y:S01]  /*3570*/  LEA.HI.X.SX32 R5, R25, R4, 0x1, P5 ;  /* 0x0000000419057211 */ /* 0x001fe200028f0eff */
[----:B------:R-:W-:Y:S01]  /*3580*/  IMAD R25, R0, 0x38, RZ ;  /* 0x0000003800197824 */ /* 0x000fe200078e02ff */
[----:B-1----:R-:W-:-:S03]  /*3590*/  LEA R3, P5, R39, R24, 0x1 ;  /* 0x0000001827037211 */ /* 0x002fc600078a08ff */
[----:B------:R0:W-:Y:S01]  /*35a0*/  STL [R1+0x174], R5 ;  /* 0x0001740501007387 */ /* 0x0001e20000100800 */
[----:B--2---:R-:W-:-:S03]  /*35b0*/  LEA.HI.X.SX32 R2, R27, R4, 0x1, P4 ;  /* 0x000000041b027211 */ /* 0x004fc600020f0eff */
[----:B------:R1:W-:Y:S01]  /*35c0*/  STL [R1+0x1b0], R3 ;  /* 0x0001b00301007387 */ /* 0x0003e20000100800 */
[----:B------:R-:W-:-:S03]  /*35d0*/  CS2R R26, SRZ ;  /* 0x00000000001a7805 */ /* 0x000fc6000001ff00 */
[----:B------:R2:W-:Y:S01]  /*35e0*/  STL [R1+0x17c], R2 ;  /* 0x00017c0201007387 */ /* 0x0005e20000100800 */
[----:B0-----:R-:W-:Y:S02]  /*35f0*/  LEA R5, P4, R41, R24, 0x1 ;  /* 0x0000001829057211 */ /* 0x001fe400078808ff */
[----:B-1----:R-:W-:-:S03]  /*3600*/  LEA.HI.X.SX32 R3, R29, R4, 0x1, P3 ;  /* 0x000000041d037211 */ /* 0x002fc600018f0eff */
[----:B------:R0:W-:Y:S01]  /*3610*/  STL [R1+0x1b8], R5 ;  /* 0x0001b80501007387 */ /* 0x0001e20000100800 */
[----:B------:R-:W-:Y:S02]  /*3620*/  CS2R R28, SRZ ;  /* 0x00000000001c7805 */ /* 0x000fe4000001ff00 */
[----:B--2---:R-:W-:Y:S01]  /*3630*/  LEA R2, P3, R43, R24, 0x1 ;  /* 0x000000182b027211 */ /* 0x004fe200078608ff */
[----:B------:R1:W-:Y:S04]  /*3640*/  STL [R1+0x184], R3 ;  /* 0x0001840301007387 */ /* 0x0003e80000100800 */
[----:B------:R2:W-:Y:S01]  /*3650*/  STL [R1+0x1c0], R2 ;  /* 0x0001c00201007387 */ /* 0x0005e20000100800 */
[----:B0-----:R-:W-:Y:S02]  /*3660*/  LEA.HI.X.SX32 R5, R31, R4, 0x1, P2 ;  /* 0x000000041f057211 */ /* 0x001fe400010f0eff */
[----:B------:R-:W-:-:S02]  /*3670*/  CS2R R30, SRZ ;  /* 0x00000000001e7805 */ /* 0x000fc4000001ff00 */
[----:B-1----:R-:W-:Y:S01]  /*3680*/  LEA R3, P2, R45, R24, 0x1 ;  /* 0x000000182d037211 */ /* 0x002fe200078408ff */
        /* <DEDUP_REMOVED lines=53> */
[----:B------:R-:W-:Y:S02]  /*39e0*/  LEA.HI.X.SX32 R6, R65, R4, 0x1, P6 ;  /* 0x0000000441067211 */ /* 0x000fe400030f0eff */
[----:B------:R-:W-:Y:S02]  /*39f0*/  CS2R R64, SRZ ;  /* 0x0000000000407805 */ /* 0x000fe4000001ff00 */
[----:B--2---:R-:W-:Y:S01]  /*3a00*/  LEA R2, P5, R67, R24, 0x1 ;  /* 0x0000001843027211 */ /* 0x004fe200078a08ff */
[----:B------:R1:W-:Y:S01]  /*3a10*/  STL [R1+0x1e4], R3 ;  /* 0x0001e40301007387 */ /* 0x0003e20000100800 */
[----:B------:R-:W-:-:S03]  /*3a20*/  CS2R R52, SRZ ;  /* 0x0000000000347805 */ /* 0x000fc6000001ff00 */
[----:B------:R2:W-:Y:S01]  /*3a30*/  STL [R1+0x220], R2 ;  /* 0x0002200201007387 */ /* 0x0005e20000100800 */
[----:B0-----:R-:W-:Y:S02]  /*3a40*/  LEA.HI.X.SX32 R5, R55, R4, 0x1, P4 ;  /* 0x0000000437057211 */ /* 0x001fe400020f0eff */
[----:B------:R-:W-:Y:S02]  /*3a50*/  CS2R R54, SRZ ;  /* 0x0000000000367805 */ /* 0x000fe4000001ff00 */
[----:B-1----:R-:W-:Y:S01]  /*3a60*/  LEA R3, P4, R69, R24, 0x1 ;  /* 0x0000001845037211 */ /* 0x002fe200078808ff */
[----:B------:R0:W-:Y:S01]  /*3a70*/  STL [R1+0x1ec], R5 ;  /* 0x0001ec0501007387 */ /* 0x0001e20000100800 */
[----:B--2---:R-:W-:-:S03]  /*3a80*/  LEA.HI.X.SX32 R2, R57, R4, 0x1, P3 ;  /* 0x0000000439027211 */ /* 0x004fc600018f0eff */
[----:B------:R1:W-:Y:S01]  /*3a90*/  STL [R1+0x228], R3 ;  /* 0x0002280301007387 */ /* 0x0003e20000100800 */
[----:B------:R-:W-:Y:S02]  /*3aa0*/  LEA.HI.X.SX32 R7, R69, R4, 0x1, P4 ;  /* 0x0000000445077211 */ /* 0x000fe400020f0eff */
[----:B------:R-:W-:Y:S02]  /*3ab0*/  CS2R R56, SRZ ;  /* 0x0000000000387805 */ /* 0x000fe4000001ff00 */
[----:B------:R-:W-:Y:S01]  /*3ac0*/  CS2R R68, SRZ ;  /* 0x0000000000447805 */ /* 0x000fe2000001ff00 */
        /* <DEDUP_REMOVED lines=13> */
[----:B------:R-:W-:Y:S01]  /*3ba0*/  STL [R1+0x240], R3 ;  /* 0x0002400301007387 */ /* 0x000fe20000100800 */
[----:B------:R-:W-:-:S03]  /*3bb0*/  CS2R R62, SRZ ;  /* 0x00000000003e7805 */ /* 0x000fc6000001ff00 */
[----:B------:R1:W-:Y:S01]  /*3bc0*/  STL [R1+0x20c], R2 ;  /* 0x00020c0201007387 */ /* 0x0003e20000100800 */
[----:B0-----:R-:W-:Y:S02]  /*3bd0*/  LEA.HI.X.SX32 R5, R67, R4, 0x1, P5 ;  /* 0x0000000443057211 */ /* 0x001fe400028f0eff */
[----:B------:R-:W-:Y:S01]  /*3be0*/  CS2R R66, SRZ ;  /* 0x0000000000427805 */ /* 0x000fe2000001ff00 */
[----:B------:R0:W-:Y:S04]  /*3bf0*/  STL [R1+0x214], R6 ;  /* 0x0002140601007387 */ /* 0x0001e80000100800 */
[----:B------:R2:W-:Y:S01]  /*3c00*/  STL [R1+0x21c], R5 ;  /* 0x00021c0501007387 */ /* 0x0005e20000100800 */
[----:B-1----:R-:W-:-:S03]  /*3c10*/  IMAD.WIDE R2, R77, 0x2, R12 ;  /* 0x000000024d027825 */ /* 0x002fc600078e020c */
[----:B------:R-:W-:Y:S01]  /*3c20*/  STL [R1+0x224], R7 ;  /* 0x0002240701007387 */ /* 0x000fe20000100800 */
[-C--:B0-----:R-:W-:Y:S02]  /*3c30*/  LEA.HI.X.SX32 R6, R71, R4.reuse, 0x1, P3 ;  /* 0x0000000447067211 */ /* 0x081fe400018f0eff */
[----:B------:R-:W-:Y:S02]  /*3c40*/  CS2R R70, SRZ ;  /* 0x0000000000467805 */ /* 0x000fe4000001ff00 */
[-C--:B--2---:R-:W-:Y:S01]  /*3c50*/  LEA.HI.X.SX32 R5, R73, R4.reuse, 0x1, P2 ;  /* 0x0000000449057211 */ /* 0x084fe200010f0eff */
[----:B------:R0:W-:Y:S01]  /*3c60*/  STL [R1+0x22c], R6 ;  /* 0x00022c0601007387 */ /* 0x0001e20000100800 */
[----:B------:R-:W-:Y:S02]  /*3c70*/  LEA.HI.X.SX32 R4, R75, R4, 0x1, P1 ;  /* 0x000000044b047211 */ /* 0x000fe400008f0eff */
[----:B------:R-:W-:Y:S02]  /*3c80*/  CS2R R72, SRZ ;  /* 0x0000000000487805 */ /* 0x000fe4000001ff00 */
[----:B------:R-:W-:Y:S01]  /*3c90*/  CS2R R74, SRZ ;  /* 0x00000000004a7805 */ /* 0x000fe2000001ff00 */
[----:B------:R-:W-:Y:S04]  /*3ca0*/  STL [R1+0x234], R5 ;  /* 0x0002340501007387 */ /* 0x000fe80000100800 */
[----:B------:R-:W-:Y:S01]  /*3cb0*/  STL [R1+0x248], R2 ;  /* 0x0002480201007387 */ /* 0x000fe20000100800 */
[----:B0-----:R-:W-:-:S03]  /*3cc0*/  IMAD.WIDE R6, R77, 0x2, R18 ;  /* 0x000000024d067825 */ /* 0x001fc600078e0212 */
[----:B------:R0:W-:Y:S04]  /*3cd0*/  STL [R1+0x23c], R4 ;  /* 0x00023c0401007387 */ /* 0x0001e80000100800 */
[----:B------:R1:W-:Y:S01]  /*3ce0*/  STL [R1+0x244], R3 ;  /* 0x0002440301007387 */ /* 0x0003e20000100800 */
[----:B0-----:R-:W-:-:S04]  /*3cf0*/  IMAD.WIDE R4, R77, 0x2, R16 ;  /* 0x000000024d047825 */ /* 0x001fc800078e0210 */
[----:B-1----:R-:W-:Y:S01]  /*3d00*/  IMAD.WIDE R2, R77, 0x2, R14 ;  /* 0x000000024d027825 */ /* 0x002fe200078e020e */
[----:B------:R-:W-:-:S04]  /*3d10*/  CS2R R76, SRZ ;  /* 0x00000000004c7805 */ /* 0x000fc8000001ff00 */
[----:B------:R-:W-:Y:S04]  /*3d20*/  STL [R1+0x250], R2 ;  /* 0x0002500201007387 */ /* 0x000fe80000100800 */
[----:B------:R0:W-:Y:S04]  /*3d30*/  STL [R1+0x24c], R3 ;  /* 0x00024c0301007387 */ /* 0x0001e80000100800 */
[----:B------:R-:W-:Y:S04]  /*3d40*/  STL [R1+0x258], R4 ;  /* 0x0002580401007387 */ /* 0x000fe80000100800 */
[----:B------:R1:W-:Y:S01]  /*3d50*/  STL [R1+0x254], R5 ;  /* 0x0002540501007387 */ /* 0x0003e20000100800 */
[----:B0-----:R-:W-:-:S03]  /*3d60*/  IMAD.WIDE R2, R9, 0x2, R12 ;  /* 0x0000000209027825 */ /* 0x001fc600078e020c */
[----:B------:R-:W-:Y:S04]  /*3d70*/  STL [R1+0x260], R6 ;  /* 0x0002600601007387 */ /* 0x000fe80000100800 */
[----:B------:R0:W-:Y:S01]  /*3d80*/  STL [R1+0x25c], R7 ;  /* 0x00025c0701007387 */ /* 0x0001e20000100800 */
[----:B-1----:R-:W-:-:S03]  /*3d90*/  IMAD.WIDE R4, R9, 0x2, R14 ;  /* 0x0000000209047825 */ /* 0x002fc600078e020e */
[----:B------:R-:W-:Y:S04]  /*3da0*/  STL [R1+0x268], R2 ;  /* 0x0002680201007387 */ /* 0x000fe80000100800 */
[----:B------:R1:W-:Y:S01]  /*3db0*/  STL [R1+0x264], R3 ;  /* 0x0002640301007387 */ /* 0x0003e20000100800 */
[----:B0-----:R-:W-:-:S03]  /*3dc0*/  IMAD.WIDE R6, R9, 0x2, R18 ;  /* 0x0000000209067825 */ /* 0x001fc600078e0212 */
[----:B------:R-:W-:Y:S04]  /*3dd0*/  STL [R1+0x270], R4 ;  /* 0x0002700401007387 */ /* 0x000fe80000100800 */
[----:B------:R0:W-:Y:S01]  /*3de0*/  STL [R1+0x26c], R5 ;  /* 0x00026c0501007387 */ /* 0x0001e20000100800 */
[----:B-1----:R-:W-:-:S04]  /*3df0*/  IMAD.WIDE R2, R9, 0x2, R16 ;  /* 0x0000000209027825 */ /* 0x002fc800078e0210 */
[----:B------:R-:W-:Y:S01]  /*3e00*/  IMAD R9, R0, 0x3c, RZ ;  /* 0x0000003c00097824 */ /* 0x000fe200078e02ff */
[----:B------:R-:W-:Y:S01]  /*3e10*/  STL [R1+0x278], R2 ;  /* 0x0002780201007387 */ /* 0x000fe20000100800 */
[----:B0-----:R-:W-:-:S03]  /*3e20*/  IMAD.WIDE R4, R11, 0x2, R12 ;  /* 0x000000020b047825 */ /* 0x001fc600078e020c */
        /* <DEDUP_REMOVED lines=9> */
[----:B0-----:R-:W-:-:S04]  /*3ec0*/  IMAD.WIDE R4, R11, 0x2, R16 ;  /* 0x000000020b047825 */ /* 0x001fc800078e0210 */
[----:B------:R-:W-:Y:S01]  /*3ed0*/  IMAD R11, R0, 0x3b, RZ ;  /* 0x0000003b000b7824 */ /* 0x000fe200078e02ff */
[----:B------:R-:W-:Y:S01]  /*3ee0*/  STL [R1+0x298], R4 ;  /* 0x0002980401007387 */ /* 0x000fe20000100800 */
[----:B-1----:R-:W-:-:S03]  /*3ef0*/  IMAD.WIDE R2, R9, 0x2, R12 ;  /* 0x0000000209027825 */ /* 0x002fc600078e020c */
        /* <DEDUP_REMOVED lines=36> */
[----:B------:R-:W-:Y:S01]  /*4140*/  STL [R1+0x2f8], R6 ;  /* 0x0002f80601007387 */ /* 0x000fe20000100800 */
[----:B------:R-:W-:-:S03]  /*4150*/  IMAD.WIDE R8, R25, 0x2, R12 ;  /* 0x0000000219087825 */ /* 0x000fc600078e020c */
[----:B------:R0:W-:Y:S01]  /*4160*/  STL [R1+0x2f4], R7 ;  /* 0x0002f40701007387 */ /* 0x0001e20000100800 */
[----:B-1----:R-:W-:-:S03]  /*4170*/  IMAD.WIDE R4, R11, 0x2, R12 ;  /* 0x000000020b047825 */ /* 0x002fc600078e020c */
[----:B------:R-:W-:Y:S04]  /*4180*/  STL [R1+0x300], R2 ;  /* 0x0003000201007387 */ /* 0x000fe80000100800 */
[----:B------:R1:W-:Y:S01]  /*4190*/  STL [R1+0x2fc], R3 ;  /* 0x0002fc0301007387 */ /* 0x0003e20000100800 */
[----:B0-----:R-:W-:-:S03]  /*41a0*/  IMAD.WIDE R6, R11, 0x2, R18 ;  /* 0x000000020b067825 */ /* 0x001fc600078e0212 */
[----:B------:R-:W-:Y:S04]  /*41b0*/  STL [R1+0x308], R4 ;  /* 0x0003080401007387 */ /* 0x000fe80000100800 */
[----:B------:R0:W-:Y:S01]  /*41c0*/  STL [R1+0x304], R5 ;  /* 0x0003040501007387 */ /* 0x0001e20000100800 */
[----:B-1----:R-:W-:-:S05]  /*41d0*/  IMAD.WIDE R2, R11, 0x2, R14 ;  /* 0x000000020b027825 */ /* 0x002fca00078e020e */
[----:B------:R-:W-:Y:S01]  /*41e0*/  STL [R1+0x310], R2 ;  /* 0x0003100201007387 */ /* 0x000fe20000100800 */
[----:B0-----:R-:W-:-:S03]  /*41f0*/  IMAD.WIDE R4, R11, 0x2, R16 ;  /* 0x000000020b047825 */ /* 0x001fc600078e0210 */
[----:B------:R0:W-:Y:S01]  /*4200*/  STL [R1+0x30c], R3 ;  /* 0x00030c0301007387 */ /* 0x0001e20000100800 */
[----:B------:R-:W-:-:S03]  /*4210*/  IMAD R11, R0, 0x37, RZ ;  /* 0x00000037000b7824 */ /* 0x000fc600078e02ff */
        /* <DEDUP_REMOVED lines=10> */
[----:B------:R-:W-:-:S03]  /*42c0*/  IMAD R25, R0, 0x36, RZ ;  /* 0x0000003600197824 */ /* 0x000fc600078e02ff */
[----:B------:R0:W-:Y:S01]  /*42d0*/  STL [R1+0x32c], R3 ;  /* 0x00032c0301007387 */ /* 0x0001e20000100800 */
[----:B-1----:R-:W-:-:S03]  /*42e0*/  IMAD.WIDE R8, R11, 0x2, R12 ;  /* 0x000000020b087825 */ /* 0x002fc600078e020c */
        /* <DEDUP_REMOVED lines=125> */
[----:B0-----:R-:W-:Y:S01]  /*4ac0*/  IMAD.WIDE R6, R25, 0x2, R18 ;  /* 0x0000000219067825 */ /* 0x001fe200078e0212 */
[----:B------:R-:W-:Y:S02]  /*4ad0*/  CS2R R24, SRZ ;  /* 0x0000000000187805 */ /* 0x000fe4000001ff00 */
        /* <DEDUP_REMOVED lines=156> */
[----:B------:R-:W-:-:S03]  /*54a0*/  IMAD.SHL.U32 R22, R0, 0x20, RZ ;  /* 0x0000002000167824 */ /* 0x000fc600078e00ff */
        /* <DEDUP_REMOVED lines=388> */
[----:B------:R-:W-:Y:S02]  /*6cf0*/  LOP3.LUT R22, R21, 0x40, RZ, 0x3c, !PT ;  /* 0x0000004015167812 */ /* 0x000fe400078e3cff */
[----:B------:R-:W-:Y:S04]  /*6d00*/  STL [R1+0x9b0], R2 ;  /* 0x0009b00201007387 */ /* 0x000fe80000100800 */
[----:B------:R0:W-:Y:S01]  /*6d10*/  STL [R1+0x9ac], R3 ;  /* 0x0009ac0301007387 */ /* 0x0001e20000100800 */
[----:B------:R-:W-:-:S02]  /*6d20*/  IMAD.IADD R22, R248, 0x1, R22 ;  /* 0x00000001f8167824 */ /* 0x000fc400078e0216 */
[C---:B-1----:R-:W-:Y:S01]  /*6d30*/  IMAD.WIDE R8, R11.reuse, 0x2, R12 ;  /* 0x000000020b087825 */ /* 0x042fe200078e020c */
[----:B------:R-:W-:Y:S04]  /*6d40*/  STL [R1+0x9b8], R4 ;  /* 0x0009b80401007387 */ /* 0x000fe80000100800 */
[----:B------:R1:W-:Y:S01]  /*6d50*/  STL [R1+0x9b4], R5 ;  /* 0x0009b40501007387 */ /* 0x0003e20000100800 */
[----:B0-----:R-:W-:-:S03]  /*6d60*/  IMAD.WIDE R2, R11, 0x2, R14 ;  /* 0x000000020b027825 */ /* 0x001fc600078e020e */
[----:B------:R-:W-:Y:S04]  /*6d70*/  STL [R1+0x9c0], R6 ;  /* 0x0009c00601007387 */ /* 0x000fe80000100800 */
[----:B------:R0:W-:Y:S01]  /*6d80*/  STL [R1+0x9bc], R7 ;  /* 0x0009bc0701007387 */ /* 0x0001e20000100800 */
[----:B-1----:R-:W-:-:S03]  /*6d90*/  IMAD.WIDE R4, R11, 0x2, R16 ;  /* 0x000000020b047825 */ /* 0x002fc600078e0210 */
[----:B------:R1:W-:Y:S04]  /*6da0*/  STL [R1+0x9c8], R8 ;  /* 0x0009c80801007387 */ /* 0x0003e80000100800 */
[----:B------:R-:W-:Y:S01]  /*6db0*/  STL [R1+0x9c4], R9 ;  /* 0x0009c40901007387 */ /* 0x000fe20000100800 */
[----:B0-----:R-:W-:-:S03]  /*6dc0*/  IMAD.WIDE R6, R11, 0x2, R18 ;  /* 0x000000020b067825 */ /* 0x001fc600078e0212 */
[----:B------:R-:W-:Y:S01]  /*6dd0*/  STL [R1+0x9d0], R2 ;  /* 0x0009d00201007387 */ /* 0x000fe20000100800 */
[C---:B------:R-:W-:Y:S02]  /*6de0*/  IMAD.SHL.U32 R11, R0.reuse, 0x40, RZ ;  /* 0x00000040000b7824 */ /* 0x040fe400078e00ff */
[----:B-1----:R-:W-:Y:S01]  /*6df0*/  IMAD.SHL.U32 R8, R0, 0x2, RZ ;  /* 0x0000000200087824 */ /* 0x002fe200078e00ff */
        /* <DEDUP_REMOVED lines=17> */
[----:B------:R0:W-:Y:S04]  /*6f10*/  STL [R1+0xa00], R8 ;  /* 0x000a000801007387 */ /* 0x0001e80000100800 */
[----:B------:R2:W-:Y:S01]  /*6f20*/  STL [R1+0x9fc], R9 ;  /* 0x0009fc0901007387 */ /* 0x0005e20000100800 */
[----:B-1----:R-:W-:-:S03]  /*6f30*/  IMAD.WIDE R6, R0, 0x2, R16 ;  /* 0x0000000200067825 */ /* 0x002fc600078e0210 */
[----:B------:R-:W-:Y:S04]  /*6f40*/  STL [R1+0xa08], R2 ;  /* 0x000a080201007387 */ /* 0x000fe80000100800 */
[----:B------:R1:W-:Y:S01]  /*6f50*/  STL [R1+0xa04], R3 ;  /* 0x000a040301007387 */ /* 0x0003e20000100800 */
[C---:B0-----:R-:W-:Y:S02]  /*6f60*/  LOP3.LUT R8, R20.reuse, 0x20, RZ, 0x3c, !PT ;  /* 0x0000002014087812 */ /* 0x041fe400078e3cff */
[----:B--2---:R-:W-:Y:S01]  /*6f70*/  LOP3.LUT R9, R20, 0x10, RZ, 0x3c, !PT ;  /* 0x0000001014097812 */ /* 0x004fe200078e3cff */
[----:B------:R0:W-:Y:S02]  /*6f80*/  STL [R1+0xa10], R4 ;  /* 0x000a100401007387 */ /* 0x0001e40000100800 */
[----:B------:R-:W-:-:S02]  /*6f90*/  IMAD.IADD R8, R248, 0x1, R8 ;  /* 0x00000001f8087824 */ /* 0x000fc400078e0208 */
[----:B------:R2:W-:Y:S01]  /*6fa0*/  STL [R1+0xa0c], R5 ;  /* 0x000a0c0501007387 */ /* 0x0005e20000100800 */
[----:B------:R-:W-:Y:S02]  /*6fb0*/  IMAD.IADD R9, R248, 0x1, R9 ;  /* 0x00000001f8097824 */ /* 0x000fe400078e0209 */
[----:B-1----:R-:W-:Y:S01]  /*6fc0*/  IMAD.WIDE R2, R0, 0x2, R18 ;  /* 0x0000000200027825 */ /* 0x002fe200078e0212 */
[----:B------:R1:W-:Y:S01]  /*6fd0*/  STL [R1+0xa18], R6 ;  /* 0x000a180601007387 */ /* 0x0003e20000100800 */
[----:B------:R-:W-:-:S03]  /*6fe0*/  SHF.R.S32.HI R0, RZ, 0x1f, R11 ;  /* 0x0000001fff007819 */ /* 0x000fc6000001140b */
[----:B------:R3:W-:Y:S01]  /*6ff0*/  STL [R1+0xa14], R7 ;  /* 0x000a140701007387 */ /* 0x0007e20000100800 */
[C---:B0-----:R-:W-:Y:S02]  /*7000*/  LOP3.LUT R4, R20.reuse, 0x60, RZ, 0x3c, !PT ;  /* 0x0000006014047812 */ /* 0x041fe400078e3cff */
[C---:B--2---:R-:W-:Y:S01]  /*7010*/  LOP3.LUT R5, R20.reuse, 0x50, RZ, 0x3c, !PT ;  /* 0x0000005014057812 */ /* 0x044fe200078e3cff */
[----:B------:R0:W-:Y:S01]  /*7020*/  STL [R1+0xa20], R2 ;  /* 0x000a200201007387 */ /* 0x0001e20000100800 */
[C---:B------:R-:W-:Y:S01]  /*7030*/  SHF.L.U64.HI R0, R11.reuse, 0x1, R0 ;  /* 0x000000010b007819 */ /* 0x040fe20000010200 */
[----:B------:R-:W-:Y:S02]  /*7040*/  IMAD.SHL.U32 R11, R11, 0x2, RZ ;  /* 0x000000020b0b7824 */ /* 0x000fe400078e00ff */
[----:B------:R2:W-:Y:S01]  /*7050*/  STL [R1+0xa1c], R3 ;  /* 0x000a1c0301007387 */ /* 0x0005e20000100800 */
[----:B-1----:R-:W-:Y:S01]  /*7060*/  LOP3.LUT R6, R20, 0x40, RZ, 0x3c, !PT ;  /* 0x0000004014067812 */ /* 0x002fe200078e3cff */
[----:B------:R-:W-:Y:S01]  /*7070*/  IMAD.IADD R5, R248, 0x1, R5 ;  /* 0x00000001f8057824 */ /* 0x000fe200078e0205 */
[----:B---3--:R-:W-:Y:S01]  /*7080*/  LOP3.LUT R7, R20, 0x30, RZ, 0x3c, !PT ;  /* 0x0000003014077812 */ /* 0x008fe200078e3cff */
[----:B------:R-:W-:Y:S01]  /*7090*/  STL [R1+0x98], RZ ;  /* 0x000098ff01007387 */ /* 0x000fe20000100800 */
[----:B------:R-:W-:-:S02]  /*70a0*/  IMAD.IADD R4, R248, 0x1, R4 ;  /* 0x00000001f8047824 */ /* 0x000fc400078e0204 */
[C---:B------:R-:W-:Y:S01]  /*70b0*/  IMAD.IADD R6, R248.reuse, 0x1, R6 ;  /* 0x00000001f8067824 */ /* 0x040fe200078e0206 */
[----:B------:R-:W-:Y:S01]  /*70c0*/  STL [R1], RZ ;  /* 0x000000ff01007387 */ /* 0x000fe20000100800 */
[----:B0-----:R-:W-:Y:S01]  /*70d0*/  SHF.R.S32.HI R2, RZ, 0x1f, R23 ;  /* 0x0000001fff027819 */ /* 0x001fe20000011417 */
[C---:B------:R-:W-:Y:S01]  /*70e0*/  IMAD.IADD R7, R248.reuse, 0x1, R7 ;  /* 0x00000001f8077824 */ /* 0x040fe200078e0207 */
[----:B--2---:R-:W-:Y:S01]  /*70f0*/  SHF.R.S32.HI R3, RZ, 0x6, R10 ;  /* 0x00000006ff037819 */ /* 0x004fe2000001140a */
[----:B------:R-:W-:Y:S01]  /*7100*/  STL [R1+0x4], RZ ;  /* 0x000004ff01007387 */ /* 0x000fe20000100800 */
[C---:B------:R-:W-:Y:S01]  /*7110*/  IMAD.IADD R10, R248.reuse, 0x1, R20 ;  /* 0x00000001f80a7824 */ /* 0x040fe200078e0214 */
[----:B------:R-:W-:Y:S01]  /*7120*/  SHF.L.U64.HI R2, R23, 0x1, R2 ;  /* 0x0000000117027819 */ /* 0x000fe20000010202 */
[----:B------:R-:W-:Y:S01]  /*7130*/  IMAD.IADD R23, R248, 0x1, R21 ;  /* 0x00000001f8177824 */ /* 0x000fe200078e0215 */
[----:B------:R-:W-:Y:S04]  /*7140*/  STL [R1+0x8], RZ ;  /* 0x000008ff01007387 */ /* 0x000fe80000100800 */
        /* <DEDUP_REMOVED lines=29> */
[----:B------:R0:W-:Y:S04]  /*7320*/  STL [R1+0xa40], R3 ;  /* 0x000a400301007387 */ /* 0x0001e80000100800 */
[----:B------:R-:W-:Y:S01]  /*7330*/  STL [R1+0x8c], R23 ;  /* 0x00008c1701007387 */ /* 0x000fe20000100800 */
[----:B0-----:R-:W-:-:S02]  /*7340*/  LOP3.LUT R3, R20, 0x70, RZ, 0x3c, !PT ;  /* 0x0000007014037812 */ /* 0x001fc400078e3cff */
[C---:B------:R-:W-:Y:S02]  /*7350*/  LOP3.LUT R20, R21.reuse, 0x20, RZ, 0x3c, !PT ;  /* 0x0000002015147812 */ /* 0x040fe400078e3cff */
[----:B------:R-:W-:Y:S01]  /*7360*/  LOP3.LUT R21, R21, 0x60, RZ, 0x3c, !PT ;  /* 0x0000006015157812 */ /* 0x000fe200078e3cff */
[C---:B------:R-:W-:Y:S02]  /*7370*/  IMAD.IADD R3, R248.reuse, 0x1, R3 ;  /* 0x00000001f8037824 */ /* 0x040fe400078e0203 */
[----:B------:R-:W-:-:S05]  /*7380*/  IMAD.IADD R20, R248, 0x1, R20 ;  /* 0x00000001f8147824 */ /* 0x000fca00078e0214 */
[----:B------:R0:W-:Y:S04]  /*7390*/  STL [R1+0x88], R20 ;  /* 0x0000881401007387 */ /* 0x0001e80000100800 */
[----:B------:R1:W-:Y:S01]  /*73a0*/  STL [R1+0x84], R22 ;  /* 0x0000841601007387 */ /* 0x0003e20000100800 */
[----:B0-----:R-:W-:-:S05]  /*73b0*/  IMAD.IADD R20, R248, 0x1, R21 ;  /* 0x00000001f8147824 */ /* 0x001fca00078e0215 */
[----:B------:R1:W-:Y:S02]  /*73c0*/  STL [R1+0x80], R20 ;  /* 0x0000801401007387 */ /* 0x0003e40000100800 */
.L_x_1:
[----:B------:R-:W2:Y:S01]  /*73d0*/  LDL R23, [R1+0x98] ;  /* 0x0000980001177983 */ /* 0x000ea20000100800 */
[----:B-1----:R-:W2:Y:S01]  /*73e0*/  LDC R20, c[0x0][0x230] ;  /* 0x00008c00ff147b82 */ /* 0x002ea20000000800 */
[----:B------:R-:W-:Y:S02]  /*73f0*/  PRMT R22, RZ, 0x7610, R22 ;  /* 0x00007610ff167816 */ /* 0x000fe40000000016 */
[----:B-----5:R-:W-:Y:S04]  /*7400*/  STL [R1+0xf34], R248 ;  /* 0x000f34f801007387 */ /* 0x020fe80000100800 */
[----:B------:R-:W-:Y:S04]  /*7410*/  STL [R1+0xf30], R21 ;  /* 0x000f301501007387 */ /* 0x000fe80000100800 */
[----:B------:R0:W-:Y:S04]  /*7420*/  STL [R1+0xf2c], R10 ;  /* 0x000f2c0a01007387 */ /* 0x0001e80000100800 */
[----:B------:R-:W-:Y:S04]  /*7430*/  STL [R1+0xec8], R9 ;  /* 0x000ec80901007387 */ /* 0x000fe80000100800 */
        /* <DEDUP_REMOVED lines=69> */
[----:B------:R-:W-:Y:S01]  /*7890*/  STL [R1+0xd5c], R215 ;  /* 0x000d5cd701007387 */ /* 0x000fe20000100800 */
[----:B--2---:R-:W-:-:S03]  /*78a0*/  IMAD R20, R23, -0x40, R20 ;  /* 0xffffffc017147824 */ /* 0x004fc600078e0214 */
[----:B------:R-:W-:Y:S02]  /*78b0*/  STL [R1+0xd58], R152 ;  /* 0x000d589801007387 */ /* 0x000fe40000100800 */
[----:B------:R-:W-:Y:S02]  /*78c0*/  ISETP.GT.AND P0, PT, R20, RZ, PT ;  /* 0x000000ff1400720c */ /* 0x000fe40003f04270 */
[----:B------:R-:W-:Y:S04]  /*78d0*/  STL [R1+0xd54], R153 ;  /* 0x000d549901007387 */ /* 0x000fe80000100800 */
[----:B------:R-:W-:Y:S04]  /*78e0*/  STL [R1+0xd50], R154 ;  /* 0x000d509a01007387 */ /* 0x000fe80000100800 */
[----:B------:R-:W-:Y:S04]  /*78f0*/  STL [R1+0xd4c], R155 ;  /* 0x000d4c9b01007387 */ /* 0x000fe80000100800 */
[----:B------:R-:W2:Y:S04]  /*7900*/  @P0 LDG.E.U16 R22, desc[UR60][R18.64] ;  /* 0x0000003c12160981 */ /* 0x000ea8000c1e1500 */
        /* <DEDUP_REMOVED lines=131> */
[----:B------:R-:W-:Y:S04]  /*8140*/  STL.64 [R1+0xb60], R86 ;  /* 0x000b605601007387 */ /* 0x000fe80000100a00 */
[----:B------:R-:W-:Y:S04]  /*8150*/  STL.64 [R1+0xb58], R84 ;  /* 0x000b585401007387 */ /* 0x000fe80000100a00 */
[----:B------:R-:W-:Y:S04]  /*8160*/  STL.64 [R1+0xb50], R82 ;  /* 0x000b505201007387 */ /* 0x000fe80000100a00 */
[----:B------:R-:W-:Y:S04]  /*8170*/  STL.64 [R1+0xb48], R80 ;  /* 0x000b485001007387 */ /* 0x000fe80000100a00 */
[----:B------:R-:W-:Y:S04]  /*8180*/  STL.64 [R1+0xb40], R78 ;  /* 0x000b404e01007387 */ /* 0x000fe80000100a00 */
[----:B------:R-:W-:Y:S04]  /*8190*/  STL [R1+0xea0], R78 ;  /* 0x000ea04e01007387 */ /* 0x000fe80000100800 */
[----:B------:R-:W-:Y:S04]  /*81a0*/  STL [R1+0xe9c], R79 ;  /* 0x000e9c4f01007387 */ /* 0x000fe80000100800 */
        /* <DEDUP_REMOVED lines=20> */
[----:B------:R-:W-:Y:S04]  /*82f0*/  STL.64 [R1+0xb00], R62 ;  /* 0x000b003e01007387 */ /* 0x000fe80000100a00 */
[----:B------:R-:W-:Y:S04]  /*8300*/  STL.64 [R1+0xaf8], R60 ;  /* 0x000af83c01007387 */ /* 0x000fe80000100a00 */
[----:B------:R-:W-:Y:S01]  /*8310*/  STL.64 [R1+0xaf0], R58 ;  /* 0x000af03a01007387 */ /* 0x000fe20000100a00 */
[----:B0-----:R-:W-:-:S03]  /*8320*/  PRMT R10, RZ, 0x7610, R10 ;  /* 0x00007610ff0a7816 */ /* 0x001fc6000000000a */
[----:B------:R-:W-:Y:S04]  /*8330*/  STL.64 [R1+0xae8], R56 ;  /* 0x000ae83801007387 */ /* 0x000fe80000100a00 */
[----:B------:R0:W-:Y:S04]  /*8340*/  STL [R1+0xae4], R53 ;  /* 0x000ae43501007387 */ /* 0x0001e80000100800 */
[----:B------:R1:W-:Y:S04]  /*8350*/  STL [R1+0xae0], R54 ;  /* 0x000ae03601007387 */ /* 0x0003e80000100800 */
[----:B------:R3:W-:Y:S01]  /*8360*/  STL [R1+0xadc], R55 ;  /* 0x000adc3701007387 */ /* 0x0007e20000100800 */
[----:B0-----:R-:W-:-:S03]  /*8370*/  MOV R53, UR48 ;  /* 0x0000003000357c02 */ /* 0x001fc60008000f00 */
[----:B------:R0:W-:Y:S01]  /*8380*/  STL [R1+0xad8], R0 ;  /* 0x000ad80001007387 */ /* 0x0001e20000100800 */
[----:B------:R-:W-:-:S03]  /*8390*/  PRMT R248, RZ, 0x7610, R248 ;  /* 0x00007610fff87816 */ /* 0x000fc600000000f8 */
[----:B------:R4:W-:Y:S01]  /*83a0*/  STL [R1+0xad0], R2 ;  /* 0x000ad00201007387 */ /* 0x0009e20000100800 */
[----:B-1----:R-:W-:Y:S02]  /*83b0*/  MOV R54, UR53 ;  /* 0x0000003500367c02 */ /* 0x002fe40008000f00 */
[----:B---3--:R-:W-:Y:S01]  /*83c0*/  MOV R55, UR52 ;  /* 0x0000003400377c02 */ /* 0x008fe20008000f00 */
[----:B------:R-:W3:Y:S01]  /*83d0*/  @P0 LDG.E.U16 R10, desc[UR60][R16.64] ;  /* 0x0000003c100a0981 */ /* 0x000ee2000c1e1500 */
[----:B0-----:R-:W-:Y:S02]  /*83e0*/  MOV R0, UR49 ;  /* 0x0000003100007c02 */ /* 0x001fe40008000f00 */
[----:B------:R-:W-:Y:S01]  /*83f0*/  PRMT R21, RZ, 0x7610, R21 ;  /* 0x00007610ff157816 */ /* 0x000fe20000000015 */
[----:B------:R-:W3:Y:S04]  /*8400*/  @P0 LDG.E.U16 R248, desc[UR60][R14.64] ;  /* 0x0000003c0ef80981 */ /* 0x000ee8000c1e1500 */
[----:B----4-:R-:W4:Y:S01]  /*8410*/  LDL.LU R2, [R1+0x254] ;  /* 0x0002540001027983 */ /* 0x010f220000300800 */
[----:B------:R-:W-:-:S02]  /*8420*/  MOV R11, UR56 ;  /* 0x00000038000b7c02 */ /* 0x000fc40008000f00 */
[----:B------:R-:W-:Y:S01]  /*8430*/  ISETP.GT.AND P1, PT, R20, 0x1, PT ;  /* 0x000000011400780c */ /* 0x000fe20003f24270 */
[----:B------:R-:W-:Y:S04]  /*8440*/  STL [R1+0xedc], R53 ;  /* 0x000edc3501007387 */ /* 0x000fe80000100800 */
[----:B------:R0:W-:Y:S04]  /*8450*/  STL [R1+0xa38], R0 ;  /* 0x000a380001007387 */ /* 0x0001e80000100800 */
[----:B------:R-:W-:Y:S04]  /*8460*/  STL [R1+0xee0], R54 ;  /* 0x000ee03601007387 */ /* 0x000fe80000100800 */
[----:B------:R-:W-:Y:S01]  /*8470*/  STL [R1+0xee4], R55 ;  /* 0x000ee43701007387 */ /* 0x000fe20000100800 */
[----:B0-----:R-:W-:-:S03]  /*8480*/  MOV R0, UR57 ;  /* 0x0000003900007c02 */ /* 0x001fc60008000f00 */
[----:B------:R-:W4:Y:S04]  /*8490*/  @P0 LDG.E.U16 R21, desc[UR60][R12.64] ;  /* 0x0000003c0c150981 */ /* 0x000f28000c1e1500 */
[----:B------:R-:W-:Y:S04]  /*84a0*/  STL [R1+0xee8], R0 ;  /* 0x000ee80001007387 */ /* 0x000fe80000100800 */
[----:B------:R-:W-:Y:S04]  /*84b0*/  STL [R1+0xeec], R11 ;  /* 0x000eec0b01007387 */ /* 0x000fe80000100800 */
[----:B------:R-:W4:Y:S04]  /*84c0*/  LDL R23, [R1+0xa1c] ;  /* 0x000a1c0001177983 */ /* 0x000f280000100800 */
[----:B--2---:R0:W-:Y:S04]  /*84d0*/  STL [R1+0x12c], R22 ;  /* 0x00012c1601007387 */ /* 0x0041e80000100800 */
[----:B0-----:R-:W2:Y:S04]  /*84e0*/  LDL R22, [R1+0xa20] ;  /* 0x000a200001167983 */ /* 0x001ea80000100800 */
[----:B------:R-:W-:Y:S04]  /*84f0*/  STL [R1+0xef4], R18 ;  /* 0x000ef41201007387 */ /* 0x000fe80000100800 */
[----:B------:R-:W-:Y:S01]  /*8500*/  STL [R1+0xef0], R19 ;  /* 0x000ef01301007387 */ /* 0x000fe20000100800 */
[----:B------:R-:W-:-:S03]  /*8510*/  PRMT R74, RZ, 0x7610, R74 ;  /* 0x00007610ff4a7816 */ /* 0x000fc6000000004a */
[----:B---3--:R0:W-:Y:S04]  /*8520*/  STL [R1+0x128], R10 ;  /* 0x0001280a01007387 */ /* 0x0081e80000100800 */
[----:B0-----:R-:W3:Y:S04]  /*8530*/  LDL R10, [R1+0xa18] ;  /* 0x000a1800010a7983 */ /* 0x001ee80000100800 */
[----:B------:R-:W-:Y:S04]  /*8540*/  STL [R1+0xefc], R16 ;  /* 0x000efc1001007387 */ /* 0x000fe80000100800 */
[----:B------:R-:W-:Y:S04]  /*8550*/  STL [R1+0xef8], R17 ;  /* 0x000ef81101007387 */ /* 0x000fe80000100800 */
[----:B------:R0:W-:Y:S04]  /*8560*/  STL [R1+0x124], R248 ;  /* 0x000124f801007387 */ /* 0x0001e80000100800 */
[----:B0-----:R-:W3:Y:S04]  /*8570*/  LDL.LU R248, [R1+0xf34] ;  /* 0x000f340001f87983 */ /* 0x001ee80000300800 */
[----:B------:R-:W-:Y:S04]  /*8580*/  STL [R1+0xf04], R14 ;  /* 0x000f040e01007387 */ /* 0x000fe80000100800 */
[----:B------:R-:W-:Y:S04]  /*8590*/  STL [R1+0xf00], R15 ;  /* 0x000f000f01007387 */ /* 0x000fe80000100800 */
[----:B----4-:R0:W-:Y:S04]  /*85a0*/  STL [R1+0x120], R21 ;  /* 0x0001201501007387 */ /* 0x0101e80000100800 */
[----:B0-----:R-:W4:Y:S04]  /*85b0*/  LDL.LU R21, [R1+0xf30] ;  /* 0x000f300001157983 */ /* 0x001f280000300800 */
[----:B------:R-:W-:Y:S04]  /*85c0*/  STL [R1+0xf0c], R12 ;  /* 0x000f0c0c01007387 */ /* 0x000fe80000100800 */
[----:B------:R-:W-:Y:S04]  /*85d0*/  STL [R1+0xf08], R13 ;  /* 0x000f080d01007387 */ /* 0x000fe80000100800 */
[----:B--2---:R3:W2:Y:S04]  /*85e0*/  @P1 LDG.E.U16 R74, desc[UR60][R22.64] ;  /* 0x0000003c164a1981 */ /* 0x0046a8000c1e1500 */
[----:B------:R-:W4:Y:S01]  /*85f0*/  LDL R23, [R1+0xa14] ;  /* 0x000a140001177983 */ /* 0x000f220000100800 */
[----:B------:R-:W-:Y:S01]  /*8600*/  PRMT R75, RZ, 0x7610, R75 ;  /* 0x00007610ff4b7816 */ /* 0x000fe2000000004b */
[----:B---3--:R-:W-:-:S02]  /*8610*/  @P1 IMAD.MOV.U32 R22, RZ, RZ, R10 ;  /* 0x000000ffff161224 */ /* 0x008fc400078e000a */
[----:B--2---:R-:W-:Y:S01]  /*8620*/  STL [R1+0xf10], R74 ;  /* 0x000f104a01007387 */ /* 0x004fe20000100800 */
[----:B------:R-:W-:-:S03]  /*8630*/  PRMT R76, RZ, 0x7610, R76 ;  /* 0x00007610ff4c7816 */ /* 0x000fc6000000004c */
[----:B------:R-:W2:Y:S04]  /*8640*/  LDL R10, [R1+0x9f8] ;  /* 0x0009f800010a7983 */ /* 0x000ea80000100800 */
[----:B----4-:R-:W3:Y:S04]  /*8650*/  @P1 LDG.E.U16 R75, desc[UR60][R22.64] ;  /* 0x0000003c164b1981 */ /* 0x010ee8000c1e1500 */
[----:B------:R-:W4:Y:S04]  /*8660*/  LDL R22, [R1+0xa0c] ;  /* 0x000a0c0001167983 */ /* 0x000f280000100800 */
[----:B------:R-:W4:Y:S04]  /*8670*/  LDL R23, [R1+0xa10] ;  /* 0x000a100001177983 */ /* 0x000f280000100800 */
[----:B---3--:R-:W-:Y:S01]  /*8680*/  STL [R1+0xf14], R75 ;  /* 0x000f144b01007387 */ /* 0x008fe20000100800 */
[----:B----4-:R-:W-:-:S04]  /*8690*/  @P1 LOP3.LUT R23, R23, R22, RZ, 0x3c, !PT ;  /* 0x0000001617171212 */ /* 0x010fc800078e3cff */
[----:B------:R-:W-:-:S04]  /*86a0*/  @P1 LOP3.LUT R22, R23, R22, RZ, 0x3c, !PT ;  /* 0x0000001617161212 */ /* 0x000fc800078e3cff */
[----:B------:R-:W-:-:S05]  /*86b0*/  @P1 LOP3.LUT R23, R23, R22, RZ, 0x3c, !PT ;  /* 0x0000001617171212 */ /* 0x000fca00078e3cff */
[----:B------:R-:W3:Y:S04]  /*86c0*/  @P1 LDG.E.U16 R76, desc[UR60][R22.64] ;  /* 0x0000003c164c1981 */ /* 0x000ee8000c1e1500 */
[----:B------:R-:W4:Y:S04]  /*86d0*/  LDL R22, [R1+0xa04] ;  /* 0x000a040001167983 */ /* 0x000f280000100800 */
[----:B------:R-:W4:Y:S01]  /*86e0*/  LDL R23, [R1+0xa08] ;  /* 0x000a080001177983 */ /* 0x000f220000100800 */
[----:B------:R-:W-:-:S03]  /*86f0*/  PRMT R77, RZ, 0x7610, R77 ;  /* 0x00007610ff4d7816 */ /* 0x000fc6000000004d */
[----:B---3--:R-:W-:Y:S01]  /*8700*/  STL [R1+0xf18], R76 ;  /* 0x000f184c01007387 */ /* 0x008fe20000100800 */
[----:B----4-:R-:W-:-:S04]  /*8710*/  @P1 LOP3.LUT R23, R23, R22, RZ, 0x3c, !PT ;  /* 0x0000001617171212 */ /* 0x010fc800078e3cff */
[----:B------:R-:W-:-:S04]  /*8720*/  @P1 LOP3.LUT R22, R23, R22, RZ, 0x3c, !PT ;  /* 0x0000001617161212 */ /* 0x000fc800078e3cff */
[----:B------:R-:W-:-:S05]  /*8730*/  @P1 LOP3.LUT R23, R23, R22, RZ, 0x3c, !PT ;  /* 0x0000001617171212 */ /* 0x000fca00078e3cff */
[----:B------:R-:W3:Y:S04]  /*8740*/  @P1 LDG.E.U16 R77, desc[UR60][R22.64] ;  /* 0x0000003c164d1981 */ /* 0x000ee8000c1e1500 */
[----:B------:R-:W4:Y:S04]  /*8750*/  LDL R22, [R1+0x9fc] ;  /* 0x0009fc0001167983 */ /* 0x000f280000100800 */
[----:B------:R-:W4:Y:S01]  /*8760*/  LDL R23, [R1+0xa00] ;  /* 0x000a000001177983 */ /* 0x000f220000100800 */
[----:B------:R-:W-:Y:S02]  /*8770*/  ISETP.GT.AND P0, PT, R20, 0x2, PT ;  /* 0x000000021400780c */ /* 0x000fe40003f04270 */
[----:B------:R-:W-:Y:S01]  /*8780*/  PRMT R226, RZ, 0x7610, R226 ;  /* 0x00007610ffe27816 */ /* 0x000fe200000000e2 */
[----:B---3--:R-:W-:Y:S10]  /*8790*/  STL [R1+0xf1c], R77 ;  /* 0x000f1c4d01007387 */ /* 0x008ff40000100800 */
[----:B----4-:R-:W-:-:S04]  /*87a0*/  @P0 LOP3.LUT R23, R23, R22, RZ, 0x3c, !PT ;  /* 0x0000001617170212 */ /* 0x010fc800078e3cff */
[----:B------:R-:W-:-:S04]  /*87b0*/  @P0 LOP3.LUT R22, R23, R22, RZ, 0x3c, !PT ;  /* 0x0000001617160212 */ /* 0x000fc800078e3cff */
[----:B------:R-:W-:-:S05]  /*87c0*/  @P0 LOP3.LUT R23, R23, R22, RZ, 0x3c, !PT ;  /* 0x0000001617170212 */ /* 0x000fca00078e3cff */
[----:B------:R2:W3:Y:S04]  /*87d0*/  @P0 LDG.E.U16 R226, desc[UR60][R22.64] ;  /* 0x0000003c16e20981 */ /* 0x0004e8000c1e1500 */
[----:B------:R-:W4:Y:S01]  /*87e0*/  LDL R23, [R1+0x9f4] ;  /* 0x0009f40001177983 */ /* 0x000f220000100800 */
[----:B------:R-:W-:Y:S01]  /*87f0*/  PRMT R227, RZ, 0x7610, R227 ;  /* 0x00007610ffe37816 */ /* 0x000fe200000000e3 */
[----:B--2---:R-:W-:Y:S02]  /*8800*/  @P0 IMAD.MOV.U32 R22, RZ, RZ, R10 ;  /* 0x000000ffff160224 */ /* 0x004fe400078e000a */
[----:B---3--:R-:W-:Y:S01]  /*8810*/  STL [R1+0xf20], R226 ;  /* 0x000f20e201007387 */ /* 0x008fe20000100800 */
[----:B------:R-:W-:-:S03]  /*8820*/  PRMT R228, RZ, 0x7610, R228 ;  /* 0x00007610ffe47816 */ /* 0x000fc600000000e4 */
[----:B------:R-:W2:Y:S04]  /*8830*/  LDL R10, [R1+0x9d0] ;  /* 0x0009d000010a7983 */ /* 0x000ea80000100800 */
[----:B----4-:R-:W3:Y:S04]  /*8840*/  @P0 LDG.E.U16 R227, desc[UR60][R22.64] ;  /* 0x0000003c16e30981 */ /* 0x010ee8000c1e1500 */
[----:B------:R-:W4:Y:S04]  /*8850*/  LDL R22, [R1+0x9ec] ;  /* 0x0009ec0001167983 */ /* 0x000f280000100800 */
[----:B------:R-:W4:Y:S04]  /*8860*/  LDL R23, [R1+0x9f0] ;  /* 0x0009f00001177983 */ /* 0x000f280000100800 */
[----:B---3--:R0:W-:Y:S04]  /*8870*/  STL [R1+0xf24], R227 ;  /* 0x000f24e301007387 */ /* 0x0081e80000100800 */
[----:B0-----:R-:W3:Y:S01]  /*8880*/  LDL R227, [R1+0x9e8] ;  /* 0x0009e80001e37983 */ /* 0x001ee20000100800 */
[----:B----4-:R-:W-:-:S04]  /*8890*/  @P0 LOP3.LUT R23, R23, R22, RZ, 0x3c, !PT ;  /* 0x0000001617170212 */ /* 0x010fc800078e3cff */
[----:B------:R-:W-:-:S04]  /*88a0*/  @P0 LOP3.LUT R22, R23, R22, RZ, 0x3c, !PT ;  /* 0x0000001617160212 */ /* 0x000fc800078e3cff */
[----:B------:R-:W-:-:S05]  /*88b0*/  @P0 LOP3.LUT R23, R23, R22, RZ, 0x3c, !PT ;  /* 0x0000001617170212 */ /* 0x000fca00078e3cff */
[----:B------:R3:W4:Y:S04]  /*88c0*/  @P0 LDG.E.U16 R228, desc[UR60][R22.64] ;  /* 0x0000003c16e40981 */ /* 0x000728000c1e1500 */
[----:B------:R-:W2:Y:S01]  /*88d0*/  LDL R23, [R1+0x9e4] ;  /* 0x0009e40001177983 */ /* 0x000ea20000100800 */
[----:B------:R-:W-:Y:S01]  /*88e0*/  PRMT R229, RZ, 0x7610, R229 ;  /* 0x00007610ffe57816 */ /* 0x000fe200000000e5 */
[----:B---3--:R-:W-:Y:S02]  /*88f0*/  @P0 IMAD.MOV.U32 R22, RZ, RZ, R227 ;  /* 0x000000ffff160224 */ /* 0x008fe400078e00e3 */
[----:B----4-:R0:W-:Y:S01]  /*8900*/  STL [R1+0xf28], R228 ;  /* 0x000f28e401007387 */ /* 0x0101e20000100800 */
[----:B------:R-:W-:Y:S02]  /*8910*/  ISETP.GT.AND P1, PT, R20, 0x3, PT ;  /* 0x000000031400780c */ /* 0x000fe40003f24270 */
[----:B------:R-:W-:Y:S01]  /*8920*/  PRMT R194, RZ, 0x7610, R194 ;  /* 0x00007610ffc27816 */ /* 0x000fe200000000c2 */
[----:B------:R-:W3:Y:S04]  /*8930*/  LDL R227, [R1+0x9c0] ;  /* 0x0009c00001e37983 */ /* 0x000ee80000100800 */
[----:B--2---:R1:W2:Y:S01]  /*8940*/  @P0 LDG.E.U16 R229, desc[UR60][R22.64] ;  /* 0x0000003c16e50981 */ /* 0x0042a2000c1e1500 */
[----:B------:R-:W-:-:S02]  /*8950*/  PRMT R195, RZ, 0x7610, R195 ;  /* 0x00007610ffc37816 */ /* 0x000fc400000000c3 */
[----:B------:R-:W-:Y:S01]  /*8960*/  PRMT R196, RZ, 0x7610, R196 ;  /* 0x00007610ffc47816 */ /* 0x000fe200000000c4 */
[----:B0-----:R-:W4:Y:S04]  /*8970*/  LDL R228, [R1+0x9bc] ;  /* 0x0009bc0001e47983 */ /* 0x001f280000100800 */
[----:B------:R-:W1:Y:S04]  /*8980*/  LDL R22, [R1+0x9dc] ;  /* 0x0009dc0001167983 */ /* 0x000e680000100800 */
[----:B------:R-:W1:Y:S02]  /*8990*/  LDL R23, [R1+0x9e0] ;  /* 0x0009e00001177983 */ /* 0x000e640000100800 */
[----:B-1----:R-:W-:-:S04]  /*89a0*/  @P1 LOP3.LUT R23, R23, R22, RZ, 0x3c, !PT ;  /* 0x0000001617171212 */ /* 0x002fc800078e3cff */
[----:B------:R-:W-:-:S04]  /*89b0*/  @P1 LOP3.LUT R22, R23, R22, RZ, 0x3c, !PT ;  /* 0x0000001617161212 */ /* 0x000fc800078e3cff */
[----:B------:R-:W-:-:S05]  /*89c0*/  @P1 LOP3.LUT R23, R23, R22, RZ, 0x3c, !PT ;  /* 0x0000001617171212 */ /* 0x000fca00078e3cff */
[----:B------:R0:W2:Y:S04]  /*89d0*/  @P1 LDG.E.U16 R194, desc[UR60][R22.64] ;  /* 0x0000003c16c21981 */ /* 0x0000a8000c1e1500 */
[----:B------:R-:W0:Y:S04]  /*89e0*/  LDL R22, [R1+0x9d4] ;  /* 0x0009d40001167983 */ /* 0x000e280000100800 */
[----:B------:R-:W0:Y:S02]  /*89f0*/  LDL R23, [R1+0x9d8] ;  /* 0x0009d80001177983 */ /* 0x000e240000100800 */
[----:B0-----:R-:W-:-:S04]  /*8a00*/  @P1 LOP3.LUT R23, R23, R22, RZ, 0x3c, !PT ;  /* 0x0000001617171212 */ /* 0x001fc800078e3cff */
[----:B------:R-:W-:-:S04]  /*8a10*/  @P1 LOP3.LUT R22, R23, R22, RZ, 0x3c, !PT ;  /* 0x0000001617161212 */ /* 0x000fc800078e3cff */
[----:B------:R-:W-:-:S05]  /*8a20*/  @P1 LOP3.LUT R23, R23, R22, RZ, 0x3c, !PT ;  /* 0x0000001617171212 */ /* 0x000fca00078e3cff */
[----:B------:R0:W2:Y:S04]  /*8a30*/  @P1 LDG.E.U16 R195, desc[UR60][R22.64] ;  /* 0x0000003c16c31981 */ /* 0x0000a8000c1e1500 */
[----:B------:R-:W3:Y:S01]  /*8a40*/  LDL R23, [R1+0x9cc] ;  /* 0x0009cc0001177983 */ /* 0x000ee20000100800 */
[----:B0-----:R-:W-:Y:S01]  /*8a50*/  @P1 IMAD.MOV.U32 R22, RZ, RZ, R10 ;  /* 0x000000ffff161224 */ /* 0x001fe200078e000a */
[----:B------:R-:W-:Y:S02]  /*8a60*/  ISETP.GT.AND P0, PT, R20, 0x4, PT ;  /* 0x000000041400780c */ /* 0x000fe40003f04270 */
[----:B------:R-:W-:Y:S01]  /*8a70*/  PRMT R197, RZ, 0x7610, R197 ;  /* 0x00007610ffc57816 */ /* 0x000fe200000000c5 */
[----:B------:R-:W2:Y:S04]  /*8a80*/  LDL R10, [R1+0x9a8] ;  /* 0x0009a800010a7983 */ /* 0x000ea80000100800 */
[----:B---3--:R0:W3:Y:S04]  /*8a90*/  @P1 LDG.E.U16 R196, desc[UR60][R22.64] ;  /* 0x0000003c16c41981 */ /* 0x0080e8000c1e1500 */
[----:B------:R-:W0:Y:S04]  /*8aa0*/  LDL R22, [R1+0x9c4] ;  /* 0x0009c40001167983 */ /* 0x000e280000100800 */
[----:B------:R-:W0:Y:S01]  /*8ab0*/  LDL R23, [R1+0x9c8] ;  /* 0x0009c80001177983 */ /* 0x000e220000100800 */
[----:B------:R-:W-:-:S02]  /*8ac0*/  PRMT R162, RZ, 0x7610, R162 ;  /* 0x00007610ffa27816 */ /* 0x000fc400000000a2 */
[----:B0-----:R-:W-:-:S04]  /*8ad0*/  @P1 LOP3.LUT R23, R23, R22, RZ, 0x3c, !PT ;  /* 0x0000001617171212 */ /* 0x001fc800078e3cff */
[----:B------:R-:W-:-:S04]  /*8ae0*/  @P1 LOP3.LUT R22, R23, R22, RZ, 0x3c, !PT ;  /* 0x0000001617161212 */ /* 0x000fc800078e3cff */
[----:B------:R-:W-:-:S05]  /*8af0*/  @P1 LOP3.LUT R23, R23, R22, RZ, 0x3c, !PT ;  /* 0x0000001617171212 */ /* 0x000fca00078e3cff */
[----:B------:R0:W3:Y:S02]  /*8b00*/  @P1 LDG.E.U16 R197, desc[UR60][R22.64] ;  /* 0x0000003c16c51981 */ /* 0x0000e4000c1e1500 */
[----:B0-----:R-:W-:Y:S02]  /*8b10*/  @P0 IMAD.MOV.U32 R22, RZ, RZ, R227 ;  /* 0x000000ffff160224 */ /* 0x001fe400078e00e3 */
[----:B----4-:R-:W-:Y:S01]  /*8b20*/  @P0 IMAD.MOV.U32 R23, RZ, RZ, R228 ;  /* 0x000000ffff170224 */ /* 0x010fe200078e00e4 */
[----:B------:R-:W-:Y:S01]  /*8b30*/  PRMT R163, RZ, 0x7610, R163 ;  /* 0x00007610ffa37816 */ /* 0x000fe200000000a3 */
[----:B------:R-:W4:Y:S04]  /*8b40*/  LDL R228, [R1+0x994] ;  /* 0x0009940001e47983 */ /* 0x000f280000100800 */
[----:B------:R0:W3:Y:S01]  /*8b50*/  @P0 LDG.E.U16 R162, desc[UR60][R22.64] ;  /* 0x0000003c16a20981 */ /* 0x0000e2000c1e1500 */
[----:B------:R-:W-:-:S02]  /*8b60*/  PRMT R164, RZ, 0x7610, R164 ;  /* 0x00007610ffa47816 */ /* 0x000fc400000000a4 */
[----:B------:R-:W-:Y:S01]  /*8b70*/  PRMT R165, RZ, 0x7610, R165 ;  /* 0x00007610ffa57816 */ /* 0x000fe200000000a5 */
[----:B------:R-:W4:Y:S04]  /*8b80*/  LDL R227, [R1+0x998] ;  /* 0x0009980001e37983 */ /* 0x000f280000100800 */
[----:B------:R-:W0:Y:S04]  /*8b90*/  LDL R22, [R1+0x9b4] ;  /* 0x0009b40001167983 */ /* 0x000e280000100800 */
[----:B------:R-:W0:Y:S02]  /*8ba0*/  LDL R23, [R1+0x9b8] ;  /* 0x0009b80001177983 */ /* 0x000e240000100800 */
[----:B0-----:R-:W-:-:S04]  /*8bb0*/  @P0 LOP3.LUT R23, R23, R22, RZ, 0x3c, !PT ;  /* 0x0000001617170212 */ /* 0x001fc800078e3cff */
[----:B------:R-:W-:-:S04]  /*8bc0*/  @P0 LOP3.LUT R22, R23, R22, RZ, 0x3c, !PT ;  /* 0x0000001617160212 */ /* 0x000fc800078e3cff */
[----:B------:R-:W-:-:S05]  /*8bd0*/  @P0 LOP3.LUT R23, R23, R22, RZ, 0x3c, !PT ;  /* 0x0000001617170212 */ /* 0x000fca00078e3cff */
[----:B------:R0:W3:Y:S04]  /*8be0*/  @P0 LDG.E.U16 R163, desc[UR60][R22.64] ;  /* 0x0000003c16a30981 */ /* 0x0000e8000c1e1500 */
[----:B------:R-:W0:Y:S04]  /*8bf0*/  LDL R22, [R1+0x9ac] ;  /* 0x0009ac0001167983 */ /* 0x000e280000100800 */
[----:B------:R-:W0:Y:S02]  /*8c00*/  LDL R23, [R1+0x9b0] ;  /* 0x0009b00001177983 */ /* 0x000e240000100800 */
[----:B0-----:R-:W-:-:S04]  /*8c10*/  @P0 LOP3.LUT R23, R23, R22, RZ, 0x3c, !PT ;  /* 0x0000001617170212 */ /* 0x001fc800078e3cff */
[----:B------:R-:W-:-:S04]  /*8c20*/  @P0 LOP3.LUT R22, R23, R22, RZ, 0x3c, !PT ;  /* 0x0000001617160212 */ /* 0x000fc800078e3cff */
[----:B------:R-:W-:-:S05]  /*8c30*/  @P0 LOP3.LUT R23, R23, R22, RZ, 0x3c, !PT ;  /* 0x0000001617170212 */ /* 0x000fca00078e3cff */
[----:B------:R2:W3:Y:S04]  /*8c40*/  @P0 LDG.E.U16 R164, desc[UR60][R22.64] ;  /* 0x0000003c16a40981 */ /* 0x0004e8000c1e1500 */
[----:B------:R-:W4:Y:S01]  /*8c50*/  LDL R23, [R1+0x9a4] ;  /* 0x0009a40001177983 */ /* 0x000f220000100800 */
[----:B--2---:R-:W-:Y:S01]  /*8c60*/  @P0 IMAD.MOV.U32 R22, RZ, RZ, R10 ;  /* 0x000000ffff160224 */ /* 0x004fe200078e000a */
[----:B------:R-:W-:Y:S02]  /*8c70*/  ISETP.GT.AND P1, PT, R20, 0x5, PT ;  /* 0x000000051400780c */ /* 0x000fe40003f24270 */
[----:B------:R-:W-:Y:S01]  /*8c80*/  PRMT R128, RZ, 0x7610, R128 ;  /* 0x00007610ff807816 */ /* 0x000fe20000000080 */
[----:B------:R-:W2:Y:S04]  /*8c90*/  LDL R10, [R1+0x980] ;  /* 0x00098000010a7983 */ /* 0x000ea80000100800 */
[----:B----4-:R0:W4:Y:S04]  /*8ca0*/  @P0 LDG.E.U16 R165, desc[UR60][R22.64] ;  /* 0x0000003c16a50981 */ /* 0x010128000c1e1500 */
[----:B------:R-:W0:Y:S04]  /*8cb0*/  LDL R22, [R1+0x99c] ;  /* 0x00099c0001167983 */ /* 0x000e280000100800 */
[----:B------:R-:W0:Y:S01]  /*8cc0*/  LDL R23, [R1+0x9a0] ;  /* 0x0009a00001177983 */ /* 0x000e220000100800 */
[----:B------:R-:W-:-:S02]  /*8cd0*/  PRMT R129, RZ, 0x7610, R129 ;  /* 0x00007610ff817816 */ /* 0x000fc40000000081 */
[----:B0-----:R-:W-:-:S04]  /*8ce0*/  @P1 LOP3.LUT R23, R23, R22, RZ, 0x3c, !PT ;  /* 0x0000001617171212 */ /* 0x001fc800078e3cff */
[----:B------:R-:W-:-:S04]  /*8cf0*/  @P1 LOP3.LUT R22, R23, R22, RZ, 0x3c, !PT ;  /* 0x0000001617161212 */ /* 0x000fc800078e3cff */
[----:B------:R-:W-:-:S05]  /*8d00*/  @P1 LOP3.LUT R23, R23, R22, RZ, 0x3c, !PT ;  /* 0x0000001617171212 */ /* 0x000fca00078e3cff */
[----:B------:R0:W4:Y:S02]  /*8d10*/  @P1 LDG.E.U16 R128, desc[UR60][R22.64] ;  /* 0x0000003c16801981 */ /* 0x000124000c1e1500 */
[----:B0-----:R-:W-:Y:S02]  /*8d20*/  @P1 IMAD.MOV.U32 R22, RZ, RZ, R227 ;  /* 0x000000ffff161224 */ /* 0x001fe400078e00e3 */
[----:B------:R-:W-:Y:S01]  /*8d30*/  @P1 IMAD.MOV.U32 R23, RZ, RZ, R228 ;  /* 0x000000ffff171224 */ /* 0x000fe200078e00e4 */
[----:B------:R-:W-:Y:S01]  /*8d40*/  PRMT R130, RZ, 0x7610, R130 ;  /* 0x00007610ff827816 */ /* 0x000fe20000000082 */
[----:B------:R-:W3:Y:S04]  /*8d50*/  LDL R228, [R1+0x96c] ;  /* 0x00096c0001e47983 */ /* 0x000ee80000100800 */
[----:B------:R0:W4:Y:S01]  /*8d60*/  @P1 LDG.E.U16 R129, desc[UR60][R22.64] ;  /* 0x0000003c16811981 */ /* 0x000122000c1e1500 */
[----:B------:R-:W-:-:S02]  /*8d70*/  PRMT R131, RZ, 0x7610, R131 ;  /* 0x00007610ff837816 */ /* 0x000fc40000000083 */
[----:B------:R-:W-:Y:S01]  /*8d80*/  ISETP.GT.AND P0, PT, R20, 0x6, PT ;  /* 0x000000061400780c */ /* 0x000fe20003f04270 */
[----:B------:R-:W3:Y:S04]  /*8d90*/  LDL R227, [R1+0x970] ;  /* 0x0009700001e37983 */ /* 0x000ee80000100800 */
[----:B------:R-:W0:Y:S04]  /*8da0*/  LDL R22, [R1+0x98c] ;  /* 0x00098c0001167983 */ /* 0x000e280000100800 */
[----:B------:R-:W0:Y:S02]  /*8db0*/  LDL R23, [R1+0x990] ;  /* 0x0009900001177983 */ /* 0x000e240000100800 */
[----:B0-----:R-:W-:-:S04]  /*8dc0*/  @P1 LOP3.LUT R23, R23, R22, RZ, 0x3c, !PT ;  /* 0x0000001617171212 */ /* 0x001fc800078e3cff */
[----:B------:R-:W-:-:S04]  /*8dd0*/  @P1 LOP3.LUT R22, R23, R22, RZ, 0x3c, !PT ;  /* 0x0000001617161212 */ /* 0x000fc800078e3cff */
[----:B------:R-:W-:-:S05]  /*8de0*/  @P1 LOP3.LUT R23, R23, R22, RZ, 0x3c, !PT ;  /* 0x0000001617171212 */ /* 0x000fca00078e3cff */
[----:B------:R0:W4:Y:S04]  /*8df0*/  @P1 LDG.E.U16 R130, desc[UR60][R22.64] ;  /* 0x0000003c16821981 */ /* 0x000128000c1e1500 */
[----:B------:R-:W0:Y:S04]  /*8e00*/  LDL R22, [R1+0x984] ;  /* 0x0009840001167983 */ /* 0x000e280000100800 */
[----:B------:R-:W0:Y:S02]  /*8e10*/  LDL R23, [R1+0x988] ;  /* 0x0009880001177983 */ /* 0x000e240000100800 */
[----:B0-----:R-:W-:-:S04]  /*8e20*/  @P1 LOP3.LUT R23, R23, R22, RZ, 0x3c, !PT ;  /* 0x0000001617171212 */ /* 0x001fc800078e3cff */
[----:B------:R-:W-:-:S04]  /*8e30*/  @P1 LOP3.LUT R22, R23, R22, RZ, 0x3c, !PT ;  /* 0x0000001617161212 */ /* 0x000fc800078e3cff */
[----:B------:R-:W-:-:S05]  /*8e40*/  @P1 LOP3.LUT R23, R23, R22, RZ, 0x3c, !PT ;  /* 0x0000001617171212 */ /* 0x000fca00078e3cff */
[----:B------:R2:W4:Y:S04]  /*8e50*/  @P1 LDG.E.U16 R131, desc[UR60][R22.64] ;  /* 0x0000003c16831981 */ /* 0x000528000c1e1500 */
[----:B------:R-:W3:Y:S01]  /*8e60*/  LDL R23, [R1+0x97c] ;  /* 0x00097c0001177983 */ /* 0x000ee20000100800 */
[----:B------:R-:W-:Y:S01]  /*8e70*/  PRMT R63, RZ, 0x7610, R63 ;  /* 0x00007610ff3f7816 */ /* 0x000fe2000000003f */
[----:B--2---:R-:W-:Y:S01]  /*8e80*/  @P0 IMAD.MOV.U32 R22, RZ, RZ, R10 ;  /* 0x000000ffff160224 */ /* 0x004fe200078e000a */
        /* <DEDUP_REMOVED lines=11> */
[----:B------:R-:W-:Y:S01]  /*8f40*/  @P0 IMAD.MOV.U32 R23, RZ, RZ, R228 ;  /* 0x000000ffff170224 */ /* 0x000fe200078e00e4 */
[----:B------:R-:W-:Y:S01]  /*8f50*/  PRMT R60, RZ, 0x7610, R60 ;  /* 0x00007610ff3c7816 */ /* 0x000fe2000000003c */
[----:B------:R-:W4:Y:S04]  /*8f60*/  LDL R228, [R1+0x944] ;  /* 0x0009440001e47983 */ /* 0x000f280000100800 */
[----:B------:R0:W3:Y:S01]  /*8f70*/  @P0 LDG.E.U16 R61, desc[UR60][R22.64] ;  /* 0x0000003c163d0981 */ /* 0x0000e2000c1e1500 */
[----:B------:R-:W-:-:S02]  /*8f80*/  ISETP.GT.AND P1, PT, R20, 0x7, PT ;  /* 0x000000071400780c */ /* 0x000fc40003f24270 */
        /* <DEDUP_REMOVED lines=15> */
[----:B------:R-:W-:Y:S01]  /*9080*/  PRMT R116, RZ, 0x7610, R116 ;  /* 0x00007610ff747816 */ /* 0x000fe20000000074 */
[----:B--2---:R-:W-:Y:S01]  /*9090*/  @P1 IMAD.MOV.U32 R22, RZ, RZ, R10 ;  /* 0x000000ffff161224 */ /* 0x004fe200078e000a */
        /* <DEDUP_REMOVED lines=12> */
[----:B------:R-:W-:Y:S01]  /*9160*/  ISETP.GT.AND P0, PT, R20, 0x8, PT ;  /* 0x000000081400780c */ /* 0x000fe20003f04270 */
[----:B------:R-:W3:Y:S04]  /*9170*/  LDL R228, [R1+0x91c] ;  /* 0x00091c0001e47983 */ /* 0x000ee80000100800 */
[----:B------:R0:W4:Y:S01]  /*9180*/  @P1 LDG.E.U16 R118, desc[UR60][R22.64] ;  /* 0x0000003c16761981 */ /* 0x000122000c1e1500 */
[----:B------:R-:W-:-:S02]  /*9190*/  PRMT R226, RZ, 0x7610, R226 ;  /* 0x00007610ffe27816 */ /* 0x000fc400000000e2 */
[----:B------:R-:W-:Y:S01]  /*91a0*/  PRMT R77, RZ, 0x7610, R77 ;  /* 0x00007610ff4d7816 */ /* 0x000fe2000000004d */
        /* <DEDUP_REMOVED lines=16> */
[----:B------:R-:W-:Y:S01]  /*92b0*/  ISETP.GT.AND P1, PT, R20, 0x9, PT ;  /* 0x000000091400780c */ /* 0x000fe20003f24270 */
[----:B------:R-:W2:Y:S04]  /*92c0*/  LDL R10, [R1+0x908] ;  /* 0x00090800010a7983 */ /* 0x000ea80000100800 */
[----:B---3--:R0:W3:Y:S04]  /*92d0*/  @P0 LDG.E.U16 R76, desc[UR60][R22.64] ;  /* 0x0000003c164c0981 */ /* 0x0080e8000c1e1500 */
[----:B------:R-:W0:Y:S04]  /*92e0*/  LDL R22, [R1+0x924] ;  /* 0x0009240001167983 */ /* 0x000e280000100800 */
[----:B------:R-:W0:Y:S01]  /*92f0*/  LDL R23, [R1+0x928] ;  /* 0x0009280001177983 */ /* 0x000e220000100800 */
[----:B------:R-:W-:-:S02]  /*9300*/  PRMT R75, RZ, 0x7610, R75 ;  /* 0x00007610ff4b7816 */ /* 0x000fc4000000004b */
[----:B------:R-:W-:Y:S02]  /*9310*/  PRMT R78, RZ, 0x7610, R78 ;  /* 0x00007610ff4e7816 */ /* 0x000fe4000000004e */
        /* <DEDUP_REMOVED lines=208> */
[----:B------:R-:W-:-:S02]  /*a020*/  ISETP.GT.AND P1, PT, R20, 0x11, PT ;  /* 0x000000111400780c */ /* 0x000fc40003f24270 */
        /* <DEDUP_REMOVED lines=29> */
[----:B------:R-:W-:Y:S01]  /*a200*/  ISETP.GT.AND P0, PT, R20, 0x12, PT ;  /* 0x000000121400780c */ /* 0x000fe20003f04270 */
        /* <DEDUP_REMOVED lines=20> */
[----:B------:R-:W-:Y:S01]  /*a350*/  ISETP.GT.AND P1, PT, R20, 0x13, PT ;  /* 0x000000131400780c */ /* 0x000fe20003f24270 */
[----:B------:R-:W2:Y:S04]  /*a360*/  LDL R10, [R1+0x7c8] ;  /* 0x0007c800010a7983 */ /* 0x000ea80000100800 */
[----:B----4-:R0:W4:Y:S04]  /*a370*/  @P0 LDG.E.U16 R236, desc[UR60][R22.64] ;  /* 0x0000003c16ec0981 */ /* 0x010128000c1e1500 */
[----:B------:R-:W0:Y:S04]  /*a380*/  LDL R22, [R1+0x7e4] ;  /* 0x0007e40001167983 */ /* 0x000e280000100800 */
[----:B------:R-:W0:Y:S01]  /*a390*/  LDL R23, [R1+0x7e8] ;  /* 0x0007e80001177983 */ /* 0x000e220000100800 */
[----:B------:R-:W-:-:S02]  /*a3a0*/  PRMT R237, RZ, 0x7610, R237 ;  /* 0x00007610ffed7816 */ /* 0x000fc400000000ed */
[----:B------:R-:W-:Y:S02]  /*a3b0*/  PRMT R202, RZ, 0x7610, R202 ;  /* 0x00007610ffca7816 */ /* 0x000fe400000000ca */
        /* <DEDUP_REMOVED lines=25> */
[----:B--2---:R-:W-:Y:S01]  /*a550*/  @P1 IMAD.MOV.U32 R22, RZ, RZ, R10 ;  /* 0x000000ffff161224 */ /* 0x004fe200078e000a */
        /* <DEDUP_REMOVED lines=17> */
[----:B------:R-:W-:Y:S01]  /*a670*/  ISETP.GT.AND P1, PT, R20, 0x15, PT ;  /* 0x000000151400780c */ /* 0x000fe20003f24270 */
        /* <DEDUP_REMOVED lines=752> */
[----:B------:R-:W0:Y:S02]  /*d580*/  LDL R23, [R1+0x420] ;  /* 0x0004200001177983 */ /* 0x000e240000100800 */
[----:B0-----:R-:W-:-:S04]  /*d590*/  @P2 LOP3.LUT R23, R23, R22, RZ, 0x3c, !PT ;  /* 0x0000001617172212 */ /* 0x001fc800078e3cff */
[----:B------:R-:W-:-:S04]  /*d5a0*/  @P2 LOP3.LUT R22, R23, R22, RZ, 0x3c, !PT ;  /* 0x0000001617162212 */ /* 0x000fc800078e3cff */
[----:B------:R-:W-:-:S05]  /*d5b0*/  @P2 LOP3.LUT R23, R23, R22, RZ, 0x3c, !PT ;  /* 0x0000001617172212 */ /* 0x000fca00078e3cff */
[----:B------:R0:W3:Y:S04]  /*d5c0*/  @P2 LDG.E.U16 R218, desc[UR60][R22.64] ;  /* 0x0000003c16da2981 */ /* 0x0000e8000c1e1500 */
[----:B------:R-:W0:Y:S04]  /*d5d0*/  LDL R22, [R1+0x414] ;  /* 0x0004140001167983 */ /* 0x000e280000100800 */
[----:B------:R-:W0:Y:S01]  /*d5e0*/  LDL R23, [R1+0x418] ;  /* 0x0004180001177983 */ /* 0x000e220000100800 */
[----:B------:R-:W-:Y:S02]  /*d5f0*/  PRMT R219, RZ, 0x7610, R219 ;  /* 0x00007610ffdb7816 */ /* 0x000fe400000000db */
        /* <DEDUP_REMOVED lines=21> */
[----:B------:R-:W-:Y:S02]  /*d750*/  PRMT R187, RZ, 0x7610, R187 ;  /* 0x00007610ffbb7816 */ /* 0x000fe400000000bb */
[----:B------:R-:W-:Y:S01]  /*d760*/  PRMT R188, RZ, 0x7610, R188 ;  /* 0x00007610ffbc7816 */ /* 0x000fe200000000bc */
[----:B------:R-:W2:Y:S04]  /*d770*/  LDL R10, [R1+0x3d8] ;  /* 0x0003d800010a7983 */ /* 0x000ea80000100800 */
[----:B----4-:R0:W4:Y:S04]  /*d780*/  @P1 LDG.E.U16 R186, desc[UR60][R22.64] ;  /* 0x0000003c16ba1981 */ /* 0x010128000c1e1500 */
[----:B------:R-:W0:Y:S04]  /*d790*/  LDL R22, [R1+0x3f4] ;  /* 0x0003f40001167983 */ /* 0x000e280000100800 */
[----:B------:R-:W0:Y:S02]  /*d7a0*/  LDL R23, [R1+0x3f8] ;  /* 0x0003f80001177983 */ /* 0x000e240000100800 */
[----:B0-----:R-:W-:-:S04]  /*d7b0*/  @P1 LOP3.LUT R23, R23, R22, RZ, 0x3c, !PT ;  /* 0x0000001617171212 */ /* 0x001fc800078e3cff */
[----:B------:R-:W-:-:S04]  /*d7c0*/  @P1 LOP3.LUT R22, R23, R22, RZ, 0x3c, !PT ;  /* 0x0000001617161212 */ /* 0x000fc800078e3cff */
[----:B------:R-:W-:-:S05]  /*d7d0*/  @P1 LOP3.LUT R23, R23, R22, RZ, 0x3c, !PT ;  /* 0x0000001617171212 */ /* 0x000fca00078e3cff */
[----:B------:R0:W4:Y:S04]  /*d7e0*/  @P1 LDG.E.U16 R187, desc[UR60][R22.64] ;  /* 0x0000003c16bb1981 */ /* 0x000128000c1e1500 */
[----:B------:R-:W0:Y:S04]  /*d7f0*/  LDL R22, [R1+0x3ec] ;  /* 0x0003ec0001167983 */ /* 0x000e280000100800 */
[----:B------:R-:W0:Y:S01]  /*d800*/  LDL R23, [R1+0x3f0] ;  /* 0x0003f00001177983 */ /* 0x000e220000100800 */
[----:B------:R-:W-:Y:S02]  /*d810*/  PRMT R189, RZ, 0x7610, R189 ;  /* 0x00007610ffbd7816 */ /* 0x000fe400000000bd */
        /* <DEDUP_REMOVED lines=20> */
[----:B------:R-:W-:Y:S02]  /*d960*/  PRMT R156, RZ, 0x7610, R156 ;  /* 0x00007610ff9c7816 */ /* 0x000fe4000000009c */
[----:B------:R-:W-:Y:S01]  /*d970*/  ISETP.GT.AND P1, PT, R20, 0x34, PT ;  /* 0x000000341400780c */ /* 0x000fe20003f24270 */
        /* <DEDUP_REMOVED lines=77> */
[----:B------:R-:W-:Y:S02]  /*de50*/  ISETP.GT.AND P2, PT, R20, 0x39, PT ;  /* 0x000000391400780c */ /* 0x000fe40003f44270 */
[----:B------:R-:W-:-:S11]  /*de60*/  PRMT R223, RZ, 0x7610, R223 ;  /* 0x00007610ffdf7816 */ /* 0x000fd600000000df */
        /* <DEDUP_REMOVED lines=32> */
[----:B------:R-:W-:-:S13]  /*e070*/  ISETP.GT.AND P2, PT, R20, 0x3a, PT ;  /* 0x0000003a1400780c */ /* 0x000fda0003f44270 */
        /* <DEDUP_REMOVED lines=32> */
[----:B------:R-:W-:-:S13]  /*e280*/  ISETP.GT.AND P2, PT, R20, 0x3b, PT ;  /* 0x0000003b1400780c */ /* 0x000fda0003f44270 */
        /* <DEDUP_REMOVED lines=137> */
[----:B------:R-:W-:Y:S02]  /*eb20*/  @P0 IMAD.MOV.U32 R23, RZ, RZ, R228 ;  /* 0x000000ffff170224 */ /* 0x000fe400078e00e4 */
[----:B------:R-:W3:Y:S04]  /*eb30*/  LDL.LU R228, [R1+0x12c] ;  /* 0x00012c0001e47983 */ /* 0x000ee80000300800 */
[----:B------:R-:W4:Y:S04]  /*eb40*/  LDL.LU R227, [R1+0x128] ;  /* 0x0001280001e37983 */ /* 0x000f280000300800 */
[----:B------:R0:W4:Y:S04]  /*eb50*/  @P0 LDG.E.U16 R84, desc[UR60][R22.64] ;  /* 0x0000003c16540981 */ /* 0x000128000c1e1500 */
[----:B------:R-:W0:Y:S04]  /*eb60*/  LDL R22, [R1+0x27c] ;  /* 0x00027c0001167983 */ /* 0x000e280000100800 */
[----:B------:R-:W0:Y:S01]  /*eb70*/  LDL R23, [R1+0x280] ;  /* 0x0002800001177983 */ /* 0x000e220000100800 */
[----:B------:R-:W-:-:S02]  /*eb80*/  ISETP.GT.AND P1, PT, R20, 0x3e, PT ;  /* 0x0000003e1400780c */ /* 0x000fc40003f24270 */
[----:B------:R-:W-:-:S11]  /*eb90*/  PRMT R111, RZ, 0x7610, R111 ;  /* 0x00007610ff6f7816 */ /* 0x000fd6000000006f */
        /* <DEDUP_REMOVED lines=22> */
[----:B------:R0:W3:Y:S04]  /*ed00*/  @P1 LDG.E.U16 R114, desc[UR60][R22.64] ;  /* 0x0000003c16721981 */ /* 0x0000e8000c1e1500 */
[----:B------:R-:W0:Y:S04]  /*ed10*/  LDL R22, [R1+0x25c] ;  /* 0x00025c0001167983 */ /* 0x000e280000100800 */
[----:B------:R-:W0:Y:S01]  /*ed20*/  LDL R23, [R1+0x260] ;  /* 0x0002600001177983 */ /* 0x000e220000100800 */
[----:B------:R-:W-:Y:S02]  /*ed30*/  ISETP.GT.AND P0, PT, R20, 0x3f, PT ;  /* 0x0000003f1400780c */ /* 0x000fe40003f04270 */
[----:B------:R-:W-:-:S11]  /*ed40*/  PRMT R83, RZ, 0x7610, R83 ;  /* 0x00007610ff537816 */ /* 0x000fd60000000053 */
[----:B0-----:R-:W-:-:S04]  /*ed50*/  @P0 LOP3.LUT R23, R23, R22, RZ, 0x3c, !PT ;  /* 0x0000001617170212 */ /* 0x001fc800078e3cff */
[----:B------:R-:W-:-:S04]  /*ed60*/  @P0 LOP3.LUT R22, R23, R22, RZ, 0x3c, !PT ;  /* 0x0000001617160212 */ /* 0x000fc800078e3cff */
[----:B------:R-:W-:-:S05]  /*ed70*/  @P0 LOP3.LUT R23, R23, R22, RZ, 0x3c, !PT ;  /* 0x0000001617170212 */ /* 0x000fca00078e3cff */
[----:B------:R0:W3:Y:S04]  /*ed80*/  @P0 LDG.E.U16 R83, desc[UR60][R22.64] ;  /* 0x0000003c16530981 */ /* 0x0000e8000c1e1500 */
[----:B------:R-:W0:Y:S01]  /*ed90*/  LDL R23, [R1+0x258] ;  /* 0x0002580001177983 */ /* 0x000e220000100800 */
[----:B------:R-:W-:-:S03]  /*eda0*/  PRMT R82, RZ, 0x7610, R82 ;  /* 0x00007610ff527816 */ /* 0x000fc60000000052 */
[----:B------:R1:W-:Y:S01]  /*edb0*/  STL [R1+0xad4], R2 ;  /* 0x000ad40201007387 */ /* 0x0003e20000100800 */
[----:B0-----:R-:W-:Y:S02]  /*edc0*/  @P0 IMAD.MOV.U32 R22, RZ, RZ, R23 ;  /* 0x000000ffff160224 */ /* 0x001fe400078e0017 */
[----:B------:R-:W-:Y:S02]  /*edd0*/  @P0 IMAD.MOV.U32 R23, RZ, RZ, R2 ;  /* 0x000000ffff170224 */ /* 0x000fe400078e0002 */
[----:B-1----:R-:W3:Y:S04]  /*ede0*/  LDL.LU R2, [R1+0x120] ;  /* 0x0001200001027983 */ /* 0x002ee80000300800 */
[----:B------:R2:W3:Y:S04]  /*edf0*/  @P0 LDG.E.U16 R82, desc[UR60][R22.64] ;  /* 0x0000003c16520981 */ /* 0x0004e8000c1e1500 */
[----:B------:R-:W4:Y:S01]  /*ee00*/  LDL R23, [R1+0x24c] ;  /* 0x00024c0001177983 */ /* 0x000f220000100800 */
[----:B------:R-:W-:Y:S01]  /*ee10*/  PRMT R81, RZ, 0x7610, R81 ;  /* 0x00007610ff517816 */ /* 0x000fe20000000051 */
[----:B--2---:R-:W-:-:S02]  /*ee20*/  @P0 IMAD.MOV.U32 R22, RZ, RZ, R10 ;  /* 0x000000ffff160224 */ /* 0x004fc400078e000a */
[----:B------:R-:W0:Y:S03]  /*ee30*/  S2R R10, SR_TID.X ;  /* 0x00000000000a7919 */ /* 0x000e260000002100 */
[----:B----4-:R1:W2:Y:S04]  /*ee40*/  @P0 LDG.E.U16 R81, desc[UR60][R22.64] ;  /* 0x0000003c16510981 */ /* 0x0102a8000c1e1500 */
[----:B------:R-:W1:Y:S04]  /*ee50*/  LDL R22, [R1+0x244] ;  /* 0x0002440001167983 */ /* 0x000e680000100800 */
[----:B------:R-:W1:Y:S01]  /*ee60*/  LDL R23, [R1+0x248] ;  /* 0x0002480001177983 */ /* 0x000e620000100800 */
[----:B------:R-:W-:-:S02]  /*ee70*/  PRMT R80, RZ, 0x7610, R80 ;  /* 0x00007610ff507816 */ /* 0x000fc40000000050 */
[----:B0-----:R-:W-:Y:S02]  /*ee80*/  LOP3.LUT R10, R10, 0x3f, RZ, 0xc0, !PT ;  /* 0x0000003f0a0a7812 */ /* 0x001fe400078ec0ff */
[----:B-1----:R-:W-:-:S04]  /*ee90*/  @P0 LOP3.LUT R23, R23, R22, RZ, 0x3c, !PT ;  /* 0x0000001617170212 */ /* 0x002fc800078e3cff */
[----:B------:R-:W-:-:S04]  /*eea0*/  @P0 LOP3.LUT R22, R23, R22, RZ, 0x3c, !PT ;  /* 0x0000001617160212 */ /* 0x000fc800078e3cff */
[----:B------:R-:W-:-:S05]  /*eeb0*/  @P0 LOP3.LUT R23, R23, R22, RZ, 0x3c, !PT ;  /* 0x0000001617170212 */ /* 0x000fca00078e3cff */
[----:B------:R-:W4:Y:S01]  /*eec0*/  @P0 LDG.E.U16 R80, desc[UR60][R22.64] ;  /* 0x0000003c16500981 */ /* 0x000f22000c1e1500 */
[----:B------:R-:W-:-:S03]  /*eed0*/  ISETP.GE.AND P0, PT, R10, R20, PT ;  /* 0x000000140a00720c */ /* 0x000fc60003f06270 */
[----:B------:R-:W3:Y:S01]  /*eee0*/  LDL.LU R10, [R1+0xf2c] ;  /* 0x000f2c00010a7983 */ /* 0x000ee20000300800 */
[----:B------:R-:W-:Y:S06]  /*eef0*/  BAR.SYNC.DEFER_BLOCKING 0x0 ;  /* 0x0000000000007b1d */ /* 0x000fec0000010000 */
[----:B------:R-:W2:Y:S04]  /*ef00*/  LDL.LU R20, [R1+0x124] ;  /* 0x0001240001147983 */ /* 0x000ea80000300800 */
[----:B---3--:R0:W-:Y:S04]  /*ef10*/  STS.U16 [R10], R228 ;  /* 0x000000e40a007388 */ /* 0x0081e80000000400 */
[----:B------:R1:W-:Y:S04]  /*ef20*/  STS.U16 [R10+0x4000], R227 ;  /* 0x004000e30a007388 */ /* 0x0003e80000000400 */
[----:B------:R3:W-:Y:S04]  /*ef30*/  STS.U16 [R10+0x400], R226 ;  /* 0x000400e20a007388 */ /* 0x0007e80000000400 */
[----:B0-----:R-:W4:Y:S04]  /*ef40*/  LDL.LU R228, [R1+0xf28] ;  /* 0x000f280001e47983 */ /* 0x001f280000300800 */
[----:B-1----:R-:W4:Y:S04]  /*ef50*/  LDL.LU R227, [R1+0xf24] ;  /* 0x000f240001e37983 */ /* 0x002f280000300800 */
[----:B---3--:R-:W3:Y:S04]  /*ef60*/  LDL.LU R226, [R1+0xf20] ;  /* 0x000f200001e27983 */ /* 0x008ee80000300800 */
[----:B------:R0:W-:Y:S04]  /*ef70*/  STS.U16 [R10+0x4400], R77 ;  /* 0x0044004d0a007388 */ /* 0x0001e80000000400 */
[----:B------:R1:W-:Y:S04]  /*ef80*/  STS.U16 [R10+0x8400], R76 ;  /* 0x0084004c0a007388 */ /* 0x0003e80000000400 */
[----:B------:R2:W-:Y:S04]  /*ef90*/  STS.U16 [R10+0xc400], R75 ;  /* 0x00c4004b0a007388 */ /* 0x0005e80000000400 */
[----:B0-----:R-:W4:Y:S04]  /*efa0*/  LDL.LU R77, [R1+0xf1c] ;  /* 0x000f1c00014d7983 */ /* 0x001f280000300800 */
[----:B-1----:R-:W3:Y:S04]  /*efb0*/  LDL.LU R76, [R1+0xf18] ;  /* 0x000f1800014c7983 */ /* 0x002ee80000300800 */
[----:B--2---:R-:W2:Y:S04]  /*efc0*/  LDL.LU R75, [R1+0xf14] ;  /* 0x000f1400014b7983 */ /* 0x004ea80000300800 */
[----:B------:R0:W-:Y:S04]  /*efd0*/  STS.U16 [R10+0x800], R74 ;  /* 0x0008004a0a007388 */ /* 0x0001e80000000400 */
[----:B------:R1:W-:Y:S04]  /*efe0*/  STS.U16 [R10+0x4800], R12 ;  /* 0x0048000c0a007388 */ /* 0x0003e80000000400 */
[----:B------:R1:W-:Y:S04]  /*eff0*/  STS.U16 [R10+0x8800], R13 ;  /* 0x0088000d0a007388 */ /* 0x0003e80000000400 */
[----:B0-----:R-:W4:Y:S04]  /*f000*/  LDL.LU R74, [R1+0xf10] ;  /* 0x000f1000014a7983 */ /* 0x001f280000300800 */
[----:B-1----:R-:W3:Y:S04]  /*f010*/  LDL.LU R12, [R1+0xf0c] ;  /* 0x000f0c00010c7983 */ /* 0x002ee80000300800 */
[----:B------:R-:W3:Y:S04]  /*f020*/  LDL.LU R13, [R1+0xf08] ;  /* 0x000f0800010d7983 */ /* 0x000ee80000300800 */
[----:B------:R0:W-:Y:S04]  /*f030*/  STS.U16 [R10+0xc800], R14 ;  /* 0x00c8000e0a007388 */ /* 0x0001e80000000400 */
[----:B------:R1:W-:Y:S04]  /*f040*/  STS.U16 [R10+0xc00], R15 ;  /* 0x000c000f0a007388 */ /* 0x0003e80000000400 */
[----:B------:R1:W-:Y:S04]  /*f050*/  STS.U16 [R10+0x4c00], R16 ;  /* 0x004c00100a007388 */ /* 0x0003e80000000400 */
[----:B0-----:R-:W3:Y:S04]  /*f060*/  LDL.LU R14, [R1+0xf04] ;  /* 0x000f0400010e7983 */ /* 0x001ee80000300800 */
        /* <DEDUP_REMOVED lines=27> */
[----:B0-----:R-:W4:Y:S04]  /*f220*/  LDL.LU R9, [R1+0xec8] ;  /* 0x000ec80001097983 */ /* 0x001f280000300800 */
        /* <DEDUP_REMOVED lines=8> */
[----:B------:R-:W-:Y:S04]  /*f2b0*/  STS.U16 [R10+0x8000], R20 ;  /* 0x008000140a007388 */ /* 0x000fe80000000400 */
[----:B0-----:R-:W3:Y:S04]  /*f2c0*/  LDL.LU R72, [R1+0xeb8] ;  /* 0x000eb80001487983 */ /* 0x001ee80000300800 */
[----:B------:R-:W-:Y:S04]  /*f2d0*/  STS.U16 [R10+0xc000], R2 ;  /* 0x00c000020a007388 */ /* 0x000fe80000000400 */
[----:B-1----:R-:W3:Y:S04]  /*f2e0*/  LDL.LU R73, [R1+0xeb4] ;  /* 0x000eb40001497983 */ /* 0x002ee80000300800 */
[----:B------:R-:W-:Y:S04]  /*f2f0*/  STL [R1+0xa48], R10 ;  /* 0x000a480a01007387 */ /* 0x000fe80000100800 */
[----:B----4-:R0:W-:Y:S04]  /*f300*/  STS.U16 [R9+0x80], R74 ;  /* 0x0000804a09007388 */ /* 0x0101e80000000400 */
[----:B--2---:R1:W-:Y:S04]  /*f310*/  STS.U16 [R9+0x4080], R75 ;  /* 0x0040804b09007388 */ /* 0x0043e80000000400 */
[----:B---3--:R2:W-:Y:S04]  /*f320*/  STS.U16 [R9+0x8080], R76 ;  /* 0x0080804c09007388 */ /* 0x0085e80000000400 */
[----:B0-----:R-:W3:Y:S04]  /*f330*/  LDL.LU R74, [R1+0xeb0] ;  /* 0x000eb000014a7983 */ /* 0x001ee80000300800 */
[----:B-1----:R-:W4:Y:S04]  /*f340*/  LDL.LU R75, [R1+0xeac] ;  /* 0x000eac00014b7983 */ /* 0x002f280000300800 */
[----:B--2---:R-:W2:Y:S04]  /*f350*/  LDL.LU R76, [R1+0xea8] ;  /* 0x000ea800014c7983 */ /* 0x004ea80000300800 */
[----:B------:R0:W-:Y:S04]  /*f360*/  STS.U16 [R9+0xc080], R77 ;  /* 0x00c0804d09007388 */ /* 0x0001e80000000400 */
[----:B------:R1:W-:Y:S04]  /*f370*/  STS.U16 [R9+0x480], R78 ;  /* 0x0004804e09007388 */ /* 0x0003e80000000400 */
[----:B------:R1:W-:Y:S04]  /*f380*/  STS.U16 [R9+0x4480], R79 ;  /* 0x0044804f09007388 */ /* 0x0003e80000000400 */
[----:B0-----:R-:W3:Y:S04]  /*f390*/  LDL.LU R77, [R1+0xea4] ;  /* 0x000ea400014d7983 */ /* 0x001ee80000300800 */
[----:B-1----:R-:W4:Y:S04]  /*f3a0*/  LDL.LU R78, [R1+0xea0] ;  /* 0x000ea000014e7983 */ /* 0x002f280000300800 */
[----:B------:R-:W2:Y:S04]  /*f3b0*/  LDL.LU R79, [R1+0xe9c] ;  /* 0x000e9c00014f7983 */ /* 0x000ea80000300800 */
        /* <DEDUP_REMOVED lines=10> */
[----:B-1----:R-:W4:Y:S04]  /*f460*/  LDL.LU R48, [R1+0xe88] ;  /* 0x000e880001307983 */ /* 0x002f280000300800 */
        /* <DEDUP_REMOVED lines=9> */
[----:B0-----:R-:W4:Y:S04]  /*f500*/  LDL.LU R43, [R1+0xe74] ;  /* 0x000e7400012b7983 */ /* 0x001f280000300800 */
[----:B-1----:R-:W2:Y:S04]  /*f510*/  LDL.LU R8, [R1+0xe70] ;  /* 0x000e700001087983 */ /* 0x002ea80000300800 */
[----:B------:R0:W-:Y:S04]  /*f520*/  STS.U16 [R9+0x5080], R7 ;  /* 0x0050800709007388 */ /* 0x0001e80000000400 */
[----:B0-----:R-:W3:Y:S04]  /*f530*/  LDL.LU R7, [R1+0xe6c] ;  /* 0x000e6c0001077983 */ /* 0x001ee80000300800 */
[----:B------:R0:W-:Y:S04]  /*f540*/  STS.U16 [R9+0x9080], R6 ;  /* 0x0090800609007388 */ /* 0x0001e80000000400 */
[----:B0-----:R-:W4:Y:S04]  /*f550*/  LDL.LU R6, [R1+0xe68] ;  /* 0x000e680001067983 */ /* 0x001f280000300800 */
[----:B------:R0:W-:Y:S04]  /*f560*/  STS.U16 [R9+0xd080], R5 ;  /* 0x00d0800509007388 */ /* 0x0001e80000000400 */
[----:B0-----:R-:W4:Y:S04]  /*f570*/  LDL.LU R5, [R1+0xe64] ;  /* 0x000e640001057983 */ /* 0x001f280000300800 */
[----:B------:R0:W-:Y:S04]  /*f580*/  STS.U16 [R9+0x1480], R4 ;  /* 0x0014800409007388 */ /* 0x0001e80000000400 */
[----:B0-----:R-:W4:Y:S04]  /*f590*/  LDL.LU R4, [R1+0xe60] ;  /* 0x000e600001047983 */ /* 0x001f280000300800 */
[----:B------:R0:W-:Y:S04]  /*f5a0*/  STS.U16 [R9+0x5480], R3 ;  /* 0x0054800309007388 */ /* 0x0001e80000000400 */
[----:B------:R1:W-:Y:S04]  /*f5b0*/  STS.U16 [R9+0x9480], R216 ;  /* 0x009480d809007388 */ /* 0x0003e80000000400 */
[----:B------:R1:W-:Y:S04]  /*f5c0*/  STS.U16 [R9+0xd480], R217 ;  /* 0x00d480d909007388 */ /* 0x0003e80000000400 */
[----:B0-----:R-:W4:Y:S04]  /*f5d0*/  LDL.LU R3, [R1+0xe5c] ;  /* 0x000e5c0001037983 */ /* 0x001f280000300800 */
[----:B-1----:R-:W4:Y:S04]  /*f5e0*/  LDL.LU R216, [R1+0xe58] ;  /* 0x000e580001d87983 */ /* 0x002f280000300800 */
[----:B------:R-:W4:Y:S04]  /*f5f0*/  LDL.LU R217, [R1+0xe54] ;  /* 0x000e540001d97983 */ /* 0x000f280000300800 */
        /* <DEDUP_REMOVED lines=14> */
[----:B0-----:R-:W4:Y:S04]  /*f6e0*/  LDL.LU R224, [R1+0xe38] ;  /* 0x000e380001e07983 */ /* 0x001f280000300800 */
[----:B-1----:R-:W4:Y:S04]  /*f6f0*/  LDL.LU R225, [R1+0xe34] ;  /* 0x000e340001e17983 */ /* 0x002f280000300800 */
[----:B------:R-:W-:Y:S04]  /*f700*/  STL [R1+0xa4c], R9 ;  /* 0x000a4c0901007387 */ /* 0x000fe80000100800 */
[----:B--2---:R0:W-:Y:S04]  /*f710*/  STS.U16 [R8+0x100], R226 ;  /* 0x000100e208007388 */ /* 0x0041e80000000400 */
[----:B------:R1:W-:Y:S04]  /*f720*/  STS.U16 [R8+0x4100], R227 ;  /* 0x004100e308007388 */ /* 0x0003e80000000400 */
[----:B------:R2:W-:Y:S04]  /*f730*/  STS.U16 [R8+0x8100], R228 ;  /* 0x008100e408007388 */ /* 0x0005e80000000400 */
[----:B0-----:R-:W4:Y:S04]  /*f740*/  LDL.LU R226, [R1+0xe30] ;  /* 0x000e300001e27983 */ /* 0x001f280000300800 */
[----:B-1----:R-:W4:Y:S04]  /*f750*/  LDL.LU R227, [R1+0xe2c] ;  /* 0x000e2c0001e37983 */ /* 0x002f280000300800 */
[----:B--2---:R-:W2:Y:S04]  /*f760*/  LDL.LU R228, [R1+0xe28] ;  /* 0x000e280001e47983 */ /* 0x004ea80000300800 */
[----:B------:R0:W-:Y:S04]  /*f770*/  STS.U16 [R8+0xc100], R229 ;  /* 0x00c100e508007388 */ /* 0x0001e80000000400 */
[----:B------:R1:W-:Y:S04]  /*f780*/  STS.U16 [R8+0x500], R230 ;  /* 0x000500e608007388 */ /* 0x0003e80000000400 */
[----:B------:R3:W-:Y:S04]  /*f790*/  STS.U16 [R8+0x4500], R231 ;  /* 0x004500e708007388 */ /* 0x0007e80000000400 */
[----:B0-----:R-:W2:Y:S04]  /*f7a0*/  LDL.LU R229, [R1+0xe24] ;  /* 0x000e240001e57983 */ /* 0x001ea80000300800 */
[----:B-1----:R-:W2:Y:S04]  /*f7b0*/  LDL.LU R230, [R1+0xe20] ;  /* 0x000e200001e67983 */ /* 0x002ea80000300800 */
[----:B---3--:R-:W2:Y:S04]  /*f7c0*/  LDL.LU R231, [R1+0xe1c] ;  /* 0x000e1c0001e77983 */ /* 0x008ea80000300800 */
        /* <DEDUP_REMOVED lines=35> */
[----:B---3--:R-:W3:Y:S04]  /*fa00*/  LDL.LU R185, [R1+0xdd4] ;  /* 0x000dd40001b97983 */ /* 0x008ee80000300800 */
        /* <DEDUP_REMOVED lines=17> */
[----:B------:R-:W-:Y:S04]  /*fb20*/  STL [R1+0xa50], R8 ;  /* 0x000a500801007387 */ /* 0x000fe80000100800 */
        /* <DEDUP_REMOVED lines=18> */
[----:B----4-:R-:W3:Y:S04]  /*fc50*/  LDL.LU R203, [R1+0xd8c] ;  /* 0x000d8c0001cb7983 */ /* 0x010ee80000300800 */
        /* <DEDUP_REMOVED lines=29> */
[----:B----4-:R-:W4:Y:S04]  /*fe30*/  LDL.LU R154, [R1+0xd50] ;  /* 0x000d5000019a7983 */ /* 0x010f280000300800 */
        /* <DEDUP_REMOVED lines=11> */
[----:B--2---:R-:W4:Y:S04]  /*fef0*/  LDL.LU R160, [R1+0xd38] ;  /* 0x000d380001a07983 */ /* 0x004f280000300800 */
[----:B------:R0:W-:Y:S04]  /*ff00*/  STS.U16 [R7+0xdd80], R161 ;  /* 0x00dd80a107007388 */ /* 0x0001e80000000400 */
[----:B------:R1:W-:Y:S04]  /*ff10*/  STS.U16 [R6+0x200], R162 ;  /* 0x000200a206007388 */ /* 0x0003e80000000400 */
[----:B------:R2:W-:Y:S04]  /*ff20*/  STS.U16 [R6+0x4200], R163 ;  /* 0x004200a306007388 */ /* 0x0005e80000000400 */
[----:B0-----:R-:W4:Y:S04]  /*ff30*/  LDL.LU R161, [R1+0xd34] ;  /* 0x000d340001a17983 */ /* 0x001f280000300800 */
[----:B------:R-:W-:Y:S04]  /*ff40*/  STL [R1+0xa54], R7 ;  /* 0x000a540701007387 */ /* 0x000fe80000100800 */
[----:B-1----:R-:W4:Y:S04]  /*ff50*/  LDL.LU R162, [R1+0xd30] ;  /* 0x000d300001a27983 */ /* 0x002f280000300800 */
[----:B--2---:R-:W4:Y:S04]  /*ff60*/  LDL.LU R163, [R1+0xd2c] ;  /* 0x000d2c0001a37983 */ /* 0x004f280000300800 */
        /* <DEDUP_REMOVED lines=47> */
[----:B------:R-:W2:Y:S04]  /*10260*/  LDL.LU R123, [R1+0xccc] ;  /* 0x000ccc00017b7983 */ /* 0x000ea80000300800 */
[----:B------:R0:W-:Y:S04]  /*10270*/  STS.U16 [R6+0x9a00], R124 ;  /* 0x009a007c06007388 */ /* 0x0001e80000000400 */
[----:B------:R1:W-:Y:S04]  /*10280*/  STS.U16 [R6+0xda00], R125 ;  /* 0x00da007d06007388 */ /* 0x0003e80000000400 */
[----:B------:R1:W-:Y:S04]  /*10290*/  STS.U16 [R6+0x1e00], R126 ;  /* 0x001e007e06007388 */ /* 0x0003e80000000400 */
[----:B0-----:R-:W2:Y:S04]  /*102a0*/  LDL.LU R124, [R1+0xcc8] ;  /* 0x000cc800017c7983 */ /* 0x001ea80000300800 */
[----:B-1----:R-:W2:Y:S04]  /*102b0*/  LDL.LU R125, [R1+0xcc4] ;  /* 0x000cc400017d7983 */ /* 0x002ea80000300800 */
[----:B------:R-:W2:Y:S04]  /*102c0*/  LDL.LU R126, [R1+0xcc0] ;  /* 0x000cc000017e7983 */ /* 0x000ea80000300800 */
[----:B------:R0:W-:Y:S04]  /*102d0*/  STS.U16 [R6+0x5e00], R127 ;  /* 0x005e007f06007388 */ /* 0x0001e80000000400 */
[----:B------:R-:W-:Y:S04]  /*102e0*/  STS.U16 [R6+0x9e00], R252 ;  /* 0x009e00fc06007388 */ /* 0x000fe80000000400 */
[----:B------:R-:W-:Y:S04]  /*102f0*/  STS.U16 [R6+0xde00], R251 ;  /* 0x00de00fb06007388 */ /* 0x000fe80000000400 */
[----:B0-----:R-:W2:Y:S04]  /*10300*/  LDL.LU R127, [R1+0xcbc] ;  /* 0x000cbc00017f7983 */ /* 0x001ea80000300800 */
[----:B------:R-:W-:Y:S04]  /*10310*/  STL [R1+0xa58], R6 ;  /* 0x000a580601007387 */ /* 0x000fe80000100800 */
        /* <DEDUP_REMOVED lines=55> */
[----:B------:R-:W-:Y:S04]  /*10690*/  STL [R1+0xa5c], R5 ;  /* 0x000a5c0501007387 */ /* 0x000fe80000100800 */
[----:B------:R-:W-:Y:S04]  /*106a0*/  STS.U16 [R5+0xda80], R64 ;  /* 0x00da804005007388 */ /* 0x000fe80000000400 */
[----:B------:R-:W-:Y:S04]  /*106b0*/  STS.U16 [R5+0x1e80], R250 ;  /* 0x001e80fa05007388 */ /* 0x000fe80000000400 */
[----:B------:R-:W-:Y:S04]  /*106c0*/  STS.U16 [R5+0x5e80], R249 ;  /* 0x005e80f905007388 */ /* 0x000fe80000000400 */
[----:B------:R-:W-:Y:S04]  /*106d0*/  STS.U16 [R5+0x9e80], R248 ;  /* 0x009e80f805007388 */ /* 0x000fe80000000400 */
[----:B------:R-:W4:Y:S04]  /*106e0*/  LDL R20, [R1+0x240] ;  /* 0x0002400001147983 */ /* 0x000f280000100800 */
[----:B0-----:R-:W4:Y:S04]  /*106f0*/  LDL R21, [R1+0x23c] ;  /* 0x00023c0001157983 */ /* 0x001f280000100800 */
[----:B------:R0:W-:Y:S04]  /*10700*/  STS.U16 [R4+0xc300], R60 ;  /* 0x00c3003c04007388 */ /* 0x0001e80000000400 */
[----:B------:R-:W2:Y:S04]  /*10710*/  LDL.LU R2, [R1+0x230] ;  /* 0x0002300001027983 */ /* 0x000ea80000300800 */
[----:B0-----:R-:W3:Y:S04]  /*10720*/  LDL R60, [R1+0x238] ;  /* 0x00023800013c7983 */ /* 0x001ee80000100800 */
[----:B------:R0:W-:Y:S04]  /*10730*/  STS.U16 [R4+0x8300], R61 ;  /* 0x0083003d04007388 */ /* 0x0001e80000000400 */
[----:B------:R1:W-:Y:S04]  /*10740*/  STS.U16 [R4+0x700], R59 ;  /* 0x0007003b04007388 */ /* 0x0003e80000000400 */
[----:B0-----:R-:W2:Y:S04]  /*10750*/  LDL R61, [R1+0x234] ;  /* 0x00023400013d7983 */ /* 0x001ea80000100800 */
[----:B-1----:R-:W2:Y:S04]  /*10760*/  LDL R59, [R1+0x22c] ;  /* 0x00022c00013b7983 */ /* 0x002ea80000100800 */
[----:B------:R-:W-:Y:S04]  /*10770*/  STS.U16 [R4+0x300], R63 ;  /* 0x0003003f04007388 */ /* 0x000fe80000000400 */
[----:B------:R-:W-:Y:S04]  /*10780*/  STS.U16 [R4+0x4300], R62 ;  /* 0x0043003e04007388 */ /* 0x000fe80000000400 */
[----:B------:R0:W-:Y:S04]  /*10790*/  STS.U16 [R4+0x4700], R58 ;  /* 0x0047003a04007388 */ /* 0x0001e80000000400 */
[----:B------:R1:W-:Y:S04]  /*107a0*/  STS.U16 [R4+0x8700], R57 ;  /* 0x0087003904007388 */ /* 0x0003e80000000400 */
[----:B------:R1:W-:Y:S01]  /*107b0*/  STS.U16 [R4+0xc700], R56 ;  /* 0x00c7003804007388 */ /* 0x0003e20000000400 */
[----:B------:R-:W-:-:S03]  /*107c0*/  PRMT R79, RZ, 0x7610, R79 ;  /* 0x00007610ff4f7816 */ /* 0x000fc6000000004f */
[----:B0-----:R-:W2:Y:S04]  /*107d0*/  LDL R58, [R1+0x21c] ;  /* 0x00021c00013a7983 */ /* 0x001ea80000100800 */
[----:B-1----:R-:W2:Y:S04]  /*107e0*/  LDL R57, [R1+0x224] ;  /* 0x0002240001397983 */ /* 0x002ea80000100800 */
[----:B------:R-:W2:Y:S04]  /*107f0*/  LDL R56, [R1+0x228] ;  /* 0x0002280001387983 */ /* 0x000ea80000100800 */
[----:B------:R-:W2:Y:S04]  /*10800*/  LDL.LU R63, [R1+0x218] ;  /* 0x00021800013f7983 */ /* 0x000ea80000300800 */
[----:B------:R-:W2:Y:S04]  /*10810*/  LDL.LU R62, [R1+0x220] ;  /* 0x00022000013e7983 */ /* 0x000ea80000300800 */
[----:B------:R-:W2:Y:S04]  /*10820*/  LDL.LU R5, [R1+0x16c] ;  /* 0x00016c0001057983 */ /* 0x000ea80000300800 */
[----:B------:R-:W2:Y:S04]  /*10830*/  LDL.LU R6, [R1+0x164] ;  /* 0x0001640001067983 */ /* 0x000ea80000300800 */
[----:B------:R-:W2:Y:S04]  /*10840*/  LDL.LU R7, [R1+0x15c] ;  /* 0x00015c0001077983 */ /* 0x000ea80000300800 */
[----:B------:R-:W2:Y:S04]  /*10850*/  LDL.LU R8, [R1+0x154] ;  /* 0x0001540001087983 */ /* 0x000ea80000300800 */
[----:B------:R-:W2:Y:S04]  /*10860*/  LDL.LU R9, [R1+0x14c] ;  /* 0x00014c0001097983 */ /* 0x000ea80000300800 */
[----:B------:R-:W2:Y:S04]  /*10870*/  LDL.LU R10, [R1+0x144] ;  /* 0x00014400010a7983 */ /* 0x000ea80000300800 */
[----:B----4-:R3:W4:Y:S02]  /*10880*/  @!P0 LDG.E.U16 R79, desc[UR60][R20.64] ;  /* 0x0000003c144f8981 */ /* 0x010724000c1e1500 */
[----:B---3--:R-:W-:-:S02]  /*10890*/  @!P0 IMAD.MOV.U32 R20, RZ, RZ, R60 ;  /* 0x000000ffff148224 */ /* 0x008fc400078e003c */
[----:B------:R-:W3:Y:S01]  /*108a0*/  LDL R60, [R1+0x214] ;  /* 0x00021400013c7983 */ /* 0x000ee20000100800 */
[----:B------:R-:W-:Y:S02]  /*108b0*/  PRMT R71, RZ, 0x7610, R71 ;  /* 0x00007610ff477816 */ /* 0x000fe40000000047 */
[----:B------:R-:W-:Y:S01]  /*108c0*/  PRMT R43, RZ, 0x7610, R43 ;  /* 0x00007610ff2b7816 */ /* 0x000fe2000000002b */
[----:B------:R-:W4:Y:S01]  /*108d0*/  LDL.LU R64, [R1+0x210] ;  /* 0x0002100001407983 */ /* 0x000f220000300800 */
[----:B--2---:R-:W-:-:S05]  /*108e0*/  @!P0 IMAD.MOV.U32 R21, RZ, RZ, R61 ;  /* 0x000000ffff158224 */ /* 0x004fca00078e003d */
[----:B------:R0:W2:Y:S01]  /*108f0*/  @!P0 LDG.E.U16 R71, desc[UR60][R20.64] ;  /* 0x0000003c14478981 */ /* 0x0000a2000c1e1500 */
[----:B------:R-:W-:Y:S01]  /*10900*/  PRMT R48, RZ, 0x7610, R48 ;  /* 0x00007610ff307816 */ /* 0x000fe20000000030 */
[----:B0-----:R-:W-:Y:S02]  /*10910*/  @!P0 IMAD.MOV.U32 R20, RZ, RZ, R2 ;  /* 0x000000ffff148224 */ /* 0x001fe400078e0002 */
[----:B------:R-:W-:-:S05]  /*10920*/  @!P0 IMAD.MOV.U32 R21, RZ, RZ, R59 ;  /* 0x000000ffff158224 */ /* 0x000fca00078e003b */
[----:B------:R0:W2:Y:S01]  /*10930*/  @!P0 LDG.E.U16 R43, desc[UR60][R20.64] ;  /* 0x0000003c142b8981 */ /* 0x0000a2000c1e1500 */
[----:B------:R-:W-:Y:S01]  /*10940*/  PRMT R78, RZ, 0x7610, R78 ;  /* 0x00007610ff4e7816 */ /* 0x000fe2000000004e */
[----:B0-----:R-:W-:Y:S01]  /*10950*/  @!P0 IMAD.MOV.U32 R21, RZ, RZ, R57 ;  /* 0x000000ffff158224 */ /* 0x001fe200078e0039 */
[----:B------:R-:W-:Y:S01]  /*10960*/  PRMT R70, RZ, 0x7610, R70 ;  /* 0x00007610ff467816 */ /* 0x000fe20000000046 */
[----:B------:R-:W2:Y:S01]  /*10970*/  LDL R57, [R1+0x208] ;  /* 0x0002080001397983 */ /* 0x000ea20000100800 */
[----:B------:R-:W-:-:S03]  /*10980*/  @!P0 IMAD.MOV.U32 R20, RZ, RZ, R56 ;  /* 0x000000ffff148224 */ /* 0x000fc600078e0038 */
[----:B------:R-:W2:Y:S04]  /*10990*/  LDL R56, [R1+0x200] ;  /* 0x0002000001387983 */ /* 0x000ea80000100800 */
[----:B------:R0:W2:Y:S04]  /*109a0*/  @!P0 LDG.E.U16 R48, desc[UR60][R20.64] ;  /* 0x0000003c14308981 */ /* 0x0000a8000c1e1500 */
[----:B------:R-:W2:Y:S04]  /*109b0*/  LDL.LU R59, [R1+0x1f4] ;  /* 0x0001f400013b7983 */ /* 0x000ea80000300800 */
[----:B------:R-:W2:Y:S01]  /*109c0*/  LDL R61, [R1+0x1f0] ;  /* 0x0001f000013d7983 */ /* 0x000ea20000100800 */
[----:B0-----:R-:W-:-:S02]  /*109d0*/  @!P0 IMAD.MOV.U32 R20, RZ, RZ, R62 ;  /* 0x000000ffff148224 */ /* 0x001fc400078e003e */
[----:B------:R-:W-:Y:S02]  /*109e0*/  @!P0 IMAD.MOV.U32 R21, RZ, RZ, R58 ;  /* 0x000000ffff158224 */ /* 0x000fe400078e003a */
[----:B------:R-:W2:Y:S04]  /*109f0*/  LDL R58, [R1+0x1f8] ;  /* 0x0001f800013a7983 */ /* 0x000ea80000100800 */
[----:B------:R0:W2:Y:S02]  /*10a00*/  @!P0 LDG.E.U16 R78, desc[UR60][R20.64] ;  /* 0x0000003c144e8981 */ /* 0x0000a4000c1e1500 */
[----:B0-----:R-:W-:Y:S02]  /*10a10*/  @!P0 IMAD.MOV.U32 R20, RZ, RZ, R63 ;  /* 0x000000ffff148224 */ /* 0x001fe400078e003f */
[----:B---3--:R-:W-:-:S02]  /*10a20*/  @!P0 IMAD.MOV.U32 R21, RZ, RZ, R60 ;  /* 0x000000ffff158224 */ /* 0x008fc400078e003c */
[----:B------:R-:W3:Y:S04]  /*10a30*/  LDL.LU R60, [R1+0x1ec] ;  /* 0x0001ec00013c7983 */ /* 0x000ee80000300800 */
[----:B------:R4:W3:Y:S04]  /*10a40*/  @!P0 LDG.E.U16 R70, desc[UR60][R20.64] ;  /* 0x0000003c14468981 */ /* 0x0008e8000c1e1500 */
[----:B------:R-:W2:Y:S01]  /*10a50*/  LDL R21, [R1+0x20c] ;  /* 0x00020c0001157983 */ /* 0x000ea20000100800 */
[----:B------:R-:W-:Y:S01]  /*10a60*/  PRMT R44, RZ, 0x7610, R44 ;  /* 0x00007610ff2c7816 */ /* 0x000fe2000000002c */
[----:B----4-:R-:W-:Y:S01]  /*10a70*/  @!P0 IMAD.MOV.U32 R20, RZ, RZ, R64 ;  /* 0x000000ffff148224 */ /* 0x010fe200078e0040 */
[----:B------:R-:W-:-:S04]  /*10a80*/  PRMT R49, RZ, 0x7610, R49 ;  /* 0x00007610ff317816 */ /* 0x000fc80000000031 */
[----:B--2---:R0:W2:Y:S04]  /*10a90*/  @!P0 LDG.E.U16 R44, desc[UR60][R20.64] ;  /* 0x0000003c142c8981 */ /* 0x0040a8000c1e1500 */
[----:B------:R-:W4:Y:S01]  /*10aa0*/  LDL R21, [R1+0x204] ;  /* 0x0002040001157983 */ /* 0x000f220000100800 */
[----:B0-----:R-:W-:Y:S01]  /*10ab0*/  @!P0 IMAD.MOV.U32 R20, RZ, RZ, R57 ;  /* 0x000000ffff148224 */ /* 0x001fe200078e0039 */
[----:B------:R-:W-:Y:S02]  /*10ac0*/  PRMT R77, RZ, 0x7610, R77 ;  /* 0x00007610ff4d7816 */ /* 0x000fe4000000004d */
[----:B------:R-:W-:Y:S01]  /*10ad0*/  PRMT R69, RZ, 0x7610, R69 ;  /* 0x00007610ff457816 */ /* 0x000fe20000000045 */
[----:B------:R-:W2:Y:S04]  /*10ae0*/  LDL R57, [R1+0x1e0] ;  /* 0x0001e00001397983 */ /* 0x000ea80000100800 */
[----:B----4-:R0:W4:Y:S04]  /*10af0*/  @!P0 LDG.E.U16 R49, desc[UR60][R20.64] ;  /* 0x0000003c14318981 */ /* 0x010128000c1e1500 */
[----:B------:R-:W3:Y:S01]  /*10b00*/  LDL R21, [R1+0x1fc] ;  /* 0x0001fc0001157983 */ /* 0x000ee20000100800 */
[----:B0-----:R-:W-:Y:S01]  /*10b10*/  @!P0 IMAD.MOV.U32 R20, RZ, RZ, R56 ;  /* 0x000000ffff148224 */ /* 0x001fe200078e0038 */
[----:B------:R-:W-:-:S02]  /*10b20*/  PRMT R45, RZ, 0x7610, R45 ;  /* 0x00007610ff2d7816 */ /* 0x000fc4000000002d */
[----:B------:R-:W4:Y:S04]  /*10b30*/  LDL R56, [R1+0x1d8] ;  /* 0x0001d80001387983 */ /* 0x000f280000100800 */
[----:B---3--:R0:W3:Y:S02]  /*10b40*/  @!P0 LDG.E.U16 R77, desc[UR60][R20.64] ;  /* 0x0000003c144d8981 */ /* 0x0080e4000c1e1500 */
[----:B0-----:R-:W-:Y:S02]  /*10b50*/  @!P0 IMAD.MOV.U32 R20, RZ, RZ, R58 ;  /* 0x000000ffff148224 */ /* 0x001fe400078e003a */
[----:B------:R-:W-:Y:S01]  /*10b60*/  @!P0 IMAD.MOV.U32 R21, RZ, RZ, R59 ;  /* 0x000000ffff158224 */ /* 0x000fe200078e003b */
[----:B------:R-:W3:Y:S04]  /*10b70*/  LDL.LU R58, [R1+0x1c8] ;  /* 0x0001c800013a7983 */ /* 0x000ee80000300800 */
[----:B------:R0:W3:Y:S02]  /*10b80*/  @!P0 LDG.E.U16 R69, desc[UR60][R20.64] ;  /* 0x0000003c14458981 */ /* 0x0000e4000c1e1500 */
[----:B0-----:R-:W-:-:S02]  /*10b90*/  @!P0 IMAD.MOV.U32 R20, RZ, RZ, R61 ;  /* 0x000000ffff148224 */ /* 0x001fc400078e003d */
[----:B------:R-:W-:Y:S01]  /*10ba0*/  @!P0 IMAD.MOV.U32 R21, RZ, RZ, R60 ;  /* 0x000000ffff158224 */ /* 0x000fe200078e003c */
[----:B------:R-:W3:Y:S04]  /*10bb0*/  LDL.LU R61, [R1+0x1c0] ;  /* 0x0001c000013d7983 */ /* 0x000ee80000300800 */
[----:B------:R0:W3:Y:S04]  /*10bc0*/  @!P0 LDG.E.U16 R45, desc[UR60][R20.64] ;  /* 0x0000003c142d8981 */ /* 0x0000e8000c1e1500 */
[----:B------:R-:W0:Y:S04]  /*10bd0*/  LDL R20, [R1+0x1e4] ;  /* 0x0001e40001147983 */ /* 0x000e280000100800 */
[----:B------:R-:W0:Y:S01]  /*10be0*/  LDL R21, [R1+0x1e8] ;  /* 0x0001e80001157983 */ /* 0x000e220000100800 */
[----:B------:R-:W-:-:S02]  /*10bf0*/  PRMT R50, RZ, 0x7610, R50 ;  /* 0x00007610ff327816 */ /* 0x000fc40000000032 */
[----:B0-----:R-:W-:-:S04]  /*10c00*/  @!P0 LOP3.LUT R21, R21, R20, RZ, 0x3c, !PT ;  /* 0x0000001415158212 */ /* 0x001fc800078e3cff */
[----:B------:R-:W-:-:S04]  /*10c10*/  @!P0 LOP3.LUT R20, R21, R20, RZ, 0x3c, !PT ;  /* 0x0000001415148212 */ /* 0x000fc800078e3cff */
[----:B------:R-:W-:-:S05]  /*10c20*/  @!P0 LOP3.LUT R21, R21, R20, RZ, 0x3c, !PT ;  /* 0x0000001415158212 */ /* 0x000fca00078e3cff */
[----:B------:R2:W3:Y:S04]  /*10c30*/  @!P0 LDG.E.U16 R50, desc[UR60][R20.64] ;  /* 0x0000003c14328981 */ /* 0x0004e8000c1e1500 */
[----:B------:R-:W4:Y:S01]  /*10c40*/  LDL R21, [R1+0x1dc] ;  /* 0x0001dc0001157983 */ /* 0x000f220000100800 */
[----:B------:R-:W-:Y:S01]  /*10c50*/  PRMT R76, RZ, 0x7610, R76 ;  /* 0x00007610ff4c7816 */ /* 0x000fe2000000004c */
[----:B--2---:R-:W-:Y:S01]  /*10c60*/  @!P0 IMAD.MOV.U32 R20, RZ, RZ, R57 ;  /* 0x000000ffff148224 */ /* 0x004fe200078e0039 */
[----:B------:R-:W-:Y:S01]  /*10c70*/  PRMT R68, RZ, 0x7610, R68 ;  /* 0x00007610ff447816 */ /* 0x000fe20000000044 */
[----:B------:R-:W2:Y:S04]  /*10c80*/  LDL R57, [R1+0x1b0] ;  /* 0x0001b00001397983 */ /* 0x000ea80000100800 */
[----:B----4-:R0:W4:Y:S04]  /*10c90*/  @!P0 LDG.E.U16 R76, desc[UR60][R20.64] ;  /* 0x0000003c144c8981 */ /* 0x010128000c1e1500 */
[----:B------:R-:W3:Y:S01]  /*10ca0*/  LDL R21, [R1+0x1d4] ;  /* 0x0001d40001157983 */ /* 0x000ee20000100800 */
[----:B0-----:R-:W-:Y:S01]  /*10cb0*/  @!P0 IMAD.MOV.U32 R20, RZ, RZ, R56 ;  /* 0x000000ffff148224 */ /* 0x001fe200078e0038 */
[----:B------:R-:W-:-:S02]  /*10cc0*/  PRMT R46, RZ, 0x7610, R46 ;  /* 0x00007610ff2e7816 */ /* 0x000fc4000000002e */
[----:B------:R-:W-:Y:S01]  /*10cd0*/  PRMT R51, RZ, 0x7610, R51 ;  /* 0x00007610ff337816 */ /* 0x000fe20000000033 */
[----:B------:R-:W4:Y:S04]  /*10ce0*/  LDL R56, [R1+0x1a8] ;  /* 0x0001a80001387983 */ /* 0x000f280000100800 */
[----:B---3--:R0:W3:Y:S04]  /*10cf0*/  @!P0 LDG.E.U16 R68, desc[UR60][R20.64] ;  /* 0x0000003c14448981 */ /* 0x0080e8000c1e1500 */
[----:B------:R-:W0:Y:S04]  /*10d00*/  LDL R20, [R1+0x1cc] ;  /* 0x0001cc0001147983 */ /* 0x000e280000100800 */
[----:B------:R-:W0:Y:S02]  /*10d10*/  LDL R21, [R1+0x1d0] ;  /* 0x0001d00001157983 */ /* 0x000e240000100800 */
[----:B0-----:R-:W-:-:S04]  /*10d20*/  @!P0 LOP3.LUT R21, R21, R20, RZ, 0x3c, !PT ;  /* 0x0000001415158212 */ /* 0x001fc800078e3cff */
[----:B------:R-:W-:-:S04]  /*10d30*/  @!P0 LOP3.LUT R20, R21, R20, RZ, 0x3c, !PT ;  /* 0x0000001415148212 */ /* 0x000fc800078e3cff */
[----:B------:R-:W-:-:S05]  /*10d40*/  @!P0 LOP3.LUT R21, R21, R20, RZ, 0x3c, !PT ;  /* 0x0000001415158212 */ /* 0x000fca00078e3cff */
[----:B------:R0:W3:Y:S04]  /*10d50*/  @!P0 LDG.E.U16 R46, desc[UR60][R20.64] ;  /* 0x0000003c142e8981 */ /* 0x0000e8000c1e1500 */
[----:B------:R-:W2:Y:S01]  /*10d60*/  LDL R21, [R1+0x1c4] ;  /* 0x0001c40001157983 */ /* 0x000ea20000100800 */
[----:B0-----:R-:W-:Y:S01]  /*10d70*/  @!P0 IMAD.MOV.U32 R20, RZ, RZ, R58 ;  /* 0x000000ffff148224 */ /* 0x001fe200078e003a */
[----:B------:R-:W-:-:S04]  /*10d80*/  PRMT R75, RZ, 0x7610, R75 ;  /* 0x00007610ff4b7816 */ /* 0x000fc8000000004b */
[----:B--2---:R0:W2:Y:S04]  /*10d90*/  @!P0 LDG.E.U16 R51, desc[UR60][R20.64] ;  /* 0x0000003c14338981 */ /* 0x0040a8000c1e1500 */
[----:B------:R-:W4:Y:S01]  /*10da0*/  LDL R21, [R1+0x1bc] ;  /* 0x0001bc0001157983 */ /* 0x000f220000100800 */
[----:B0-----:R-:W-:-:S05]  /*10db0*/  @!P0 IMAD.MOV.U32 R20, RZ, RZ, R61 ;  /* 0x000000ffff148224 */ /* 0x001fca00078e003d */
[----:B----4-:R0:W4:Y:S04]  /*10dc0*/  @!P0 LDG.E.U16 R75, desc[UR60][R20.64] ;  /* 0x0000003c144b8981 */ /* 0x010128000c1e1500 */
[----:B------:R-:W0:Y:S04]  /*10dd0*/  LDL R20, [R1+0x1b4] ;  /* 0x0001b40001147983 */ /* 0x000e280000100800 */
[----:B------:R-:W0:Y:S01]  /*10de0*/  LDL R21, [R1+0x1b8] ;  /* 0x0001b80001157983 */ /* 0x000e220000100800 */
[----:B------:R-:W-:Y:S02]  /*10df0*/  PRMT R67, RZ, 0x7610, R67 ;  /* 0x00007610ff437816 */ /* 0x000fe40000000043 */
[----:B0-----:R-:W-:-:S04]  /*10e00*/  @!P0 LOP3.LUT R21, R21, R20, RZ, 0x3c, !PT ;  /* 0x0000001415158212 */ /* 0x001fc800078e3cff */
[----:B------:R-:W-:-:S04]  /*10e10*/  @!P0 LOP3.LUT R20, R21, R20, RZ, 0x3c, !PT ;  /* 0x0000001415148212 */ /* 0x000fc800078e3cff */
[----:B------:R-:W-:-:S05]  /*10e20*/  @!P0 LOP3.LUT R21, R21, R20, RZ, 0x3c, !PT ;  /* 0x0000001415158212 */ /* 0x000fca00078e3cff */
[----:B------:R0:W2:Y:S04]  /*10e30*/  @!P0 LDG.E.U16 R67, desc[UR60][R20.64] ;  /* 0x0000003c14438981 */ /* 0x0000a8000c1e1500 */
[----:B------:R-:W3:Y:S01]  /*10e40*/  LDL R21, [R1+0x1ac] ;  /* 0x0001ac0001157983 */ /* 0x000ee20000100800 */
[----:B------:R-:W-:Y:S01]  /*10e50*/  PRMT R47, RZ, 0x7610, R47 ;  /* 0x00007610ff2f7816 */ /* 0x000fe2000000002f */
[----:B0-----:R-:W-:Y:S01]  /*10e60*/  @!P0 IMAD.MOV.U32 R20, RZ, RZ, R57 ;  /* 0x000000ffff148224 */ /* 0x001fe200078e0039 */
[----:B------:R-:W-:Y:S01]  /*10e70*/  PRMT R52, RZ, 0x7610, R52 ;  /* 0x00007610ff347816 */ /* 0x000fe20000000034 */
[----:B------:R-:W4:Y:S04]  /*10e80*/  LDL R57, [R1+0x198] ;  /* 0x0001980001397983 */ /* 0x000f280000100800 */
[----:B---3--:R0:W3:Y:S04]  /*10e90*/  @!P0 LDG.E.U16 R47, desc[UR60][R20.64] ;  /* 0x0000003c142f8981 */ /* 0x0080e8000c1e1500 */
[----:B------:R-:W2:Y:S01]  /*10ea0*/  LDL R21, [R1+0x1a4] ;  /* 0x0001a40001157983 */ /* 0x000ea20000100800 */
[----:B0-----:R-:W-:-:S03]  /*10eb0*/  @!P0 IMAD.MOV.U32 R20, RZ, RZ, R56 ;  /* 0x000000ffff148224 */ /* 0x001fc600078e0038 */
[----:B------:R-:W3:Y:S04]  /*10ec0*/  LDL.LU R56, [R1+0x174] ;  /* 0x0001740001387983 */ /* 0x000ee80000300800 */
[----:B--2---:R0:W2:Y:S04]  /*10ed0*/  @!P0 LDG.E.U16 R52, desc[UR60][R20.64] ;  /* 0x0000003c14348981 */ /* 0x0040a8000c1e1500 */
[----:B------:R-:W0:Y:S04]  /*10ee0*/  LDL R20, [R1+0x19c] ;  /* 0x00019c0001147983 */ /* 0x000e280000100800 */
[----:B------:R-:W0:Y:S01]  /*10ef0*/  LDL R21, [R1+0x1a0] ;  /* 0x0001a00001157983 */ /* 0x000e220000100800 */
[----:B------:R-:W-:-:S02]  /*10f00*/  PRMT R74, RZ, 0x7610, R74 ;  /* 0x00007610ff4a7816 */ /* 0x000fc4000000004a */
[----:B0-----:R-:W-:-:S04]  /*10f10*/  @!P0 LOP3.LUT R21, R21, R20, RZ, 0x3c, !PT ;  /* 0x0000001415158212 */ /* 0x001fc800078e3cff */
[----:B------:R-:W-:-:S04]  /*10f20*/  @!P0 LOP3.LUT R20, R21, R20, RZ, 0x3c, !PT ;  /* 0x0000001415148212 */ /* 0x000fc800078e3cff */
[----:B------:R-:W-:-:S05]  /*10f30*/  @!P0 LOP3.LUT R21, R21, R20, RZ, 0x3c, !PT ;  /* 0x0000001415158212 */ /* 0x000fca00078e3cff */
[----:B------:R0:W2:Y:S04]  /*10f40*/  @!P0 LDG.E.U16 R74, desc[UR60][R20.64] ;  /* 0x0000003c144a8981 */ /* 0x0000a8000c1e1500 */
[----:B------:R-:W0:Y:S04]  /*10f50*/  LDL R20, [R1+0x17c] ;  /* 0x00017c0001147983 */ /* 0x000e280000100800 */
[----:B------:R-:W0:Y:S01]  /*10f60*/  LDL R21, [R1+0x180] ;  /* 0x0001800001157983 */ /* 0x000e220000100800 */
[----:B------:R-:W-:Y:S02]  /*10f70*/  PRMT R73, RZ, 0x7610, R73 ;  /* 0x00007610ff497816 */ /* 0x000fe40000000049 */
[----:B0-----:R-:W-:-:S04]  /*10f80*/  @!P0 LOP3.LUT R21, R21, R20, RZ, 0x3c, !PT ;  /* 0x0000001415158212 */ /* 0x001fc800078e3cff */
[----:B------:R-:W-:-:S04]  /*10f90*/  @!P0 LOP3.LUT R20, R21, R20, RZ, 0x3c, !PT ;  /* 0x0000001415148212 */ /* 0x000fc800078e3cff */
[----:B------:R-:W-:-:S05]  /*10fa0*/  @!P0 LOP3.LUT R21, R21, R20, RZ, 0x3c, !PT ;  /* 0x0000001415158212 */ /* 0x000fca00078e3cff */
[----:B------:R0:W2:Y:S04]  /*10fb0*/  @!P0 LDG.E.U16 R73, desc[UR60][R20.64] ;  /* 0x0000003c14498981 */ /* 0x0000a8000c1e1500 */
[----:B------:R-:W0:Y:S01]  /*10fc0*/  LDL R21, [R1+0x160] ;  /* 0x0001600001157983 */ /* 0x000e220000100800 */
[----:B------:R-:W-:-:S03]  /*10fd0*/  PRMT R72, RZ, 0x7610, R72 ;  /* 0x00007610ff487816 */ /* 0x000fc60000000048 */
[----:B------:R1:W-:Y:S01]  /*10fe0*/  STL [R1+0xa64], R7 ;  /* 0x000a640701007387 */ /* 0x0003e20000100800 */
[----:B0-----:R-:W-:Y:S02]  /*10ff0*/  @!P0 IMAD.MOV.U32 R20, RZ, RZ, R21 ;  /* 0x000000ffff148224 */ /* 0x001fe400078e0015 */
[----:B------:R-:W-:Y:S02]  /*11000*/  @!P0 IMAD.MOV.U32 R21, RZ, RZ, R7 ;  /* 0x000000ffff158224 */ /* 0x000fe400078e0007 */
[----:B-1----:R-:W2:Y:S04]  /*11010*/  LDL.LU R7, [R1+0x184] ;  /* 0x0001840001077983 */ /* 0x002ea80000300800 */
[----:B------:R4:W2:Y:S04]  /*11020*/  @!P0 LDG.E.U16 R72, desc[UR60][R20.64] ;  /* 0x0000003c14488981 */ /* 0x0008a8000c1e1500 */
[----:B------:R-:W3:Y:S01]  /*11030*/  LDL R21, [R1+0x194] ;  /* 0x0001940001157983 */ /* 0x000ee20000100800 */
[----:B------:R-:W-:Y:S01]  /*11040*/  PRMT R66, RZ, 0x7610, R66 ;  /* 0x00007610ff427816 */ /* 0x000fe20000000042 */
[----:B----4-:R-:W-:-:S02]  /*11050*/  @!P0 IMAD.MOV.U32 R20, RZ, RZ, R57 ;  /* 0x000000ffff148224 */ /* 0x010fc400078e0039 */
[----:B------:R-:W4:Y:S04]  /*11060*/  LDL.LU R57, [R1+0x150] ;  /* 0x0001500001397983 */ /* 0x000f280000300800 */
[----:B---3--:R0:W3:Y:S04]  /*11070*/  @!P0 LDG.E.U16 R66, desc[UR60][R20.64] ;  /* 0x0000003c14428981 */ /* 0x0080e8000c1e1500 */
[----:B------:R-:W0:Y:S01]  /*11080*/  LDL R21, [R1+0x178] ;  /* 0x0001780001157983 */ /* 0x000e220000100800 */
[----:B------:R-:W-:Y:S01]  /*11090*/  PRMT R65, RZ, 0x7610, R65 ;  /* 0x00007610ff417816 */ /* 0x000fe20000000041 */
[----:B0-----:R-:W-:-:S02]  /*110a0*/  @!P0 IMAD.MOV.U32 R20, RZ, RZ, R21 ;  /* 0x000000ffff148224 */ /* 0x001fc400078e0015 */
[----:B------:R-:W-:-:S05]  /*110b0*/  @!P0 IMAD.MOV.U32 R21, RZ, RZ, R56 ;  /* 0x000000ffff158224 */ /* 0x000fca00078e0038 */
[----:B------:R0:W3:Y:S04]  /*110c0*/  @!P0 LDG.E.U16 R65, desc[UR60][R20.64] ;  /* 0x0000003c14418981 */ /* 0x0000e8000c1e1500 */
[----:B------:R-:W0:Y:S01]  /*110d0*/  LDL R21, [R1+0x158] ;  /* 0x0001580001157983 */ /* 0x000e220000100800 */
[----:B------:R-:W-:-:S03]  /*110e0*/  PRMT R252, RZ, 0x7610, R252 ;  /* 0x00007610fffc7816 */ /* 0x000fc600000000fc */
[----:B------:R1:W-:Y:S01]  /*110f0*/  STL [R1+0xa68], R8 ;  /* 0x000a680801007387 */ /* 0x0003e20000100800 */
[----:B0-----:R-:W-:Y:S02]  /*11100*/  @!P0 IMAD.MOV.U32 R20, RZ, RZ, R21 ;  /* 0x000000ffff148224 */ /* 0x001fe400078e0015 */
[----:B------:R-:W-:Y:S01]  /*11110*/  @!P0 IMAD.MOV.U32 R21, RZ, RZ, R8 ;  /* 0x000000ffff158224 */ /* 0x000fe200078e0008 */
[----:B------:R-:W-:Y:S01]  /*11120*/  PRMT R251, RZ, 0x7610, R251 ;  /* 0x00007610fffb7816 */ /* 0x000fe200000000fb */
[----:B-1----:R-:W3:Y:S04]  /*11130*/  LDL R8, [R1+0x188] ;  /* 0x0001880001087983 */ /* 0x002ee80000100800 */
[----:B------:R0:W3:Y:S04]  /*11140*/  @!P0 LDG.E.U16 R252, desc[UR60][R20.64] ;  /* 0x0000003c14fc8981 */ /* 0x0000e8000c1e1500 */
[----:B------:R-:W0:Y:S04]  /*11150*/  LDL R20, [R1+0x18c] ;  /* 0x00018c0001147983 */ /* 0x000e280000100800 */
[----:B------:R-:W0:Y:S02]  /*11160*/  LDL R21, [R1+0x190] ;  /* 0x0001900001157983 */ /* 0x000e240000100800 */
[----:B0-----:R-:W-:-:S04]  /*11170*/  @!P0 LOP3.LUT R21, R21, R20, RZ, 0x3c, !PT ;  /* 0x0000001415158212 */ /* 0x001fc800078e3cff */
[----:B------:R-:W-:-:S04]  /*11180*/  @!P0 LOP3.LUT R20, R21, R20, RZ, 0x3c, !PT ;  /* 0x0000001415148212 */ /* 0x000fc800078e3cff */
[----:B------:R-:W-:-:S05]  /*11190*/  @!P0 LOP3.LUT R21, R21, R20, RZ, 0x3c, !PT ;  /* 0x0000001415158212 */ /* 0x000fca00078e3cff */
[----:B------:R0:W3:Y:S04]  /*111a0*/  @!P0 LDG.E.U16 R251, desc[UR60][R20.64] ;  /* 0x0000003c14fb8981 */ /* 0x0000e8000c1e1500 */
[----:B------:R-:W0:Y:S01]  /*111b0*/  LDL R21, [R1+0x170] ;  /* 0x0001700001157983 */ /* 0x000e220000100800 */
[----:B------:R-:W-:Y:S02]  /*111c0*/  PRMT R250, RZ, 0x7610, R250 ;  /* 0x00007610fffa7816 */ /* 0x000fe400000000fa */
[----:B------:R-:W-:Y:S01]  /*111d0*/  PRMT R249, RZ, 0x7610, R249 ;  /* 0x00007610fff97816 */ /* 0x000fe200000000f9 */
[----:B------:R-:W-:Y:S04]  /*111e0*/  STL [R1+0xa6c], R5 ;  /* 0x000a6c0501007387 */ /* 0x000fe80000100800 */
[----:B------:R1:W-:Y:S01]  /*111f0*/  STL [R1+0xa60], R9 ;  /* 0x000a600901007387 */ /* 0x0003e20000100800 */
[----:B0-----:R-:W-:-:S02]  /*11200*/  @!P0 IMAD.MOV.U32 R20, RZ, RZ, R21 ;  /* 0x000000ffff148224 */ /* 0x001fc400078e0015 */
[----:B------:R-:W-:-:S05]  /*11210*/  @!P0 IMAD.MOV.U32 R21, RZ, RZ, R5 ;  /* 0x000000ffff158224 */ /* 0x000fca00078e0005 */
[----:B------:R4:W3:Y:S02]  /*11220*/  @!P0 LDG.E.U16 R250, desc[UR60][R20.64] ;  /* 0x0000003c14fa8981 */ /* 0x0008e4000c1e1500 */
[----:B----4-:R-:W-:Y:S02]  /*11230*/  @!P0 IMAD.MOV.U32 R20, RZ, RZ, R57 ;  /* 0x000000ffff148224 */ /* 0x010fe400078e0039 */
[----:B------:R-:W-:Y:S02]  /*11240*/  @!P0 IMAD.MOV.U32 R21, RZ, RZ, R9 ;  /* 0x000000ffff158224 */ /* 0x000fe400078e0009 */
[----:B-1----:R-:W4:Y:S04]  /*11250*/  LDL.LU R9, [R1+0x148] ;  /* 0x0001480001097983 */ /* 0x002f280000300800 */
[----:B------:R0:W3:Y:S04]  /*11260*/  @!P0 LDG.E.U16 R249, desc[UR60][R20.64] ;  /* 0x0000003c14f98981 */ /* 0x0000e8000c1e1500 */
[----:B--2---:R1:W-:Y:S01]  /*11270*/  STL [R1+0xa70], R7 ;  /* 0x000a700701007387 */ /* 0x0043e20000100800 */
[----:B0-----:R-:W-:-:S03]  /*11280*/  @!P0 IMAD.MOV.U32 R21, RZ, RZ, R7 ;  /* 0x000000ffff158224 */ /* 0x001fc600078e0007 */
[----:B-1----:R-:W2:Y:S04]  /*11290*/  LDL.LU R7, [R1+0x168] ;  /* 0x0001680001077983 */ /* 0x002ea80000300800 */
[----:B------:R0:W-:Y:S04]  /*112a0*/  STS.U16 [R4+0xb00], R91 ;  /* 0x000b005b04007388 */ /* 0x0001e80000000400 */
        /* <DEDUP_REMOVED lines=40> */
[----:B------:R-:W-:Y:S04]  /*11530*/  STS.U16 [R3+0x5380], R36 ;  /* 0x0053802403007388 */ /* 0x000fe80000000400 */
        /* <DEDUP_REMOVED lines=14> */
[----:B--2---:R-:W-:Y:S04]  /*11620*/  STL [R1+0xa78], R7 ;  /* 0x000a780701007387 */ /* 0x004fe80000100800 */
[----:B------:R-:W-:Y:S04]  /*11630*/  STL [R1+0xa74], R6 ;  /* 0x000a740601007387 */ /* 0x000fe80000100800 */
[----:B----4-:R-:W-:Y:S04]  /*11640*/  STL [R1+0xa80], R9 ;  /* 0x000a800901007387 */ /* 0x010fe80000100800 */
[----:B------:R-:W-:Y:S04]  /*11650*/  STL [R1+0xa7c], R10 ;  /* 0x000a7c0a01007387 */ /* 0x000fe80000100800 */
[----:B0-----:R-:W2:Y:S04]  /*11660*/  LDL.LU R91, [R1+0xc4c] ;  /* 0x000c4c00015b7983 */ /* 0x001ea80000300800 */
[----:B-1----:R-:W2:Y:S04]  /*11670*/  LDL.LU R92, [R1+0xc48] ;  /* 0x000c4800015c7983 */ /* 0x002ea80000300800 */
        /* <DEDUP_REMOVED lines=22> */
[----:B------:R0:W-:Y:S04]  /*117e0*/  STL [R1+0xa84], R4 ;  /* 0x000a840401007387 */ /* 0x0001e80000100800 */
[----:B------:R-:W2:Y:S04]  /*117f0*/  LDL.LU R115, [R1+0xbec] ;  /* 0x000bec0001737983 */ /* 0x000ea80000300800 */
[----:B------:R-:W2:Y:S04]  /*11800*/  LDL.LU R116, [R1+0xbe8] ;  /* 0x000be80001747983 */ /* 0x000ea80000300800 */
[----:B------:R-:W2:Y:S04]  /*11810*/  LDL.LU R117, [R1+0xbe4] ;  /* 0x000be40001757983 */ /* 0x000ea80000300800 */
[----:B------:R-:W2:Y:S04]  /*11820*/  LDL.LU R118, [R1+0xbe0] ;  /* 0x000be00001767983 */ /* 0x000ea80000300800 */
[----:B------:R-:W2:Y:S04]  /*11830*/  LDL.LU R119, [R1+0xbdc] ;  /* 0x000bdc0001777983 */ /* 0x000ea80000300800 */
[----:B------:R-:W4:Y:S04]  /*11840*/  LDL.LU R24, [R1+0xbd8] ;  /* 0x000bd80001187983 */ /* 0x000f280000300800 */
[----:B------:R-:W4:Y:S04]  /*11850*/  LDL.LU R25, [R1+0xbd4] ;  /* 0x000bd40001197983 */ /* 0x000f280000300800 */
[----:B------:R-:W4:Y:S04]  /*11860*/  LDL.LU R26, [R1+0xbd0] ;  /* 0x000bd000011a7983 */ /* 0x000f280000300800 */
[----:B------:R-:W4:Y:S04]  /*11870*/  LDL.LU R27, [R1+0xbcc] ;  /* 0x000bcc00011b7983 */ /* 0x000f280000300800 */
[----:B------:R-:W4:Y:S04]  /*11880*/  LDL.LU R28, [R1+0xbc8] ;  /* 0x000bc800011c7983 */ /* 0x000f280000300800 */
[----:B------:R-:W4:Y:S04]  /*11890*/  LDL.LU R29, [R1+0xbc4] ;  /* 0x000bc400011d7983 */ /* 0x000f280000300800 */
[----:B---3--:R-:W4:Y:S04]  /*118a0*/  LDL.LU R30, [R1+0xbc0] ;  /* 0x000bc000011e7983 */ /* 0x008f280000300800 */
[----:B------:R-:W4:Y:S04]  /*118b0*/  LDL.LU R31, [R1+0xbbc] ;  /* 0x000bbc00011f7983 */ /* 0x000f280000300800 */
[----:B------:R-:W4:Y:S04]  /*118c0*/  LDL.LU R32, [R1+0xbb8] ;  /* 0x000bb80001207983 */ /* 0x000f280000300800 */
[----:B------:R-:W4:Y:S04]  /*118d0*/  LDL.LU R33, [R1+0xbb4] ;  /* 0x000bb40001217983 */ /* 0x000f280000300800 */
[----:B------:R-:W4:Y:S04]  /*118e0*/  LDL.LU R34, [R1+0xbb0] ;  /* 0x000bb00001227983 */ /* 0x000f280000300800 */
[----:B------:R-:W4:Y:S04]  /*118f0*/  LDL.LU R35, [R1+0xbac] ;  /* 0x000bac0001237983 */ /* 0x000f280000300800 */
[----:B------:R-:W3:Y:S04]  /*11900*/  LDL R5, [R1+0x8c] ;  /* 0x00008c0001057983 */ /* 0x000ee80000100800 */
[----:B0-----:R-:W2:Y:S04]  /*11910*/  LDL R4, [R1+0x88] ;  /* 0x0000880001047983 */ /* 0x001ea80000100800 */
[----:B------:R-:W4:Y:S04]  /*11920*/  LDL.LU R36, [R1+0xba8] ;  /* 0x000ba80001247983 */ /* 0x000f280000300800 */
[----:B------:R-:W4:Y:S04]  /*11930*/  LDL.LU R37, [R1+0xba4] ;  /* 0x000ba40001257983 */ /* 0x000f280000300800 */
[----:B------:R-:W4:Y:S04]  /*11940*/  LDL.LU R38, [R1+0xba0] ;  /* 0x000ba00001267983 */ /* 0x000f280000300800 */
[----:B------:R-:W4:Y:S04]  /*11950*/  LDL.LU R39, [R1+0xb9c] ;  /* 0x000b9c0001277983 */ /* 0x000f280000300800 */
[----:B------:R-:W4:Y:S04]  /*11960*/  LDL.LU R40, [R1+0xb98] ;  /* 0x000b980001287983 */ /* 0x000f280000300800 */
[----:B------:R-:W4:Y:S04]  /*11970*/  LDL.LU R41, [R1+0xb94] ;  /* 0x000b940001297983 */ /* 0x000f280000300800 */
[----:B------:R-:W4:Y:S04]  /*11980*/  LDL.LU R42, [R1+0xb90] ;  /* 0x000b9000012a7983 */ /* 0x000f280000300800 */
[----:B------:R0:W-:Y:S04]  /*11990*/  STL [R1+0xa88], R3 ;  /* 0x000a880301007387 */ /* 0x0001e80000100800 */
[----:B0-----:R-:W4:Y:S01]  /*119a0*/  LDL R3, [R1+0x84] ;  /* 0x0000840001037983 */ /* 0x001f220000100800 */
[----:B------:R-:W-:Y:S01]  /*119b0*/  PRMT R248, RZ, 0x7610, R248 ;  /* 0x00007610fff87816 */ /* 0x000fe200000000f8 */
[----:B------:R-:W-:Y:S01]  /*119c0*/  @!P0 IMAD.MOV.U32 R20, RZ, RZ, R8 ;  /* 0x000000ffff148224 */ /* 0x000fe200078e0008 */
[----:B------:R-:W-:-:S04]  /*119d0*/  PRMT R23, RZ, 0x7610, R23 ;  /* 0x00007610ff177816 */ /* 0x000fc80000000017 */
[----:B------:R0:W4:Y:S01]  /*119e0*/  @!P0 LDG.E.U16 R248, desc[UR60][R20.64] ;  /* 0x0000003c14f88981 */ /* 0x000122000c1e1500 */
[----:B------:R-:W-:Y:S01]  /*119f0*/  PRMT R22, RZ, 0x7610, R22 ;  /* 0x00007610ff167816 */ /* 0x000fe20000000016 */
[----:B0-----:R-:W-:Y:S02]  /*11a00*/  @!P0 IMAD.MOV.U32 R20, RZ, RZ, R7 ;  /* 0x000000ffff148224 */ /* 0x001fe400078e0007 */
[----:B------:R-:W-:-:S05]  /*11a10*/  @!P0 IMAD.MOV.U32 R21, RZ, RZ, R6 ;  /* 0x000000ffff158224 */ /* 0x000fca00078e0006 */
[----:B------:R0:W4:Y:S01]  /*11a20*/  @!P0 LDG.E.U16 R23, desc[UR60][R20.64] ;  /* 0x0000003c14178981 */ /* 0x000122000c1e1500 */
[----:B------:R-:W-:Y:S02]  /*11a30*/  IMAD.MOV.U32 R6, RZ, RZ, R56 ;  /* 0x000000ffff067224 */ /* 0x000fe400078e0038 */
[----:B------:R-:W-:Y:S02]  /*11a40*/  IMAD.MOV.U32 R8, RZ, RZ, R59 ;  /* 0x000000ffff087224 */ /* 0x000fe400078e003b */
[----:B------:R-:W-:Y:S02]  /*11a50*/  IMAD.MOV.U32 R7, RZ, RZ, R60 ;  /* 0x000000ffff077224 */ /* 0x000fe400078e003c */
[----:B0-----:R-:W-:Y:S02]  /*11a60*/  @!P0 IMAD.MOV.U32 R20, RZ, RZ, R9 ;  /* 0x000000ffff148224 */ /* 0x001fe400078e0009 */
[----:B------:R-:W-:Y:S02]  /*11a70*/  @!P0 IMAD.MOV.U32 R21, RZ, RZ, R10 ;  /* 0x000000ffff158224 */ /* 0x000fe400078e000a */
[----:B------:R-:W-:-:S02]  /*11a80*/  IMAD.MOV.U32 R9, RZ, RZ, R57 ;  /* 0x000000ffff097224 */ /* 0x000fc400078e0039 */
[----:B------:R-:W-:Y:S01]  /*11a90*/  IMAD.MOV.U32 R10, RZ, RZ, R58 ;  /* 0x000000ffff0a7224 */ /* 0x000fe200078e003a */
[----:B------:R-:W4:Y:S04]  /*11aa0*/  LDL.LU.64 R56, [R1] ;  /* 0x0000000001387983 */ /* 0x000f280000300a00 */
[----:B------:R0:W4:Y:S04]  /*11ab0*/  @!P0 LDG.E.U16 R22, desc[UR60][R20.64] ;  /* 0x0000003c14168981 */ /* 0x000128000c1e1500 */
[----:B------:R-:W4:Y:S01]  /*11ac0*/  LDL.LU.64 R58, [R1+0x8] ;  /* 0x00000800013a7983 */ /* 0x000f220000300a00 */
[----:B0-----:R-:W-:-:S02]  /*11ad0*/  IMAD.MOV.U32 R20, RZ, RZ, R63 ;  /* 0x000000ffff147224 */ /* 0x001fc400078e003f */
[----:B------:R-:W-:Y:S01]  /*11ae0*/  IMAD.MOV.U32 R21, RZ, RZ, R62 ;  /* 0x000000ffff157224 */ /* 0x000fe200078e003e */
[----:B---3--:R-:W-:Y:S04]  /*11af0*/  STS.U16 [R5+0x10000], R79 ;  /* 0x0100004f05007388 */ /* 0x008fe80000000400 */
[----:B------:R-:W-:Y:S04]  /*11b00*/  STS.U16 [R5+0x10400], R78 ;  /* 0x0104004e05007388 */ /* 0x000fe80000000400 */
[----:B------:R-:W-:Y:S04]  /*11b10*/  STS.U16 [R5+0x10800], R77 ;  /* 0x0108004d05007388 */ /* 0x000fe80000000400 */
[----:B------:R-:W-:Y:S04]  /*11b20*/  STS.U16 [R5+0x10c00], R76 ;  /* 0x010c004c05007388 */ /* 0x000fe80000000400 */
[----:B------:R-:W-:Y:S04]  /*11b30*/  STS.U16 [R5+0x11000], R75 ;  /* 0x0110004b05007388 */ /* 0x000fe80000000400 */
[----:B------:R-:W-:Y:S04]  /*11b40*/  STS.U16 [R5+0x11400], R74 ;  /* 0x0114004a05007388 */ /* 0x000fe80000000400 */
[----:B------:R-:W-:Y:S04]  /*11b50*/  STS.U16 [R5+0x11800], R73 ;  /* 0x0118004905007388 */ /* 0x000fe80000000400 */
[----:B------:R0:W-:Y:S04]  /*11b60*/  STS.U16 [R5+0x11c00], R72 ;  /* 0x011c004805007388 */ /* 0x0001e80000000400 */
[----:B--2---:R-:W-:Y:S04]  /*11b70*/  STS.U16 [R4+0x10100], R71 ;  /* 0x0101004704007388 */ /* 0x004fe80000000400 */
[----:B------:R-:W-:Y:S04]  /*11b80*/  STS.U16 [R4+0x10500], R70 ;  /* 0x0105004604007388 */ /* 0x000fe80000000400 */
[----:B------:R-:W-:Y:S01]  /*11b90*/  STS.U16 [R4+0x10900], R69 ;  /* 0x0109004504007388 */ /* 0x000fe20000000400 */
[----:B0-----:R-:W-:-:S03]  /*11ba0*/  IMAD.MOV.U32 R5, RZ, RZ, R61 ;  /* 0x000000ffff057224 */ /* 0x001fc600078e003d */
[----:B------:R-:W-:Y:S04]  /*11bb0*/  STS.U16 [R4+0x10d00], R68 ;  /* 0x010d004404007388 */ /* 0x000fe80000000400 */
[----:B------:R-:W-:Y:S04]  /*11bc0*/  STS.U16 [R4+0x11100], R67 ;  /* 0x0111004304007388 */ /* 0x000fe80000000400 */
[----:B------:R-:W-:Y:S04]  /*11bd0*/  STS.U16 [R4+0x11500], R66 ;  /* 0x0115004204007388 */ /* 0x000fe80000000400 */
[----:B------:R-:W-:Y:S04]  /*11be0*/  STS.U16 [R4+0x11900], R65 ;  /* 0x0119004104007388 */ /* 0x000fe80000000400 */
[----:B------:R0:W-:Y:S04]  /*11bf0*/  STS.U16 [R4+0x11d00], R252 ;  /* 0x011d00fc04007388 */ /* 0x0001e80000000400 */
[----:B------:R-:W2:Y:S04]  /*11c00*/  LDL.LU.64 R60, [R1+0x10] ;  /* 0x00001000013c7983 */ /* 0x000ea80000300a00 */
[----:B------:R-:W2:Y:S01]  /*11c10*/  LDL.LU.64 R62, [R1+0x18] ;  /* 0x00001800013e7983 */ /* 0x000ea20000300a00 */
[----:B0-----:R-:W-:-:S03]  /*11c20*/  IMAD.MOV.U32 R4, RZ, RZ, R64 ;  /* 0x000000ffff047224 */ /* 0x001fc600078e0040 */
[----:B------:R-:W2:Y:S04]  /*11c30*/  LDL.LU.64 R64, [R1+0x20] ;  /* 0x0000200001407983 */ /* 0x000ea80000300a00 */
        /* <DEDUP_REMOVED lines=11> */
[----:B----4-:R0:W-:Y:S04]  /*11cf0*/  STS.U16 [R3+0x10200], R43 ;  /* 0x0102002b03007388 */ /* 0x0101e80000000400 */
[----:B------:R1:W-:Y:S04]  /*11d00*/  STS.U16 [R3+0x10600], R44 ;  /* 0x0106002c03007388 */ /* 0x0003e80000000400 */
[----:B0-----:R-:W3:Y:S04]  /*11d10*/  LDL.LU R43, [R1+0xb8c] ;  /* 0x000b8c00012b7983 */ /* 0x001ee80000300800 */
[----:B-1----:R-:W3:Y:S04]  /*11d20*/  LDL.LU R44, [R1+0xb88] ;  /* 0x000b8800012c7983 */ /* 0x002ee80000300800 */
[----:B------:R-:W4:Y:S04]  /*11d30*/  LDL R252, [R1+0x80] ;  /* 0x0000800001fc7983 */ /* 0x000f280000100800 */
[----:B------:R0:W-:Y:S04]  /*11d40*/  STS.U16 [R3+0x10a00], R45 ;  /* 0x010a002d03007388 */ /* 0x0001e80000000400 */
[----:B------:R-:W-:Y:S04]  /*11d50*/  STS.U16 [R3+0x10e00], R46 ;  /* 0x010e002e03007388 */ /* 0x000fe80000000400 */
[----:B------:R-:W-:Y:S04]  /*11d60*/  STS.U16 [R3+0x11200], R47 ;  /* 0x0112002f03007388 */ /* 0x000fe80000000400 */
[----:B------:R-:W-:Y:S04]  /*11d70*/  STS.U16 [R3+0x11600], R251 ;  /* 0x011600fb03007388 */ /* 0x000fe80000000400 */
[----:B------:R-:W-:Y:S04]  /*11d80*/  STS.U16 [R3+0x11a00], R250 ;  /* 0x011a00fa03007388 */ /* 0x000fe80000000400 */
[----:B------:R1:W-:Y:S01]  /*11d90*/  STS.U16 [R3+0x11e00], R249 ;  /* 0x011e00f903007388 */ /* 0x0003e20000000400 */
[----:B------:R-:W-:Y:S01]  /*11da0*/  UMOV UR17, 0x40000040 ;  /* 0x4000004000117882 */ /* 0x000fe20000000000 */
[----:B------:R-:W-:Y:S01]  /*11db0*/  UIADD3.64 UR52, UR4, 0x180, URZ ;  /* 0x0000018004347897 */ /* 0x000fe2000fffe03f */
[----:B------:R-:W-:Y:S01]  /*11dc0*/  UMOV UR54, UR18 ;  /* 0x0000001200367c82 */ /* 0x000fe20008000000 */
[----:B------:R-:W-:Y:S01]  /*11dd0*/  UMOV UR55, UR19 ;  /* 0x0000001300377c82 */ /* 0x000fe20008000000 */
[----:B------:R-:W-:Y:S01]  /*11de0*/  UIADD3.64 UR48, UR4, 0x200, URZ ;  /* 0x0000020004307897 */ /* 0x000fe2000fffe03f */
[----:B0-----:R-:W3:Y:S01]  /*11df0*/  LDL.LU R45, [R1+0xb84] ;  /* 0x000b8400012d7983 */ /* 0x001ee20000300800 */
[----:B-1----:R-:W0:Y:S01]  /*11e00*/  S2R R249, SR_CgaCtaId ;  /* 0x0000000000f97919 */ /* 0x002e220000008800 */
[----:B------:R-:W-:Y:S01]  /*11e10*/  MOV R3, 0x400 ;  /* 0x0000040000037802 */ /* 0x000fe20000000f00 */
[----:B------:R-:W-:Y:S01]  /*11e20*/  UMOV UR50, UR6 ;  /* 0x0000000600327c82 */ /* 0x000fe20008000000 */
[----:B------:R-:W-:Y:S01]  /*11e30*/  UMOV UR51, UR7 ;  /* 0x0000000700337c82 */ /* 0x000fe20008000000 */
[----:B------:R-:W3:Y:S04]  /*11e40*/  LDL.LU R46, [R1+0xb80] ;  /* 0x000b8000012e7983 */ /* 0x000ee80000300800 */
[----:B------:R-:W3:Y:S01]  /*11e50*/  LDL.LU R47, [R1+0xb7c] ;  /* 0x000b7c00012f7983 */ /* 0x000ee20000300800 */
[----:B0-----:R-:W-:-:S04]  /*11e60*/  LEA R3, R249, R3, 0x18 ;  /* 0x00000003f9037211 */ /* 0x001fc800078ec0ff */
[----:B------:R-:W-:-:S04]  /*11e70*/  SHF.R.U32.HI R3, RZ, 0x4, R3 ;  /* 0x00000004ff037819 */ /* 0x000fc80000011603 */
[----:B------:R-:W-:-:S04]  /*11e80*/  SGXT.U32 R3, R3, 0xe ;  /* 0x0000000e0303781a */ /* 0x000fc80000000000 */
[----:B------:R-:W-:Y:S01]  /*11e90*/  R2UR UR16, R3 ;  /* 0x00000000031072ca */ /* 0x000fe200000e0000 */
[----:B----4-:R0:W-:Y:S04]  /*11ea0*/  STS.U16 [R252+0x10300], R48 ;  /* 0x01030030fc007388 */ /* 0x0101e80000000400 */
[----:B------:R1:W-:Y:S04]  /*11eb0*/  STS.U16 [R252+0x10700], R49 ;  /* 0x01070031fc007388 */ /* 0x0003e80000000400 */
[----:B------:R4:W-:Y:S04]  /*11ec0*/  STS.U16 [R252+0x10b00], R50 ;  /* 0x010b0032fc007388 */ /* 0x0009e80000000400 */
[----:B------:R2:W-:Y:S04]  /*11ed0*/  STS.U16 [R252+0x10f00], R51 ;  /* 0x010f0033fc007388 */ /* 0x0005e80000000400 */
[----:B------:R2:W-:Y:S04]  /*11ee0*/  STS.U16 [R252+0x11300], R52 ;  /* 0x01130034fc007388 */ /* 0x0005e80000000400 */
[----:B------:R-:W-:Y:S04]  /*11ef0*/  STS.U16 [R252+0x11700], R248 ;  /* 0x011700f8fc007388 */ /* 0x000fe80000000400 */
[----:B------:R-:W-:Y:S04]  /*11f00*/  STS.U16 [R252+0x11b00], R23 ;  /* 0x011b0017fc007388 */ /* 0x000fe80000000400 */
[----:B------:R-:W-:Y:S01]  /*11f10*/  STS.U16 [R252+0x11f00], R22 ;  /* 0x011f0016fc007388 */ /* 0x000fe20000000400 */
[----:B------:R0:W-:Y:S06]  /*11f20*/  MEMBAR.ALL.CTA ;  /* 0x0000000000007992 */ /* 0x0001ec0000008000 */
[----:B0-----:R-:W0:Y:S04]  /*11f30*/  FENCE.VIEW.ASYNC.S ;  /* 0x00000000000073c6 */ /* 0x001e280000000000 */
[----:B------:R-:W3:Y:S04]  /*11f40*/  LDL.LU R48, [R1+0xb78] ;  /* 0x000b780001307983 */ /* 0x000ee80000300800 */
[----:B-1----:R-:W3:Y:S04]  /*11f50*/  LDL.LU R49, [R1+0xb74] ;  /* 0x000b740001317983 */ /* 0x002ee80000300800 */
[----:B----4-:R-:W3:Y:S04]  /*11f60*/  LDL.LU R50, [R1+0xb70] ;  /* 0x000b700001327983 */ /* 0x010ee80000300800 */
[----:B--2---:R-:W3:Y:S04]  /*11f70*/  LDL.LU R51, [R1+0xb6c] ;  /* 0x000b6c0001337983 */ /* 0x004ee80000300800 */
[----:B------:R-:W3:Y:S01]  /*11f80*/  LDL.LU R52, [R1+0xb68] ;  /* 0x000b680001347983 */ /* 0x000ee20000300800 */
[----:B0-----:R-:W-:Y:S06]  /*11f90*/  BAR.SYNC.DEFER_BLOCKING 0x0 ;  /* 0x0000000000007b1d */ /* 0x001fec0000010000 */
[----:B------:R-:W-:-:S06]  /*11fa0*/  WARPGROUP.ARRIVE ;  /* 0x00000000000079c5 */ /* 0x000fcc0000000000 */
[----:B------:R-:W-:Y:S03]  /*11fb0*/  HGMMA.64x64x16.F32.BF16 R56, gdesc[UR16].tnspA, R56, gsb0 ;  /* 0x20e00000103879f0 */ /* 0x000fe60008001838 */
[----:B------:R-:W-:Y:S02]  /*11fc0*/  WARPGROUP.DEPBAR.LE gsb0, 0x0 ;  /* 0x00008000000079c5 */ /* 0x000fe40000010000 */
        /* <DEDUP_REMOVED lines=13> */
[----:B------:R-:W-:Y:S01]  /*120a0*/  HGMMA.64x64x16.F32.BF16 R216, gdesc[UR48].tnspA, R216, gsb0 ;  /* 0x20e0000030d879f0 */ /* 0x000fe200080018d8 */
[----:B------:R-:W-:Y:S01]  /*120b0*/  UIADD3.64 UR52, UR4, 0x280, URZ ;  /* 0x0000028004347897 */ /* 0x000fe2000fffe03f */
[----:B------:R-:W-:Y:S01]  /*120c0*/  UMOV UR54, UR10 ;  /* 0x0000000a00367c82 */ /* 0x000fe20008000000 */
[----:B------:R-:W-:Y:S01]  /*120d0*/  UMOV UR55, UR11 ;  /* 0x0000000b00377c82 */ /* 0x000fe20008000000 */
        /* <DEDUP_REMOVED lines=84> */
[----:B------:R-:W-:Y:S04]  /*12620*/  STL.64 [R1], R56 ;  /* 0x0000003801007387 */ /* 0x000fe80000100a00 */
[----:B------:R-:W-:Y:S04]  /*12630*/  STL.64 [R1+0x8], R58 ;  /* 0x0000083a01007387 */ /* 0x000fe80000100a00 */
[----:B------:R-:W-:Y:S04]  /*12640*/  STL.64 [R1+0x10], R60 ;  /* 0x0000103c01007387 */ /* 0x000fe80000100a00 */
[----:B------:R-:W-:Y:S04]  /*12650*/  STL.64 [R1+0x18], R62 ;  /* 0x0000183e01007387 */ /* 0x000fe80000100a00 */
[----:B------:R-:W-:Y:S04]  /*12660*/  STL.64 [R1+0x20], R64 ;  /* 0x0000204001007387 */ /* 0x000fe80000100a00 */
[----:B------:R-:W-:Y:S04]  /*12670*/  STL.64 [R1+0x28], R66 ;  /* 0x0000284201007387 */ /* 0x000fe80000100a00 */
[----:B------:R-:W-:Y:S01]  /*12680*/  STL.64 [R1+0x30], R68 ;  /* 0x0000304401007387 */ /* 0x000fe20000100a00 */
[----:B------:R-:W-:-:S02]  /*12690*/  WARPGROUP.DEPBAR.LE gsb0, 0x0 ;  /* 0x00008000000079c5 */ /* 0x000fc40000010000 */
[----:B------:R-:W-:-:S06]  /*126a0*/  WARPGROUP.ARRIVE ;  /* 0x00000000000079c5 */ /* 0x000fcc0000000000 */
[----:B------:R-:W-:Y:S01]  /*126b0*/  HGMMA.64x64x16.F32.BF16 R88, gdesc[UR52].tnspA, R88, gsb0 ;  /* 0x20e00000345879f0 */ /* 0x000fe20008001858 */
[----:B------:R-:W-:Y:S04]  /*126c0*/  STL.64 [R1+0x38], R70 ;  /* 0x0000384601007387 */ /* 0x000fe80000100a00 */
[----:B------:R-:W-:Y:S04]  /*126d0*/  STL.64 [R1+0x40], R72 ;  /* 0x0000404801007387 */ /* 0x000fe80000100a00 */
[----:B------:R-:W-:Y:S04]  /*126e0*/  STL.64 [R1+0x48], R74 ;  /* 0x0000484a01007387 */ /* 0x000fe80000100a00 */
[----:B------:R-:W-:Y:S04]  /*126f0*/  STL.64 [R1+0x50], R76 ;  /* 0x0000504c01007387 */ /* 0x000fe80000100a00 */
[----:B------:R-:W-:Y:S04]  /*12700*/  STL.64 [R1+0x58], R78 ;  /* 0x0000584e01007387 */ /* 0x000fe80000100a00 */
[----:B------:R-:W-:Y:S04]  /*12710*/  STL.64 [R1+0x60], R80 ;  /* 0x0000605001007387 */ /* 0x000fe80000100a00 */
[----:B------:R-:W-:Y:S04]  /*12720*/  STL.64 [R1+0x68], R82 ;  /* 0x0000685201007387 */ /* 0x000fe80000100a00 */
[----:B------:R-:W-:Y:S04]  /*12730*/  STL.64 [R1+0x70], R84 ;  /* 0x0000705401007387 */ /* 0x000fe80000100a00 */
[----:B------:R0:W-:Y:S04]  /*12740*/  STL.64 [R1+0x78], R86 ;  /* 0x0000785601007387 */ /* 0x0001e80000100a00 */
[----:B0-----:R-:W2:Y:S04]  /*12750*/  LDL.LU.64 R86, [R1+0xb60] ;  /* 0x000b600001567983 */ /* 0x001ea80000300a00 */
[----:B------:R-:W2:Y:S04]  /*12760*/  LDL.LU.64 R84, [R1+0xb58] ;  /* 0x000b580001547983 */ /* 0x000ea80000300a00 */
[----:B------:R-:W2:Y:S04]  /*12770*/  LDL.LU.64 R82, [R1+0xb50] ;  /* 0x000b500001527983 */ /* 0x000ea80000300a00 */
[----:B------:R-:W2:Y:S04]  /*12780*/  LDL.LU.64 R80, [R1+0xb48] ;  /* 0x000b480001507983 */ /* 0x000ea80000300a00 */
[----:B------:R-:W2:Y:S04]  /*12790*/  LDL.LU.64 R78, [R1+0xb40] ;  /* 0x000b4000014e7983 */ /* 0x000ea80000300a00 */
[----:B------:R-:W2:Y:S04]  /*127a0*/  LDL.LU.64 R76, [R1+0xb38] ;  /* 0x000b3800014c7983 */ /* 0x000ea80000300a00 */
[----:B------:R-:W2:Y:S04]  /*127b0*/  LDL.LU.64 R74, [R1+0xb30] ;  /* 0x000b3000014a7983 */ /* 0x000ea80000300a00 */
[----:B------:R-:W2:Y:S04]  /*127c0*/  LDL.LU.64 R72, [R1+0xb28] ;  /* 0x000b280001487983 */ /* 0x000ea80000300a00 */
[----:B------:R-:W2:Y:S01]  /*127d0*/  LDL.LU.64 R70, [R1+0xb20] ;  /* 0x000b200001467983 */ /* 0x000ea20000300a00 */
[----:B------:R-:W-:-:S03]  /*127e0*/  IMAD.MOV.U32 R252, RZ, RZ, R60 ;  /* 0x000000fffffc7224 */ /* 0x000fc600078e003c */
        /* <DEDUP_REMOVED lines=8> */
[----:B------:R-:W2:Y:S04]  /*12870*/  LDL.LU.64 R60, [R1+0xaf8] ;  /* 0x000af800013c7983 */ /* 0x000ea80000300a00 */
[----:B------:R-:W2:Y:S04]  /*12880*/  LDL.LU.64 R58, [R1+0xaf0] ;  /* 0x000af000013a7983 */ /* 0x000ea80000300a00 */
[----:B------:R-:W2:Y:S04]  /*12890*/  LDL.LU.64 R56, [R1+0xae8] ;  /* 0x000ae80001387983 */ /* 0x000ea80000300a00 */
[----:B------:R-:W4:Y:S04]  /*128a0*/  LDL.LU R3, [R1+0xa38] ;  /* 0x000a380001037983 */ /* 0x000f280000300800 */
[----:B------:R-:W-:Y:S04]  /*128b0*/  STL [R1+0xa9c], R248 ;  /* 0x000a9cf801007387 */ /* 0x000fe80000100800 */
[----:B------:R-:W-:Y:S04]  /*128c0*/  STL [R1+0xa98], R249 ;  /* 0x000a98f901007387 */ /* 0x000fe80000100800 */
[----:B------:R-:W-:Y:S04]  /*128d0*/  STL [R1+0xa94], R250 ;  /* 0x000a94fa01007387 */ /* 0x000fe80000100800 */
[----:B------:R-:W-:Y:S04]  /*128e0*/  STL [R1+0xa90], R251 ;  /* 0x000a90fb01007387 */ /* 0x000fe80000100800 */
[----:B------:R-:W-:Y:S04]  /*128f0*/  STL [R1+0xa8c], R252 ;  /* 0x000a8cfc01007387 */ /* 0x000fe80000100800 */
[----:B------:R-:W-:Y:S01]  /*12900*/  STL [R1+0xacc], R236 ;  /* 0x000accec01007387 */ /* 0x000fe20000100800 */
[----:B------:R-:W-:-:S03]  /*12910*/  UIADD3.64 UR56, UR4, 0xa00, URZ ;  /* 0x00000a0004387897 */ /* 0x000fc6000fffe03f */
[----:B------:R-:W-:Y:S04]  /*12920*/  STL [R1+0xac8], R237 ;  /* 0x000ac8ed01007387 */ /* 0x000fe80000100800 */
[----:B------:R0:W-:Y:S01]  /*12930*/  STL [R1+0xac4], R238 ;  /* 0x000ac4ee01007387 */ /* 0x0001e20000100800 */
[----:B------:R-:W-:-:S03]  /*12940*/  WARPGROUP.DEPBAR.LE gsb0, 0x0 ;  /* 0x00008000000079c5 */ /* 0x000fc60000010000 */
[----:B------:R-:W-:Y:S01]  /*12950*/  STL [R1+0xac0], R239 ;  /* 0x000ac0ef01007387 */ /* 0x000fe20000100800 */
[----:B------:R-:W-:-:S03]  /*12960*/  WARPGROUP.ARRIVE ;  /* 0x00000000000079c5 */ /* 0x000fc60000000000 */
[----:B------:R-:W-:Y:S04]  /*12970*/  STL [R1+0xabc], R240 ;  /* 0x000abcf001007387 */ /* 0x000fe80000100800 */
[----:B------:R-:W-:Y:S04]  /*12980*/  STL [R1+0xab8], R241 ;  /* 0x000ab8f101007387 */ /* 0x000fe80000100800 */
[----:B------:R-:W-:Y:S04]  /*12990*/  STL [R1+0xab4], R242 ;  /* 0x000ab4f201007387 */ /* 0x000fe80000100800 */
[----:B------:R-:W-:Y:S01]  /*129a0*/  STL [R1+0xab0], R243 ;  /* 0x000ab0f301007387 */ /* 0x000fe20000100800 */
[----:B------:R-:W-:-:S03]  /*129b0*/  R2UR UR48, R53 ;  /* 0x00000000353072ca */ /* 0x000fc600000e0000 */
[----:B------:R-:W-:Y:S01]  /*129c0*/  STL [R1+0xaac], R244 ;  /* 0x000aacf401007387 */ /* 0x000fe20000100800 */
[----:B------:R-:W-:Y:S01]  /*129d0*/  UMOV UR58, UR6 ;  /* 0x00000006003a7c82 */ /* 0x000fe20008000000 */
[----:B------:R-:W-:Y:S02]  /*129e0*/  UMOV UR59, UR7 ;  /* 0x00000007003b7c82 */ /* 0x000fe40008000000 */
[----:B------:R-:W-:Y:S01]  /*129f0*/  STL [R1+0xaa8], R245 ;  /* 0x000aa8f501007387 */ /* 0x000fe20000100800 */
[----:B------:R-:W-:Y:S01]  /*12a00*/  R2UR UR53, R54 ;  /* 0x00000000363572ca */ /* 0x000fe200000e0000 */
[----:B------:R-:W-:Y:S02]  /*12a10*/  HGMMA.64x64x16.F32.BF16 R88, gdesc[UR56].tnspA, R88, gsb0 ;  /* 0x20e00000385879f0 */ /* 0x000fe40008001858 */
[----:B------:R-:W-:Y:S01]  /*12a20*/  STL [R1+0xaa4], R246 ;  /* 0x000aa4f601007387 */ /* 0x000fe20000100800 */
[----:B------:R-:W-:-:S03]  /*12a30*/  R2UR UR52, R55 ;  /* 0x00000000373472ca */ /* 0x000fc600000e0000 */
[----:B------:R1:W-:Y:S01]  /*12a40*/  STL [R1+0xaa0], R247 ;  /* 0x000aa0f701007387 */ /* 0x0003e20000100800 */
[----:B------:R-:W-:-:S03]  /*12a50*/  R2UR UR57, R0 ;  /* 0x00000000003972ca */ /* 0x000fc600000e0000 */
[----:B------:R-:W3:Y:S04]  /*12a60*/  LDL.LU R53, [R1+0xae4] ;  /* 0x000ae40001357983 */ /* 0x000ee80000300800 */
[----:B------:R-:W3:Y:S04]  /*12a70*/  LDL.LU R54, [R1+0xae0] ;  /* 0x000ae00001367983 */ /* 0x000ee80000300800 */
[----:B------:R-:W3:Y:S04]  /*12a80*/  LDL.LU R55, [R1+0xadc] ;  /* 0x000adc0001377983 */ /* 0x000ee80000300800 */
[----:B------:R-:W2:Y:S04]  /*12a90*/  LDL.LU R0, [R1+0xad8] ;  /* 0x000ad80001007983 */ /* 0x000ea80000300800 */
[----:B0-----:R-:W3:Y:S04]  /*12aa0*/  LDL R238, [R1+0xa40] ;  /* 0x000a400001ee7983 */ /* 0x001ee80000100800 */
[----:B------:R-:W3:Y:S01]  /*12ab0*/  LDL.LU R249, [R1+0x98] ;  /* 0x0000980001f97983 */ /* 0x000ee20000300800 */
[----:B------:R-:W-:-:S02]  /*12ac0*/  R2UR UR56, R11 ;  /* 0x000000000b3872ca */ /* 0x000fc400000e0000 */
[----:B------:R-:W0:Y:S01]  /*12ad0*/  LDC R11, c[0x0][0x238] ;  /* 0x00008e00ff0b7b82 */ /* 0x000e220000000800 */
[----:B-1----:R-:W3:Y:S04]  /*12ae0*/  LDL.LU R247, [R1+0xa08] ;  /* 0x000a080001f77983 */ /* 0x002ee80000300800 */
[----:B------:R-:W3:Y:S04]  /*12af0*/  LDL.LU R246, [R1+0xa00] ;  /* 0x000a000001f67983 */ /* 0x000ee80000300800 */
[----:B------:R-:W3:Y:S04]  /*12b00*/  LDL.LU R245, [R1+0x9f8] ;  /* 0x0009f80001f57983 */ /* 0x000ee80000300800 */
[----:B------:R-:W3:Y:S04]  /*12b10*/  LDL.LU R244, [R1+0xa1c] ;  /* 0x000a1c0001f47983 */ /* 0x000ee80000300800 */
[----:B------:R-:W3:Y:S04]  /*12b20*/  LDL.LU R243, [R1+0x9f0] ;  /* 0x0009f00001f37983 */ /* 0x000ee80000300800 */
[----:B------:R-:W3:Y:S01]  /*12b30*/  LDL.LU R242, [R1+0xa14] ;  /* 0x000a140001f27983 */ /* 0x000ee20000300800 */
[----:B0-----:R-:W-:-:S03]  /*12b40*/  IMAD.SHL.U32 R11, R11, 0x40, RZ ;  /* 0x000000400b0b7824 */ /* 0x001fc600078e00ff */
[----:B------:R-:W3:Y:S01]  /*12b50*/  LDL.LU R237, [R1+0x9e8] ;  /* 0x0009e80001ed7983 */ /* 0x000ee20000300800 */
[----:B------:R-:W-:-:S03]  /*12b60*/  IMAD.SHL.U32 R11, R11, 0x2, RZ ;  /* 0x000000020b0b7824 */ /* 0x000fc600078e00ff */
[----:B------:R-:W3:Y:S02]  /*12b70*/  LDL.LU R236, [R1+0xa0c] ;  /* 0x000a0c0001ec7983 */ /* 0x000ee40000300800 */
[-C--:B------:R-:W-:Y:S02]  /*12b80*/  IADD3 R23, P2, R12, R11.reuse, RZ ;  /* 0x0000000b0c177210 */ /* 0x080fe40007f5e0ff */
[----:B------:R-:W3:Y:S01]  /*12b90*/  LDL.LU R252, [R1+0x9e0] ;  /* 0x0009e00001fc7983 */ /* 0x000ee20000300800 */
[----:B----4-:R-:W-:Y:S01]  /*12ba0*/  R2UR UR49, R3 ;  /* 0x00000000033172ca */ /* 0x010fe200000e0000 */
[----:B------:R-:W-:Y:S01]  /*12bb0*/  IMAD.MOV.U32 R3, RZ, RZ, R20 ;  /* 0x000000ffff037224 */ /* 0x000fe200078e0014 */
[----:B------:R-:W-:-:S05]  /*12bc0*/  IADD3 R20, P0, R18, R11, RZ ;  /* 0x0000000b12147210 */ /* 0x000fca0007f1e0ff */
[--C-:B--2---:R-:W-:Y:S01]  /*12bd0*/  IMAD.X R18, R19, 0x1, R0.reuse, P0 ;  /* 0x0000000113127824 */ /* 0x104fe200000e0600 */
[----:B------:R-:W-:Y:S01]  /*12be0*/  IADD3 R22, P0, R14, R11, RZ ;  /* 0x0000000b0e167210 */ /* 0x000fe20007f1e0ff */
[--C-:B------:R-:W-:Y:S02]  /*12bf0*/  IMAD.X R12, R13, 0x1, R0.reuse, P2 ;  /* 0x000000010d0c7824 */ /* 0x100fe400010e0600 */
[----:B---3--:R-:W-:Y:S02]  /*12c00*/  VIADD R249, R249, 0x1 ;  /* 0x00000001f9f97836 */ /* 0x008fe40000000000 */
[----:B------:R-:W-:Y:S02]  /*12c10*/  IMAD.X R14, R15, 0x1, R0, P0 ;  /* 0x000000010f0e7824 */ /* 0x000fe400000e0600 */
[----:B------:R-:W2:Y:S04]  /*12c20*/  LDL.LU R15, [R1+0xa10] ;  /* 0x000a1000010f7983 */ /* 0x000ea80000300800 */
[----:B------:R0:W-:Y:S01]  /*12c30*/  STL [R1+0x98], R249 ;  /* 0x000098f901007387 */ /* 0x0001e20000100800 */
[----:B------:R-:W-:-:S03]  /*12c40*/  ISETP.NE.U32.AND P0, PT, R249, R238, PT ;  /* 0x000000eef900720c */ /* 0x000fc60003f05070 */
[----:B------:R-:W3:Y:S04]  /*12c50*/  LDL.LU R13, [R1+0xa18] ;  /* 0x000a1800010d7983 */ /* 0x000ee80000300800 */
[----:B------:R-:W4:Y:S04]  /*12c60*/  LDL.LU R241, [R1+0xa04] ;  /* 0x000a040001f17983 */ /* 0x000f280000300800 */
[----:B------:R-:W4:Y:S01]  /*12c70*/  LDL.LU R240, [R1+0x9d8] ;  /* 0x0009d80001f07983 */ /* 0x000f220000300800 */
[----:B------:R-:W-:-:S03]  /*12c80*/  IMAD.MOV.U32 R19, RZ, RZ, R18 ;  /* 0x000000ffff137224 */ /* 0x000fc600078e0012 */
[----:B------:R-:W4:Y:S01]  /*12c90*/  LDL.LU R239, [R1+0x9fc] ;  /* 0x0009fc0001ef7983 */ /* 0x000f220000300800 */
[----:B------:R-:W-:-:S03]  /*12ca0*/  IMAD.MOV.U32 R18, RZ, RZ, R20 ;  /* 0x000000ffff127224 */ /* 0x000fc600078e0014 */
[----:B------:R-:W4:Y:S04]  /*12cb0*/  LDL.LU R238, [R1+0x9d0] ;  /* 0x0009d00001ee7983 */ /* 0x000f280000300800 */
[----:B------:R-:W4:Y:S04]  /*12cc0*/  LDL.LU R251, [R1+0x9f4] ;  /* 0x0009f40001fb7983 */ /* 0x000f280000300800 */
[----:B------:R-:W4:Y:S04]  /*12cd0*/  LDL.LU R250, [R1+0x9c8] ;  /* 0x0009c80001fa7983 */ /* 0x000f280000300800 */
[----:B0-----:R-:W4:Y:S04]  /*12ce0*/  LDL.LU R249, [R1+0x9ec] ;  /* 0x0009ec0001f97983 */ /* 0x001f280000300800 */
[----:B------:R-:W4:Y:S01]  /*12cf0*/  LDL.LU R20, [R1+0xa20] ;  /* 0x000a200001147983 */ /* 0x000f220000300800 */
[----:B------:R-:W-:Y:S01]  /*12d00*/  IMAD.MOV.U32 R248, RZ, RZ, R21 ;  /* 0x000000fffff87224 */ /* 0x000fe200078e0015 */
[----:B------:R-:W-:-:S02]  /*12d10*/  IADD3 R21, P1, R16, R11, RZ ;  /* 0x0000000b10157210 */ /* 0x000fc40007f3e0ff */
[----:B------:R-:W-:-:S03]  /*12d20*/  IADD3 R247, P3, R247, R11, RZ ;  /* 0x0000000bf7f77210 */ /* 0x000fc60007f7e0ff */
[----:B------:R-:W-:Y:S01]  /*12d30*/  IMAD.X R16, R17, 0x1, R0, P1 ;  /* 0x0000000111107824 */ /* 0x000fe200008e0600 */
[-C--:B------:R-:W-:Y:S02]  /*12d40*/  IADD3 R246, P4, R246, R11.reuse, RZ ;  /* 0x0000000bf6f67210 */ /* 0x080fe40007f9e0ff */
[-C--:B------:R-:W-:Y:S02]  /*12d50*/  IADD3 R245, P5, R245, R11.reuse, RZ ;  /* 0x0000000bf5f57210 */ /* 0x080fe40007fbe0ff */
[-C--:B--2---:R-:W-:Y:S02]  /*12d60*/  IADD3 R15, P2, R15, R11.reuse, RZ ;  /* 0x0000000b0f0f7210 */ /* 0x084fe40007f5e0ff */
[----:B---3--:R-:W-:-:S03]  /*12d70*/  IADD3 R13, P1, R13, R11, RZ ;  /* 0x0000000b0d0d7210 */ /* 0x008fc60007f3e0ff */
[--C-:B------:R-:W-:Y:S02]  /*12d80*/  IMAD.X R236, R236, 0x1, R0.reuse, P2 ;  /* 0x00000001ecec7824 */ /* 0x100fe400010e0600 */
[----:B------:R-:W-:Y:S01]  /*12d90*/  IMAD.X R242, R242, 0x1, R0, P1 ;  /* 0x00000001f2f27824 */ /* 0x000fe200008e0600 */
[-C--:B------:R-:W-:Y:S02]  /*12da0*/  IADD3 R237, P1, R237, R11.reuse, RZ ;  /* 0x0000000beded7210 */ /* 0x080fe40007f3e0ff */
[-C--:B------:R-:W-:Y:S02]  /*12db0*/  IADD3 R252, P2, R252, R11.reuse, RZ ;  /* 0x0000000bfcfc7210 */ /* 0x080fe40007f5e0ff */
[----:B----4-:R-:W-:-:S05]  /*12dc0*/  IADD3 R20, P6, R20, R11, RZ ;  /* 0x0000000b14147210 */ /* 0x010fca0007fde0ff */
[----:B------:R-:W-:Y:S01]  /*12dd0*/  STL [R1+0xa20], R20 ;  /* 0x000a201401007387 */ /* 0x000fe20000100800 */
[--C-:B------:R-:W-:Y:S01]  /*12de0*/  IMAD.X R244, R244, 0x1, R0.reuse, P6 ;  /* 0x00000001f4f47824 */ /* 0x100fe200030e0600 */
[-C--:B------:R-:W-:Y:S02]  /*12df0*/  IADD3 R243, P6, R243, R11.reuse, RZ ;  /* 0x0000000bf3f37210 */ /* 0x080fe40007fde0ff */
        /* <DEDUP_REMOVED lines=8> */
[----:B------:R0:W-:Y:S04]  /*12e80*/  STL [R1+0x9e8], R237 ;  /* 0x0009e8ed01007387 */ /* 0x0001e80000100800 */
[----:B0-----:R-:W2:Y:S04]  /*12e90*/  LDL.LU R237, [R1+0x9c0] ;  /* 0x0009c00001ed7983 */ /* 0x001ea80000300800 */
[----:B------:R0:W-:Y:S04]  /*12ea0*/  STL [R1+0xa0c], R236 ;  /* 0x000a0cec01007387 */ /* 0x0001e80000100800 */
[----:B0-----:R-:W3:Y:S04]  /*12eb0*/  LDL.LU R236, [R1+0x9e4] ;  /* 0x0009e40001ec7983 */ /* 0x001ee80000300800 */
[----:B------:R0:W-:Y:S04]  /*12ec0*/  STL [R1+0x9e0], R252 ;  /* 0x0009e0fc01007387 */ /* 0x0001e80000100800 */
[----:B0-----:R-:W4:Y:S01]  /*12ed0*/  LDL.LU R252, [R1+0x9b8] ;  /* 0x0009b80001fc7983 */ /* 0x001f220000300800 */
[--C-:B------:R-:W-:Y:S01]  /*12ee0*/  IMAD.X R241, R241, 0x1, R0.reuse, P3 ;  /* 0x00000001f1f17824 */ /* 0x100fe200018e0600 */
[-C--:B------:R-:W-:Y:S01]  /*12ef0*/  IADD3 R240, P3, R240, R11.reuse, RZ ;  /* 0x0000000bf0f07210 */ /* 0x080fe20007f7e0ff */
[--C-:B------:R-:W-:Y:S01]  /*12f00*/  IMAD.X R239, R239, 0x1, R0.reuse, P4 ;  /* 0x00000001efef7824 */ /* 0x100fe200020e0600 */
[-C--:B------:R-:W-:Y:S01]  /*12f10*/  IADD3 R238, P4, R238, R11.reuse, RZ ;  /* 0x0000000beeee7210 */ /* 0x080fe20007f9e0ff */
[--C-:B------:R-:W-:Y:S01]  /*12f20*/  IMAD.X R251, R251, 0x1, R0.reuse, P5 ;  /* 0x00000001fbfb7824 */ /* 0x100fe200028e0600 */
[----:B------:R-:W-:Y:S01]  /*12f30*/  STL [R1+0xa04], R241 ;  /* 0x000a04f101007387 */ /* 0x000fe20000100800 */
[----:B------:R-:W-:Y:S01]  /*12f40*/  IADD3 R250, P5, R250, R11, RZ ;  /* 0x0000000bfafa7210 */ /* 0x000fe20007fbe0ff */
[----:B------:R-:W-:-:S02]  /*12f50*/  IMAD.X R249, R249, 0x1, R0, P6 ;  /* 0x00000001f9f97824 */ /* 0x000fc400030e0600 */
[----:B------:R-:W-:Y:S04]  /*12f60*/  STL [R1+0x9d8], R240 ;  /* 0x0009d8f001007387 */ /* 0x000fe80000100800 */
[----:B------:R-:W-:Y:S04]  /*12f70*/  STL [R1+0x9fc], R239 ;  /* 0x0009fcef01007387 */ /* 0x000fe80000100800 */
[----:B------:R-:W-:Y:S04]  /*12f80*/  STL [R1+0x9d0], R238 ;  /* 0x0009d0ee01007387 */ /* 0x000fe80000100800 */
[----:B------:R0:W-:Y:S04]  /*12f90*/  STL [R1+0x9f4], R251 ;  /* 0x0009f4fb01007387 */ /* 0x0001e80000100800 */
[----:B------:R-:W4:Y:S04]  /*12fa0*/  LDL.LU R20, [R1+0x9dc] ;  /* 0x0009dc0001147983 */ /* 0x000f280000300800 */
[----:B------:R-:W4:Y:S04]  /*12fb0*/  LDL.LU R13, [R1+0x9b0] ;  /* 0x0009b000010d7983 */ /* 0x000f280000300800 */
[----:B------:R1:W-:Y:S04]  /*12fc0*/  STL [R1+0x9c8], R250 ;  /* 0x0009c8fa01007387 */ /* 0x0003e80000100800 */
[----:B------:R1:W-:Y:S04]  /*12fd0*/  STL [R1+0x9ec], R249 ;  /* 0x0009ecf901007387 */ /* 0x0003e80000100800 */
[----:B------:R-:W4:Y:S04]  /*12fe0*/  LDL.LU R15, [R1+0x9d4] ;  /* 0x0009d400010f7983 */ /* 0x000f280000300800 */
[----:B------:R-:W4:Y:S04]  /*12ff0*/  LDL.LU R247, [R1+0x9a8] ;  /* 0x0009a80001f77983 */ /* 0x000f280000300800 */
[----:B------:R-:W4:Y:S04]  /*13000*/  LDL.LU R246, [R1+0x9cc] ;  /* 0x0009cc0001f67983 */ /* 0x000f280000300800 */
[----:B------:R-:W4:Y:S04]  /*13010*/  LDL.LU R245, [R1+0x9a0] ;  /* 0x0009a00001f57983 */ /* 0x000f280000300800 */
[----:B------:R-:W4:Y:S04]  /*13020*/  LDL.LU R244, [R1+0x9c4] ;  /* 0x0009c40001f47983 */ /* 0x000f280000300800 */
[----:B------:R-:W4:Y:S04]  /*13030*/  LDL.LU R243, [R1+0x998] ;  /* 0x0009980001f37983 */ /* 0x000f280000300800 */
[----:B------:R-:W4:Y:S04]  /*13040*/  LDL.LU R242, [R1+0x9bc] ;  /* 0x0009bc0001f27983 */ /* 0x000f280000300800 */
[----:B0-----:R-:W4:Y:S04]  /*13050*/  LDL.LU R251, [R1+0x990] ;  /* 0x0009900001fb7983 */ /* 0x001f280000300800 */
[----:B-1----:R-:W4:Y:S04]  /*13060*/  LDL.LU R250, [R1+0x9b4] ;  /* 0x0009b40001fa7983 */ /* 0x002f280000300800 */
[----:B------:R-:W4:Y:S04]  /*13070*/  LDL.LU R249, [R1+0x988] ;  /* 0x0009880001f97983 */ /* 0x000f280000300800 */
[----:B------:R-:W4:Y:S01]  /*13080*/  LDL.LU R241, [R1+0x9ac] ;  /* 0x0009ac0001f17983 */ /* 0x000f220000300800 */
[----:B--2---:R-:W-:-:S05]  /*13090*/  IADD3 R237, P6, R237, R11, RZ ;  /* 0x0000000beded7210 */ /* 0x004fca0007fde0ff */
[----:B------:R0:W-:Y:S01]  /*130a0*/  STL [R1+0x9c0], R237 ;  /* 0x0009c0ed01007387 */ /* 0x0001e20000100800 */
[----:B---3--:R-:W-:-:S05]  /*130b0*/  IMAD.X R236, R236, 0x1, R0, P1 ;  /* 0x00000001ecec7824 */ /* 0x008fca00008e0600 */
[----:B------:R1:W-:Y:S04]  /*130c0*/  STL [R1+0x9e4], R236 ;  /* 0x0009e4ec01007387 */ /* 0x0003e80000100800 */
[----:B------:R-:W2:Y:S01]  /*130d0*/  LDL.LU R240, [R1+0x980] ;  /* 0x0009800001f07983 */ /* 0x000ea20000300800 */
[----:B----4-:R-:W-:-:S05]  /*130e0*/  IADD3 R252, P1, R252, R11, RZ ;  /* 0x0000000bfcfc7210 */ /* 0x010fca0007f3e0ff */
[----:B------:R3:W-:Y:S04]  /*130f0*/  STL [R1+0x9b8], R252 ;  /* 0x0009b8fc01007387 */ /* 0x0007e80000100800 */
[----:B------:R-:W4:Y:S04]  /*13100*/  LDL.LU R239, [R1+0x9a4] ;  /* 0x0009a40001ef7983 */ /* 0x000f280000300800 */
[----:B------:R-:W4:Y:S04]  /*13110*/  LDL.LU R238, [R1+0x978] ;  /* 0x0009780001ee7983 */ /* 0x000f280000300800 */
[----:B0-----:R-:W4:Y:S04]  /*13120*/  LDL.LU R237, [R1+0x99c] ;  /* 0x00099c0001ed7983 */ /* 0x001f280000300800 */
[----:B-1----:R-:W4:Y:S04]  /*13130*/  LDL.LU R236, [R1+0x970] ;  /* 0x0009700001ec7983 */ /* 0x002f280000300800 */
[----:B---3--:R-:W3:Y:S01]  /*13140*/  LDL.LU R252, [R1+0x994] ;  /* 0x0009940001fc7983 */ /* 0x008ee20000300800 */
[----:B------:R-:W-:Y:S01]  /*13150*/  IMAD.X R20, R20, 0x1, R0, P2 ;  /* 0x0000000114147824 */ /* 0x000fe200010e0600 */
[----:B------:R-:W-:-:S04]  /*13160*/  IADD3 R13, P2, R13, R11, RZ ;  /* 0x0000000b0d0d7210 */ /* 0x000fc80007f5e0ff */
[----:B------:R-:W-:Y:S04]  /*13170*/  STL [R1+0x9dc], R20 ;  /* 0x0009dc1401007387 */ /* 0x000fe80000100800 */
[----:B------:R-:W-:Y:S01]  /*13180*/  STL [R1+0x9b0], R13 ;  /* 0x0009b00d01007387 */ /* 0x000fe20000100800 */
[----:B------:R-:W-:Y:S01]  /*13190*/  IMAD.X R15, R15, 0x1, R0, P3 ;  /* 0x000000010f0f7824 */ /* 0x000fe200018e0600 */
[----:B------:R-:W-:-:S04]  /*131a0*/  IADD3 R247, P3, R247, R11, RZ ;  /* 0x0000000bf7f77210 */ /* 0x000fc80007f7e0ff */
[----:B------:R-:W-:Y:S01]  /*131b0*/  STL [R1+0x9d4], R15 ;  /* 0x0009d40f01007387 */ /* 0x000fe20000100800 */
[----:B------:R-:W-:-:S03]  /*131c0*/  IMAD.X R246, R246, 0x1, R0, P4 ;  /* 0x00000001f6f67824 */ /* 0x000fc600020e0600 */
[----:B------:R-:W-:Y:S01]  /*131d0*/  STL [R1+0x9a8], R247 ;  /* 0x0009a8f701007387 */ /* 0x000fe20000100800 */
[----:B------:R-:W-:-:S03]  /*131e0*/  IADD3 R245, P4, R245, R11, RZ ;  /* 0x0000000bf5f57210 */ /* 0x000fc60007f9e0ff */
        /* <DEDUP_REMOVED lines=10> */
[----:B------:R0:W-:Y:S01]  /*13290*/  STL [R1+0x990], R251 ;  /* 0x000990fb01007387 */ /* 0x0001e20000100800 */
[----:B------:R-:W-:-:S03]  /*132a0*/  IADD3 R249, P1, R249, R11, RZ ;  /* 0x0000000bf9f97210 */ /* 0x000fc60007f3e0ff */
[----:B0-----:R-:W3:Y:S04]  /*132b0*/  LDL.LU R251, [R1+0x968] ;  /* 0x0009680001fb7983 */ /* 0x001ee80000300800 */
[----:B------:R0:W-:Y:S04]  /*132c0*/  STL [R1+0x9b4], R250 ;  /* 0x0009b4fa01007387 */ /* 0x0001e80000100800 */
[----:B0-----:R-:W3:Y:S04]  /*132d0*/  LDL.LU R250, [R1+0x98c] ;  /* 0x00098c0001fa7983 */ /* 0x001ee80000300800 */
[----:B------:R0:W-:Y:S04]  /*132e0*/  STL [R1+0x988], R249 ;  /* 0x000988f901007387 */ /* 0x0001e80000100800 */
[----:B0-----:R-:W3:Y:S01]  /*132f0*/  LDL.LU R249, [R1+0x960] ;  /* 0x0009600001f97983 */ /* 0x001ee20000300800 */
[----:B------:R-:W-:-:S05]  /*13300*/  IMAD.X R241, R241, 0x1, R0, P2 ;  /* 0x00000001f1f17824 */ /* 0x000fca00010e0600 */
[----:B------:R-:W-:Y:S01]  /*13310*/  STL [R1+0x9ac], R241 ;  /* 0x0009acf101007387 */ /* 0x000fe20000100800 */
[----:B--2---:R-:W-:-:S05]  /*13320*/  IADD3 R240, P2, R240, R11, RZ ;  /* 0x0000000bf0f07210 */ /* 0x004fca0007f5e0ff */
[----:B------:R-:W-:Y:S01]  /*13330*/  STL [R1+0x980], R240 ;  /* 0x000980f001007387 */ /* 0x000fe20000100800 */
[----:B----4-:R-:W-:Y:S01]  /*13340*/  IMAD.X R239, R239, 0x1, R0, P3 ;  /* 0x00000001efef7824 */ /* 0x010fe200018e0600 */
[----:B------:R-:W-:-:S04]  /*13350*/  IADD3 R238, P3, R238, R11, RZ ;  /* 0x0000000beeee7210 */ /* 0x000fc80007f7e0ff */
[----:B------:R-:W-:Y:S01]  /*13360*/  STL [R1+0x9a4], R239 ;  /* 0x0009a4ef01007387 */ /* 0x000fe20000100800 */
[----:B------:R-:W-:-:S03]  /*13370*/  IMAD.X R237, R237, 0x1, R0, P4 ;  /* 0x00000001eded7824 */ /* 0x000fc600020e0600 */
[----:B------:R-:W-:Y:S01]  /*13380*/  STL [R1+0x978], R238 ;  /* 0x000978ee01007387 */ /* 0x000fe20000100800 */
[----:B------:R-:W-:-:S03]  /*13390*/  IADD3 R236, P4, R236, R11, RZ ;  /* 0x0000000becec7210 */ /* 0x000fc60007f9e0ff */
[----:B------:R0:W-:Y:S01]  /*133a0*/  STL [R1+0x99c], R237 ;  /* 0x00099ced01007387 */ /* 0x0001e20000100800 */
[----:B---3--:R-:W-:-:S03]  /*133b0*/  IMAD.X R252, R252, 0x1, R0, P5 ;  /* 0x00000001fcfc7824 */ /* 0x008fc600028e0600 */
[----:B------:R-:W2:Y:S04]  /*133c0*/  LDL.LU R20, [R1+0x984] ;  /* 0x0009840001147983 */ /* 0x000ea80000300800 */
[----:B------:R-:W3:Y:S04]  /*133d0*/  LDL.LU R13, [R1+0x958] ;  /* 0x00095800010d7983 */ /* 0x000ee80000300800 */
[----:B------:R1:W-:Y:S04]  /*133e0*/  STL [R1+0x970], R236 ;  /* 0x000970ec01007387 */ /* 0x0003e80000100800 */
[----:B------:R4:W-:Y:S04]  /*133f0*/  STL [R1+0x994], R252 ;  /* 0x000994fc01007387 */ /* 0x0009e80000100800 */
[----:B------:R-:W3:Y:S04]  /*13400*/  LDL.LU R15, [R1+0x97c] ;  /* 0x00097c00010f7983 */ /* 0x000ee80000300800 */
[----:B------:R-:W3:Y:S04]  /*13410*/  LDL.LU R247, [R1+0x950] ;  /* 0x0009500001f77983 */ /* 0x000ee80000300800 */
[----:B------:R-:W3:Y:S04]  /*13420*/  LDL.LU R246, [R1+0x974] ;  /* 0x0009740001f67983 */ /* 0x000ee80000300800 */
[----:B------:R-:W3:Y:S04]  /*13430*/  LDL.LU R245, [R1+0x948] ;  /* 0x0009480001f57983 */ /* 0x000ee80000300800 */
[----:B------:R-:W3:Y:S04]  /*13440*/  LDL.LU R244, [R1+0x96c] ;  /* 0x00096c0001f47983 */ /* 0x000ee80000300800 */
[----:B------:R-:W3:Y:S04]  /*13450*/  LDL.LU R243, [R1+0x940] ;  /* 0x0009400001f37983 */ /* 0x000ee80000300800 */
[----:B------:R-:W3:Y:S04]  /*13460*/  LDL.LU R242, [R1+0x964] ;  /* 0x0009640001f27983 */ /* 0x000ee80000300800 */
[----:B0-----:R-:W3:Y:S04]  /*13470*/  LDL.LU R237, [R1+0x938] ;  /* 0x0009380001ed7983 */ /* 0x001ee80000300800 */
[----:B-1----:R-:W3:Y:S04]  /*13480*/  LDL.LU R236, [R1+0x95c] ;  /* 0x00095c0001ec7983 */ /* 0x002ee80000300800 */
[----:B----4-:R-:W4:Y:S04]  /*13490*/  LDL.LU R252, [R1+0x930] ;  /* 0x0009300001fc7983 */ /* 0x010f280000300800 */
[----:B------:R-:W4:Y:S01]  /*134a0*/  LDL.LU R241, [R1+0x954] ;  /* 0x0009540001f17983 */ /* 0x000f220000300800 */
[----:B------:R-:W-:-:S05]  /*134b0*/  IADD3 R251, P5, R251, R11, RZ ;  /* 0x0000000bfbfb7210 */ /* 0x000fca0007fbe0ff */
[----:B------:R0:W-:Y:S01]  /*134c0*/  STL [R1+0x968], R251 ;  /* 0x000968fb01007387 */ /* 0x0001e20000100800 */
[----:B------:R-:W-:-:S05]  /*134d0*/  IMAD.X R250, R250, 0x1, R0, P6 ;  /* 0x00000001fafa7824 */ /* 0x000fca00030e0600 */
[----:B------:R1:W-:Y:S04]  /*134e0*/  STL [R1+0x98c], R250 ;  /* 0x00098cfa01007387 */ /* 0x0003e80000100800 */
[----:B------:R-:W4:Y:S01]  /*134f0*/  LDL.LU R240, [R1+0x928] ;  /* 0x0009280001f07983 */ /* 0x000f220000300800 */
[----:B------:R-:W-:-:S05]  /*13500*/  IADD3 R249, P6, R249, R11, RZ ;  /* 0x0000000bf9f97210 */ /* 0x000fca0007fde0ff */
[----:B------:R1:W-:Y:S04]  /*13510*/  STL [R1+0x960], R249 ;  /* 0x000960f901007387 */ /* 0x0003e80000100800 */
[----:B------:R-:W4:Y:S04]  /*13520*/  LDL.LU R239, [R1+0x94c] ;  /* 0x00094c0001ef7983 */ /* 0x000f280000300800 */
[----:B------:R-:W4:Y:S04]  /*13530*/  LDL.LU R238, [R1+0x920] ;  /* 0x0009200001ee7983 */ /* 0x000f280000300800 */
[----:B0-----:R-:W4:Y:S04]  /*13540*/  LDL.LU R251, [R1+0x944] ;  /* 0x0009440001fb7983 */ /* 0x001f280000300800 */
[----:B-1----:R-:W4:Y:S04]  /*13550*/  LDL.LU R250, [R1+0x918] ;  /* 0x0009180001fa7983 */ /* 0x002f280000300800 */
[----:B------:R-:W4:Y:S01]  /*13560*/  LDL.LU R249, [R1+0x93c] ;  /* 0x00093c0001f97983 */ /* 0x000f220000300800 */
[----:B--2---:R-:W-:Y:S01]  /*13570*/  IMAD.X R20, R20, 0x1, R0, P1 ;  /* 0x0000000114147824 */ /* 0x004fe200008e0600 */
[----:B---3--:R-:W-:-:S04]  /*13580*/  IADD3 R13, P1, R13, R11, RZ ;  /* 0x0000000b0d0d7210 */ /* 0x008fc80007f3e0ff */
        /* <DEDUP_REMOVED lines=19> */
[----:B----4-:R-:W-:-:S03]  /*136c0*/  IADD3 R252, P6, R252, R11, RZ ;  /* 0x0000000bfcfc7210 */ /* 0x010fc60007fde0ff */
[----:B0-----:R-:W2:Y:S04]  /*136d0*/  LDL.LU R237, [R1+0x910] ;  /* 0x0009100001ed7983 */ /* 0x001ea80000300800 */
[----:B------:R0:W-:Y:S04]  /*136e0*/  STL [R1+0x95c], R236 ;  /* 0x00095cec01007387 */ /* 0x0001e80000100800 */
[----:B0-----:R-:W3:Y:S04]  /*136f0*/  LDL.LU R236, [R1+0x934] ;  /* 0x0009340001ec7983 */ /* 0x001ee80000300800 */
[----:B------:R0:W-:Y:S04]  /*13700*/  STL [R1+0x930], R252 ;  /* 0x000930fc01007387 */ /* 0x0001e80000100800 */
[----:B0-----:R-:W4:Y:S01]  /*13710*/  LDL.LU R252, [R1+0x908] ;  /* 0x0009080001fc7983 */ /* 0x001f220000300800 */
        /* <DEDUP_REMOVED lines=10> */
[----:B------:R0:W-:Y:S01]  /*137c0*/  STL [R1+0x944], R251 ;  /* 0x000944fb01007387 */ /* 0x0001e20000100800 */
[----:B------:R-:W-:-:S03]  /*137d0*/  IMAD.X R249, R249, 0x1, R0, P4 ;  /* 0x00000001f9f97824 */ /* 0x000fc600020e0600 */
        /* <DEDUP_REMOVED lines=1243> */
[----:B------:R0:W-:Y:S01]  /*18590*/  STL [R1+0x2cc], R241 ;  /* 0x0002ccf101007387 */ /* 0x0001e20000100800 */
[----:B--2---:R-:W-:-:S05]  /*185a0*/  IADD3 R240, P6, R240, R11, RZ ;  /* 0x0000000bf0f07210 */ /* 0x004fca0007fde0ff */
[----:B------:R1:W-:Y:S01]  /*185b0*/  STL [R1+0x2a0], R240 ;  /* 0x0002a0f001007387 */ /* 0x0003e20000100800 */
[----:B----4-:R-:W-:Y:S01]  /*185c0*/  IMAD.X R239, R239, 0x1, R0, P1 ;  /* 0x00000001efef7824 */ /* 0x010fe200008e0600 */
[----:B------:R-:W-:-:S04]  /*185d0*/  IADD3 R238, P1, R238, R11, RZ ;  /* 0x0000000beeee7210 */ /* 0x000fc80007f3e0ff */
[----:B------:R2:W-:Y:S01]  /*185e0*/  STL [R1+0x2c4], R239 ;  /* 0x0002c4ef01007387 */ /* 0x0005e20000100800 */
[----:B------:R-:W-:-:S03]  /*185f0*/  IMAD.X R237, R237, 0x1, R0, P2 ;  /* 0x00000001eded7824 */ /* 0x000fc600010e0600 */
[----:B------:R4:W-:Y:S04]  /*18600*/  STL [R1+0x298], R238 ;  /* 0x000298ee01007387 */ /* 0x0009e80000100800 */
[----:B------:R4:W-:Y:S04]  /*18610*/  STL [R1+0x2bc], R237 ;  /* 0x0002bced01007387 */ /* 0x0009e80000100800 */
[----:B------:R-:W4:Y:S04]  /*18620*/  LDL.LU R20, [R1+0x2a4] ;  /* 0x0002a40001147983 */ /* 0x000f280000300800 */
[----:B------:R-:W4:Y:S01]  /*18630*/  LDL.LU R13, [R1+0x278] ;  /* 0x00027800010d7983 */ /* 0x000f220000300800 */
[----:B------:R-:W-:Y:S01]  /*18640*/  IADD3 R236, P2, R236, R11, RZ ;  /* 0x0000000becec7210 */ /* 0x000fe20007f5e0ff */
[----:B---3--:R-:W-:-:S04]  /*18650*/  IMAD.X R252, R252, 0x1, R0, P3 ;  /* 0x00000001fcfc7824 */ /* 0x008fc800018e0600 */
        /* <DEDUP_REMOVED lines=11> */
[----:B--2---:R-:W2:Y:S04]  /*18710*/  LDL.LU R239, [R1+0x250] ;  /* 0x0002500001ef7983 */ /* 0x004ea80000300800 */
[----:B----4-:R-:W4:Y:S01]  /*18720*/  LDL.LU R238, [R1+0x274] ;  /* 0x0002740001ee7983 */ /* 0x010f220000300800 */
[----:B------:R-:W-:-:S05]  /*18730*/  IADD3 R251, P3, R251, R11, RZ ;  /* 0x0000000bfbfb7210 */ /* 0x000fca0007f7e0ff */
[----:B------:R0:W-:Y:S01]  /*18740*/  STL [R1+0x288], R251 ;  /* 0x000288fb01007387 */ /* 0x0001e20000100800 */
[----:B------:R-:W-:-:S05]  /*18750*/  IMAD.X R250, R250, 0x1, R0, P4 ;  /* 0x00000001fafa7824 */ /* 0x000fca00020e0600 */
[----:B------:R1:W-:Y:S04]  /*18760*/  STL [R1+0x2ac], R250 ;  /* 0x0002acfa01007387 */ /* 0x0003e80000100800 */
[----:B------:R-:W4:Y:S01]  /*18770*/  LDL.LU R237, [R1+0x248] ;  /* 0x0002480001ed7983 */ /* 0x000f220000300800 */
[----:B------:R-:W-:-:S05]  /*18780*/  IADD3 R249, P4, R249, R11, RZ ;  /* 0x0000000bf9f97210 */ /* 0x000fca0007f9e0ff */
[----:B------:R1:W-:Y:S04]  /*18790*/  STL [R1+0x280], R249 ;  /* 0x000280f901007387 */ /* 0x0003e80000100800 */
[----:B---3--:R-:W3:Y:S04]  /*187a0*/  LDL.LU R236, [R1+0x26c] ;  /* 0x00026c0001ec7983 */ /* 0x008ee80000300800 */
[----:B------:R-:W3:Y:S04]  /*187b0*/  LDL.LU R252, [R1+0x240] ;  /* 0x0002400001fc7983 */ /* 0x000ee80000300800 */
[----:B0-----:R-:W3:Y:S04]  /*187c0*/  LDL.LU R251, [R1+0x264] ;  /* 0x0002640001fb7983 */ /* 0x001ee80000300800 */
[----:B-1----:R-:W3:Y:S04]  /*187d0*/  LDL.LU R250, [R1+0x238] ;  /* 0x0002380001fa7983 */ /* 0x002ee80000300800 */
[----:B------:R-:W3:Y:S01]  /*187e0*/  LDL.LU R249, [R1+0x25c] ;  /* 0x00025c0001f97983 */ /* 0x000ee20000300800 */
[----:B------:R-:W-:-:S02]  /*187f0*/  IMAD.MOV.U32 R17, RZ, RZ, R16 ;  /* 0x000000ffff117224 */ /* 0x000fc400078e0010 */
[----:B------:R-:W-:Y:S02]  /*18800*/  IMAD.MOV.U32 R16, RZ, RZ, R21 ;  /* 0x000000ffff107224 */ /* 0x000fe400078e0015 */
[----:B------:R-:W-:Y:S01]  /*18810*/  IMAD.X R20, R20, 0x1, R0, P5 ;  /* 0x0000000114147824 */ /* 0x000fe200028e0600 */
[----:B------:R-:W-:-:S04]  /*18820*/  IADD3 R13, P5, R13, R11, RZ ;  /* 0x0000000b0d0d7210 */ /* 0x000fc80007fbe0ff */
[----:B------:R-:W-:Y:S04]  /*18830*/  STL [R1+0x2a4], R20 ;  /* 0x0002a41401007387 */ /* 0x000fe80000100800 */
[----:B------:R0:W-:Y:S02]  /*18840*/  STL [R1+0x278], R13 ;  /* 0x0002780d01007387 */ /* 0x0001e40000100800 */
[----:B0-----:R-:W0:Y:S01]  /*18850*/  LDC R13, c[0x0][0x23c] ;  /* 0x00008f00ff0d7b82 */ /* 0x001e220000000800 */
[--C-:B------:R-:W-:Y:S01]  /*18860*/  IMAD.X R15, R15, 0x1, R0.reuse, P6 ;  /* 0x000000010f0f7824 */ /* 0x100fe200030e0600 */
[----:B------:R-:W-:Y:S01]  /*18870*/  IADD3 R247, P6, R247, R11, RZ ;  /* 0x0000000bf7f77210 */ /* 0x000fe20007fde0ff */
[----:B------:R-:W-:-:S03]  /*18880*/  IMAD.X R246, R246, 0x1, R0, P1 ;  /* 0x00000001f6f67824 */ /* 0x000fc600008e0600 */
[----:B------:R1:W-:Y:S01]  /*18890*/  STL [R1+0x29c], R15 ;  /* 0x00029c0f01007387 */ /* 0x0003e20000100800 */
[----:B------:R-:W-:-:S03]  /*188a0*/  IADD3 R245, P1, R245, R11, RZ ;  /* 0x0000000bf5f57210 */ /* 0x000fc60007f3e0ff */
[----:B------:R-:W-:Y:S01]  /*188b0*/  STL [R1+0x270], R247 ;  /* 0x000270f701007387 */ /* 0x000fe20000100800 */
[----:B------:R-:W-:-:S03]  /*188c0*/  IMAD.X R244, R244, 0x1, R0, P2 ;  /* 0x00000001f4f47824 */ /* 0x000fc600010e0600 */
[----:B------:R1:W-:Y:S01]  /*188d0*/  STL [R1+0x294], R246 ;  /* 0x000294f601007387 */ /* 0x0003e20000100800 */
[----:B------:R-:W-:-:S03]  /*188e0*/  IADD3 R243, P2, R243, R11, RZ ;  /* 0x0000000bf3f37210 */ /* 0x000fc60007f5e0ff */
[----:B------:R-:W-:Y:S01]  /*188f0*/  STL [R1+0x268], R245 ;  /* 0x000268f501007387 */ /* 0x000fe20000100800 */
[----:B0-----:R-:W-:Y:S02]  /*18900*/  IMAD.SHL.U32 R13, R13, 0x40, RZ ;  /* 0x000000400d0d7824 */ /* 0x001fe400078e00ff */
[--C-:B------:R-:W-:Y:S01]  /*18910*/  IMAD.X R242, R242, 0x1, R0.reuse, P3 ;  /* 0x00000001f2f27824 */ /* 0x100fe200018e0600 */
[----:B------:R-:W-:Y:S01]  /*18920*/  IADD3 R241, P3, R241, R11, RZ ;  /* 0x0000000bf1f17210 */ /* 0x000fe20007f7e0ff */
[----:B------:R-:W-:Y:S01]  /*18930*/  IMAD.SHL.U32 R13, R13, 0x2, RZ ;  /* 0x000000020d0d7824 */ /* 0x000fe200078e00ff */
[----:B------:R0:W-:Y:S01]  /*18940*/  STL [R1+0x28c], R244 ;  /* 0x00028cf401007387 */ /* 0x0001e20000100800 */
[----:B------:R-:W-:-:S03]  /*18950*/  IMAD.X R240, R240, 0x1, R0, P4 ;  /* 0x00000001f0f07824 */ /* 0x000fc600020e0600 */
[----:B------:R0:W-:Y:S01]  /*18960*/  STL [R1+0x260], R243 ;  /* 0x000260f301007387 */ /* 0x0001e20000100800 */
[----:B--2---:R-:W-:-:S03]  /*18970*/  IADD3 R239, P4, R239, R11, RZ ;  /* 0x0000000befef7210 */ /* 0x004fc60007f9e0ff */
[----:B------:R2:W-:Y:S01]  /*18980*/  STL [R1+0x284], R242 ;  /* 0x000284f201007387 */ /* 0x0005e20000100800 */
[----:B----4-:R-:W-:-:S03]  /*18990*/  IMAD.X R238, R238, 0x1, R0, P5 ;  /* 0x00000001eeee7824 */ /* 0x010fc600028e0600 */
[----:B------:R4:W-:Y:S04]  /*189a0*/  STL [R1+0x258], R241 ;  /* 0x000258f101007387 */ /* 0x0009e80000100800 */
[----:B------:R4:W-:Y:S04]  /*189b0*/  STL [R1+0x27c], R240 ;  /* 0x00027cf001007387 */ /* 0x0009e80000100800 */
[----:B------:R4:W-:Y:S04]  /*189c0*/  STL [R1+0x250], R239 ;  /* 0x000250ef01007387 */ /* 0x0009e80000100800 */
[----:B------:R4:W-:Y:S01]  /*189d0*/  STL [R1+0x274], R238 ;  /* 0x000274ee01007387 */ /* 0x0009e20000100800 */
[----:B------:R-:W-:-:S05]  /*189e0*/  IADD3 R237, P5, R237, R11, RZ ;  /* 0x0000000beded7210 */ /* 0x000fca0007fbe0ff */
[----:B------:R4:W-:Y:S01]  /*189f0*/  STL [R1+0x248], R237 ;  /* 0x000248ed01007387 */ /* 0x0009e20000100800 */
[----:B---3--:R-:W-:Y:S01]  /*18a00*/  IMAD.X R236, R236, 0x1, R0, P6 ;  /* 0x00000001ecec7824 */ /* 0x008fe200030e0600 */
[----:B------:R-:W-:-:S04]  /*18a10*/  IADD3 R252, P6, R252, R13, RZ ;  /* 0x0000000dfcfc7210 */ /* 0x000fc80007fde0ff */
[----:B------:R3:W-:Y:S01]  /*18a20*/  STL [R1+0x26c], R236 ;  /* 0x00026cec01007387 */ /* 0x0007e20000100800 */
[----:B------:R-:W-:-:S03]  /*18a30*/  IMAD.X R251, R251, 0x1, R0, P1 ;  /* 0x00000001fbfb7824 */ /* 0x000fc600008e0600 */
[----:B------:R3:W-:Y:S01]  /*18a40*/  STL [R1+0x240], R252 ;  /* 0x000240fc01007387 */ /* 0x0007e20000100800 */
[----:B------:R-:W-:-:S03]  /*18a50*/  IADD3 R250, P1, R250, R13, RZ ;  /* 0x0000000dfafa7210 */ /* 0x000fc60007f3e0ff */
[----:B------:R3:W-:Y:S01]  /*18a60*/  STL [R1+0x264], R251 ;  /* 0x000264fb01007387 */ /* 0x0007e20000100800 */
[----:B------:R-:W-:-:S03]  /*18a70*/  IMAD.X R249, R249, 0x1, R0, P2 ;  /* 0x00000001f9f97824 */ /* 0x000fc600010e0600 */
[----:B------:R-:W3:Y:S04]  /*18a80*/  LDL.LU R11, [R1+0x228] ;  /* 0x00022800010b7983 */ /* 0x000ee80000300800 */
[----:B------:R-:W3:Y:S04]  /*18a90*/  LDL.LU R21, [R1+0x24c] ;  /* 0x00024c0001157983 */ /* 0x000ee80000300800 */
[----:B------:R3:W-:Y:S04]  /*18aa0*/  STL [R1+0x238], R250 ;  /* 0x000238fa01007387 */ /* 0x0007e80000100800 */
[----:B------:R3:W-:Y:S04]  /*18ab0*/  STL [R1+0x25c], R249 ;  /* 0x00025cf901007387 */ /* 0x0007e80000100800 */
[----:B-1----:R-:W3:Y:S04]  /*18ac0*/  LDL.LU R15, [R1+0x244] ;  /* 0x00024400010f7983 */ /* 0x002ee80000300800 */
[----:B------:R-:W3:Y:S04]  /*18ad0*/  LDL.LU R246, [R1+0x23c] ;  /* 0x00023c0001f67983 */ /* 0x000ee80000300800 */
[----:B0-----:R-:W3:Y:S04]  /*18ae0*/  LDL.LU R244, [R1+0x234] ;  /* 0x0002340001f47983 */ /* 0x001ee80000300800 */
[----:B------:R-:W3:Y:S04]  /*18af0*/  LDL.LU R243, [R1+0x208] ;  /* 0x0002080001f37983 */ /* 0x000ee80000300800 */
[----:B--2---:R-:W2:Y:S04]  /*18b00*/  LDL.LU R242, [R1+0x22c] ;  /* 0x00022c0001f27983 */ /* 0x004ea80000300800 */
[----:B----4-:R-:W4:Y:S04]  /*18b10*/  LDL.LU R241, [R1+0x200] ;  /* 0x0002000001f17983 */ /* 0x010f280000300800 */
[----:B------:R-:W4:Y:S04]  /*18b20*/  LDL.LU R240, [R1+0x224] ;  /* 0x0002240001f07983 */ /* 0x000f280000300800 */
[----:B------:R-:W4:Y:S04]  /*18b30*/  LDL.LU R239, [R1+0x1f8] ;  /* 0x0001f80001ef7983 */ /* 0x000f280000300800 */
[----:B------:R-:W4:Y:S04]  /*18b40*/  LDL.LU R238, [R1+0x21c] ;  /* 0x00021c0001ee7983 */ /* 0x000f280000300800 */
[----:B------:R-:W4:Y:S01]  /*18b50*/  LDL.LU R237, [R1+0x1f0] ;  /* 0x0001f00001ed7983 */ /* 0x000f220000300800 */
[----:B------:R-:W-:-:S03]  /*18b60*/  IADD3 R2, P2, R2, R13, RZ ;  /* 0x0000000d02027210 */ /* 0x000fc60007f5e0ff */
[----:B---3--:R-:W3:Y:S01]  /*18b70*/  LDL.LU R236, [R1+0x214] ;  /* 0x0002140001ec7983 */ /* 0x008ee20000300800 */
[----:B------:R-:W-:-:S03]  /*18b80*/  IMAD.MOV.U32 R20, RZ, RZ, R248 ;  /* 0x000000ffff147224 */ /* 0x000fc600078e00f8 */
[----:B------:R-:W3:Y:S01]  /*18b90*/  LDL.LU R252, [R1+0x1e8] ;  /* 0x0001e80001fc7983 */ /* 0x000ee20000300800 */
[----:B------:R-:W-:-:S03]  /*18ba0*/  IMAD.MOV.U32 R247, RZ, RZ, R3 ;  /* 0x000000fffff77224 */ /* 0x000fc600078e0003 */
[----:B------:R-:W3:Y:S01]  /*18bb0*/  LDL.LU R251, [R1+0x20c] ;  /* 0x00020c0001fb7983 */ /* 0x000ee20000300800 */
[----:B------:R-:W-:-:S03]  /*18bc0*/  IMAD.MOV.U32 R245, RZ, RZ, R4 ;  /* 0x000000fffff57224 */ /* 0x000fc600078e0004 */
[----:B------:R-:W3:Y:S01]  /*18bd0*/  LDL.LU R250, [R1+0x1e0] ;  /* 0x0001e00001fa7983 */ /* 0x000ee20000300800 */
[----:B------:R-:W-:-:S03]  /*18be0*/  IMAD.MOV.U32 R3, RZ, RZ, R10 ;  /* 0x000000ffff037224 */ /* 0x000fc600078e000a */
[----:B------:R-:W3:Y:S04]  /*18bf0*/  LDL.LU R249, [R1+0x204] ;  /* 0x0002040001f97983 */ /* 0x000ee80000300800 */
[----:B------:R-:W3:Y:S04]  /*18c00*/  LDL.LU R248, [R1+0x1d8] ;  /* 0x0001d80001f87983 */ /* 0x000ee80000300800 */
[----:B------:R-:W3:Y:S04]  /*18c10*/  LDL.LU R4, [R1+0x1fc] ;  /* 0x0001fc0001047983 */ /* 0x000ee80000300800 */
[----:B------:R-:W3:Y:S04]  /*18c20*/  LDL.LU R10, [R1+0x1d0] ;  /* 0x0001d000010a7983 */ /* 0x000ee80000300800 */
[----:B------:R0:W-:Y:S04]  /*18c30*/  STL [R1+0x230], R2 ;  /* 0x0002300201007387 */ /* 0x0001e80000100800 */
[----:B0-----:R-:W2:Y:S02]  /*18c40*/  LDL.LU R2, [R1+0xad4] ;  /* 0x000ad40001027983 */ /* 0x001ea40000300800 */
[----:B--2---:R-:W-:-:S05]  /*18c50*/  IMAD.X R2, R2, 0x1, R0, P3 ;  /* 0x0000000102027824 */ /* 0x004fca00018e0600 */
[----:B------:R0:W-:Y:S04]  /*18c60*/  STL [R1+0x254], R2 ;  /* 0x0002540201007387 */ /* 0x0001e80000100800 */
[----:B0-----:R-:W2:Y:S01]  /*18c70*/  LDL.LU R2, [R1+0xad0] ;  /* 0x000ad00001027983 */ /* 0x001ea20000300800 */
[-C--:B------:R-:W-:Y:S01]  /*18c80*/  IADD3 R11, P3, R11, R13.reuse, RZ ;  /* 0x0000000d0b0b7210 */ /* 0x080fe20007f7e0ff */
[--C-:B------:R-:W-:Y:S01]  /*18c90*/  IMAD.X R21, R21, 0x1, R0.reuse, P4 ;  /* 0x0000000115157824 */ /* 0x100fe200020e0600 */
[-C--:B------:R-:W-:Y:S01]  /*18ca0*/  IADD3 R20, P4, R20, R13.reuse, RZ ;  /* 0x0000000d14147210 */ /* 0x080fe20007f9e0ff */
[----:B------:R-:W-:Y:S01]  /*18cb0*/  IMAD.X R15, R15, 0x1, R0, P5 ;  /* 0x000000010f0f7824 */ /* 0x000fe200028e0600 */
[----:B------:R-:W-:Y:S01]  /*18cc0*/  IADD3 R247, P5, R247, R13, RZ ;  /* 0x0000000df7f77210 */ /* 0x000fe20007fbe0ff */
[----:B------:R-:W-:Y:S04]  /*18cd0*/  STL [R1+0x228], R11 ;  /* 0x0002280b01007387 */ /* 0x000fe80000100800 */
[----:B------:R0:W-:Y:S04]  /*18ce0*/  STL [R1+0x24c], R21 ;  /* 0x00024c1501007387 */ /* 0x0001e80000100800 */
[----:B------:R1:W-:Y:S04]  /*18cf0*/  STL [R1+0x220], R20 ;  /* 0x0002201401007387 */ /* 0x0003e80000100800 */
[----:B------:R-:W-:Y:S04]  /*18d00*/  STL [R1+0x244], R15 ;  /* 0x0002440f01007387 */ /* 0x000fe80000100800 */
[----:B------:R-:W-:Y:S01]  /*18d10*/  STL [R1+0x218], R247 ;  /* 0x000218f701007387 */ /* 0x000fe20000100800 */
[----:B0-----:R-:W-:-:S02]  /*18d20*/  IMAD.MOV.U32 R21, RZ, RZ, R3 ;  /* 0x000000ffff157224 */ /* 0x001fc400078e0003 */
[----:B-1----:R-:W-:Y:S02]  /*18d30*/  IMAD.MOV.U32 R20, RZ, RZ, R9 ;  /* 0x000000ffff147224 */ /* 0x002fe400078e0009 */
[--C-:B--2---:R-:W-:Y:S01]  /*18d40*/  IMAD.X R246, R246, 0x1, R2.reuse, P6 ;  /* 0x00000001f6f67824 */ /* 0x104fe200030e0602 */
[-C--:B------:R-:W-:Y:S01]  /*18d50*/  IADD3 R245, P6, R245, R13.reuse, RZ ;  /* 0x0000000df5f57210 */ /* 0x080fe20007fde0ff */
[--C-:B------:R-:W-:Y:S01]  /*18d60*/  IMAD.X R244, R244, 0x1, R2.reuse, P1 ;  /* 0x00000001f4f47824 */ /* 0x100fe200008e0602 */
[-C--:B------:R-:W-:Y:S01]  /*18d70*/  IADD3 R243, P1, R243, R13.reuse, RZ ;  /* 0x0000000df3f37210 */ /* 0x080fe20007f3e0ff */
[--C-:B------:R-:W-:Y:S01]  /*18d80*/  IMAD.X R242, R242, 0x1, R2.reuse, P2 ;  /* 0x00000001f2f27824 */ /* 0x100fe200010e0602 */
[----:B------:R-:W-:Y:S01]  /*18d90*/  STL [R1+0x23c], R246 ;  /* 0x00023cf601007387 */ /* 0x000fe20000100800 */
[-C--:B----4-:R-:W-:Y:S01]  /*18da0*/  IADD3 R241, P2, R241, R13.reuse, RZ ;  /* 0x0000000df1f17210 */ /* 0x090fe20007f5e0ff */
[--C-:B------:R-:W-:Y:S01]  /*18db0*/  IMAD.X R240, R240, 0x1, R2.reuse, P3 ;  /* 0x00000001f0f07824 */ /* 0x100fe200018e0602 */
[-C--:B------:R-:W-:Y:S01]  /*18dc0*/  IADD3 R239, P3, R239, R13.reuse, RZ ;  /* 0x0000000defef7210 */ /* 0x080fe20007f7e0ff */
[----:B------:R-:W-:Y:S01]  /*18dd0*/  STL [R1+0x210], R245 ;  /* 0x000210f501007387 */ /* 0x000fe20000100800 */
[----:B------:R-:W-:Y:S01]  /*18de0*/  IMAD.X R238, R238, 0x1, R2, P4 ;  /* 0x00000001eeee7824 */ /* 0x000fe200020e0602 */
[----:B------:R-:W-:-:S02]  /*18df0*/  IADD3 R237, P4, R237, R13, RZ ;  /* 0x0000000deded7210 */ /* 0x000fc40007f9e0ff */
[----:B------:R-:W-:Y:S01]  /*18e00*/  STL [R1+0x234], R244 ;  /* 0x000234f401007387 */ /* 0x000fe20000100800 */
[----:B---3--:R-:W-:-:S03]  /*18e10*/  IMAD.X R236, R236, 0x1, R2, P5 ;  /* 0x00000001ecec7824 */ /* 0x008fc600028e0602 */
        /* <DEDUP_REMOVED lines=12> */
[----:B------:R-:W-:Y:S01]  /*18ee0*/  STL [R1+0x1f0], R237 ;  /* 0x0001f0ed01007387 */ /* 0x000fe20000100800 */
[----:B------:R-:W-:-:S03]  /*18ef0*/  IADD3 R10, P2, R10, R13, RZ ;  /* 0x0000000d0a0a7210 */ /* 0x000fc60007f5e0ff */
[----:B------:R-:W-:Y:S04]  /*18f00*/  STL [R1+0x214], R236 ;  /* 0x000214ec01007387 */ /* 0x000fe80000100800 */
[----:B------:R-:W-:Y:S04]  /*18f10*/  STL [R1+0x1e8], R252 ;  /* 0x0001e8fc01007387 */ /* 0x000fe80000100800 */
[----:B------:R-:W-:Y:S04]  /*18f20*/  STL [R1+0x20c], R251 ;  /* 0x00020cfb01007387 */ /* 0x000fe80000100800 */
[----:B------:R-:W-:Y:S04]  /*18f30*/  STL [R1+0x1e0], R250 ;  /* 0x0001e0fa01007387 */ /* 0x000fe80000100800 */
[----:B------:R-:W-:Y:S04]  /*18f40*/  STL [R1+0x204], R249 ;  /* 0x000204f901007387 */ /* 0x000fe80000100800 */
[----:B------:R1:W-:Y:S04]  /*18f50*/  STL [R1+0x1d8], R248 ;  /* 0x0001d8f801007387 */ /* 0x0003e80000100800 */
[----:B------:R2:W-:Y:S04]  /*18f60*/  STL [R1+0x1fc], R4 ;  /* 0x0001fc0401007387 */ /* 0x0005e80000100800 */
[----:B------:R3:W-:Y:S04]  /*18f70*/  STL [R1+0x1d0], R10 ;  /* 0x0001d00a01007387 */ /* 0x0007e80000100800 */
[----:B0-----:R-:W4:Y:S04]  /*18f80*/  LDL.LU R238, [R1+0x1e4] ;  /* 0x0001e40001ee7983 */ /* 0x001f280000300800 */
[----:B------:R-:W4:Y:S04]  /*18f90*/  LDL.LU R239, [R1+0x1b8] ;  /* 0x0001b80001ef7983 */ /* 0x000f280000300800 */
        /* <DEDUP_REMOVED lines=8> */
[----:B-1----:R-:W4:Y:S04]  /*19020*/  LDL.LU R248, [R1+0x1bc] ;  /* 0x0001bc0001f87983 */ /* 0x002f280000300800 */
[----:B------:R-:W4:Y:S04]  /*19030*/  LDL.LU R249, [R1+0x190] ;  /* 0x0001900001f97983 */ /* 0x000f280000300800 */
[----:B------:R-:W4:Y:S04]  /*19040*/  LDL.LU R250, [R1+0x1b4] ;  /* 0x0001b40001fa7983 */ /* 0x000f280000300800 */
[----:B------:R-:W4:Y:S04]  /*19050*/  LDL.LU R251, [R1+0x188] ;  /* 0x0001880001fb7983 */ /* 0x000f280000300800 */
[----:B------:R-:W4:Y:S04]  /*19060*/  LDL.LU R252, [R1+0x1ac] ;  /* 0x0001ac0001fc7983 */ /* 0x000f280000300800 */
[----:B------:R-:W4:Y:S04]  /*19070*/  LDL.LU R3, [R1+0x180] ;  /* 0x0001800001037983 */ /* 0x000f280000300800 */
[----:B--2---:R-:W2:Y:S01]  /*19080*/  LDL.LU R4, [R1+0x1a4] ;  /* 0x0001a40001047983 */ /* 0x004ea20000300800 */
[----:B------:R-:W-:-:S03]  /*19090*/  IMAD.MOV.U32 R236, RZ, RZ, R7 ;  /* 0x000000ffffec7224 */ /* 0x000fc600078e0007 */
[----:B------:R-:W2:Y:S04]  /*190a0*/  LDL.LU R9, [R1+0x178] ;  /* 0x0001780001097983 */ /* 0x000ea80000300800 */
[----:B---3--:R-:W3:Y:S04]  /*190b0*/  LDL.LU R10, [R1+0x19c] ;  /* 0x00019c00010a7983 */ /* 0x008ee80000300800 */
[----:B------:R-:W3:Y:S01]  /*190c0*/  LDL.LU R7, [R1+0x170] ;  /* 0x0001700001077983 */ /* 0x000ee20000300800 */
[----:B------:R-:W-:Y:S01]  /*190d0*/  IMAD.X R8, R8, 0x1, R2, P3 ;  /* 0x0000000108087824 */ /* 0x000fe200018e0602 */
[----:B------:R-:W-:Y:S01]  /*190e0*/  IADD3 R21, P3, R21, R13, RZ ;  /* 0x0000000d15157210 */ /* 0x000fe20007f7e0ff */
[----:B------:R-:W-:-:S02]  /*190f0*/  IMAD.MOV.U32 R15, RZ, RZ, R6 ;  /* 0x000000ffff0f7224 */ /* 0x000fc400078e0006 */
[----:B------:R-:W-:Y:S01]  /*19100*/  IMAD.MOV.U32 R237, RZ, RZ, R5 ;  /* 0x000000ffffed7224 */ /* 0x000fe200078e0005 */
[----:B------:R-:W3:Y:S01]  /*19110*/  LDL.LU R6, [R1+0x194] ;  /* 0x0001940001067983 */ /* 0x000ee20000300800 */
[----:B------:R-:W-:-:S03]  /*19120*/  IMAD.X R236, R236, 0x1, R2, P4 ;  /* 0x00000001ecec7824 */ /* 0x000fc600020e0602 */
[----:B------:R-:W3:Y:S01]  /*19130*/  LDL.LU R5, [R1+0x18c] ;  /* 0x00018c0001057983 */ /* 0x000ee20000300800 */
[----:B------:R-:W-:-:S03]  /*19140*/  IADD3 R237, P4, R237, R13, RZ ;  /* 0x0000000deded7210 */ /* 0x000fc60007f9e0ff */
[----:B------:R0:W-:Y:S04]  /*19150*/  STL [R1+0x1f4], R8 ;  /* 0x0001f40801007387 */ /* 0x0001e80000100800 */
[----:B0-----:R-:W3:Y:S04]  /*19160*/  LDL.LU R8, [R1+0x160] ;  /* 0x0001600001087983 */ /* 0x001ee80000300800 */
[----:B------:R-:W3:Y:S04]  /*19170*/  LDL.LU R11, [R1+0x158] ;  /* 0x00015800010b7983 */ /* 0x000ee80000300800 */
[----:B------:R0:W-:Y:S04]  /*19180*/  STL [R1+0x1c8], R21 ;  /* 0x0001c81501007387 */ /* 0x0001e80000100800 */
[----:B0-----:R-:W3:Y:S04]  /*19190*/  LDL.LU R21, [R1+0x17c] ;  /* 0x00017c0001157983 */ /* 0x001ee80000300800 */
[----:B------:R0:W-:Y:S04]  /*191a0*/  STL [R1+0x1ec], R236 ;  /* 0x0001ecec01007387 */ /* 0x0001e80000100800 */
[----:B0-----:R0:W5:Y:S04]  /*191b0*/  LDL.LU R236, [R1+0xacc] ;  /* 0x000acc0001ec7983 */ /* 0x0011680000300800 */
[----:B------:R1:W-:Y:S04]  /*191c0*/  STL [R1+0x1c0], R237 ;  /* 0x0001c0ed01007387 */ /* 0x0003e80000100800 */
[----:B-1----:R0:W5:Y:S01]  /*191d0*/  LDL.LU R237, [R1+0xac8] ;  /* 0x000ac80001ed7983 */ /* 0x0021620000300800 */
[----:B----4-:R-:W-:Y:S01]  /*191e0*/  IMAD.X R238, R238, 0x1, R2, P5 ;  /* 0x00000001eeee7824 */ /* 0x010fe200028e0602 */
[----:B------:R-:W-:-:S04]  /*191f0*/  IADD3 R239, P5, R239, R13, RZ ;  /* 0x0000000defef7210 */ /* 0x000fc80007fbe0ff */
[----:B------:R1:W-:Y:S01]  /*19200*/  STL [R1+0x1e4], R238 ;  /* 0x0001e4ee01007387 */ /* 0x0003e20000100800 */
[--C-:B------:R-:W-:Y:S01]  /*19210*/  IMAD.X R240, R240, 0x1, R2.reuse, P6 ;  /* 0x00000001f0f07824 */ /* 0x100fe200030e0602 */
[----:B------:R-:W-:Y:S02]  /*19220*/  IADD3 R241, P6, R241, R13, RZ ;  /* 0x0000000df1f17210 */ /* 0x000fe40007fde0ff */
[----:B-1----:R0:W5:Y:S01]  /*19230*/  LDL.LU R238, [R1+0xac4] ;  /* 0x000ac40001ee7983 */ /* 0x0021620000300800 */
[----:B------:R-:W-:-:S03]  /*19240*/  IMAD.X R242, R242, 0x1, R2, P1 ;  /* 0x00000001f2f27824 */ /* 0x000fc600008e0602 */
[----:B------:R1:W-:Y:S01]  /*19250*/  STL [R1+0x1b8], R239 ;  /* 0x0001b8ef01007387 */ /* 0x0003e20000100800 */
[-C--:B------:R-:W-:Y:S01]  /*19260*/  IADD3 R243, P1, R243, R13.reuse, RZ ;  /* 0x0000000df3f37210 */ /* 0x080fe20007f3e0ff */
[--C-:B------:R-:W-:Y:S02]  /*19270*/  IMAD.X R244, R244, 0x1, R2.reuse, P2 ;  /* 0x00000001f4f47824 */ /* 0x100fe400010e0602 */
[----:B-1----:R0:W5:Y:S04]  /*19280*/  LDL.LU R239, [R1+0xac0] ;  /* 0x000ac00001ef7983 */ /* 0x0021680000300800 */
[----:B------:R1:W-:Y:S01]  /*19290*/  STL [R1+0x1dc], R240 ;  /* 0x0001dcf001007387 */ /* 0x0003e20000100800 */
[----:B------:R-:W-:Y:S01]  /*192a0*/  IADD3 R245, P2, R245, R13, RZ ;  /* 0x0000000df5f57210 */ /* 0x000fe20007f5e0ff */
[----:B------:R-:W-:-:S02]  /*192b0*/  IMAD.X R246, R246, 0x1, R2, P3 ;  /* 0x00000001f6f67824 */ /* 0x000fc400018e0602 */
[----:B-1----:R0:W5:Y:S04]  /*192c0*/  LDL.LU R240, [R1+0xabc] ;  /* 0x000abc0001f07983 */ /* 0x0021680000300800 */
[----:B------:R1:W-:Y:S01]  /*192d0*/  STL [R1+0x1b0], R241 ;  /* 0x0001b0f101007387 */ /* 0x0003e20000100800 */
[-C--:B------:R-:W-:Y:S01]  /*192e0*/  IADD3 R247, P3, R247, R13.reuse, RZ ;  /* 0x0000000df7f77210 */ /* 0x080fe20007f7e0ff */
[----:B------:R-:W-:Y:S02]  /*192f0*/  IMAD.X R248, R248, 0x1, R2, P4 ;  /* 0x00000001f8f87824 */ /* 0x000fe400020e0602 */
[----:B-1----:R0:W5:Y:S04]  /*19300*/  LDL.LU R241, [R1+0xab8] ;  /* 0x000ab80001f17983 */ /* 0x0021680000300800 */
[----:B------:R1:W-:Y:S01]  /*19310*/  STL [R1+0x1d4], R242 ;  /* 0x0001d4f201007387 */ /* 0x0003e20000100800 */
[----:B------:R-:W-:-:S03]  /*19320*/  IADD3 R249, P4, R249, R13, RZ ;  /* 0x0000000df9f97210 */ /* 0x000fc60007f9e0ff */
[----:B-1----:R0:W5:Y:S04]  /*19330*/  LDL.LU R242, [R1+0xab4] ;  /* 0x000ab40001f27983 */ /* 0x0021680000300800 */
[----:B------:R1:W-:Y:S01]  /*19340*/  STL [R1+0x1a8], R243 ;  /* 0x0001a8f301007387 */ /* 0x0003e20000100800 */
[----:B------:R-:W-:-:S03]  /*19350*/  IMAD.X R250, R250, 0x1, R2, P5 ;  /* 0x00000001fafa7824 */ /* 0x000fc600028e0602 */
        /* <DEDUP_REMOVED lines=11> */
[----:B--2---:R-:W-:-:S03]  /*19410*/  IMAD.X R4, R4, 0x1, R2, P1 ;  /* 0x0000000104047824 */ /* 0x004fc600008e0602 */
[----:B-1----:R0:W5:Y:S04]  /*19420*/  LDL.LU R247, [R1+0xaa0] ;  /* 0x000aa00001f77983 */ /* 0x0021680000300800 */
[----:B------:R1:W-:Y:S01]  /*19430*/  STL [R1+0x1bc], R248 ;  /* 0x0001bcf801007387 */ /* 0x0003e20000100800 */
[----:B------:R-:W-:-:S03]  /*19440*/  IADD3 R9, P1, R9, R13, RZ ;  /* 0x0000000d09097210 */ /* 0x000fc60007f3e0ff */
[----:B-1----:R0:W5:Y:S04]  /*19450*/  LDL.LU R248, [R1+0xa9c] ;  /* 0x000a9c0001f87983 */ /* 0x0021680000300800 */
[----:B------:R1:W-:Y:S01]  /*19460*/  STL [R1+0x190], R249 ;  /* 0x000190f901007387 */ /* 0x0003e20000100800 */
[----:B---3--:R-:W-:-:S03]  /*19470*/  IMAD.X R10, R10, 0x1, R2, P2 ;  /* 0x000000010a0a7824 */ /* 0x008fc600010e0602 */
[----:B-1----:R0:W5:Y:S04]  /*19480*/  LDL.LU R249, [R1+0xa98] ;  /* 0x000a980001f97983 */ /* 0x0021680000300800 */
[----:B------:R1:W-:Y:S01]  /*19490*/  STL [R1+0x1b4], R250 ;  /* 0x0001b4fa01007387 */ /* 0x0003e20000100800 */
[----:B------:R-:W-:-:S03]  /*194a0*/  IADD3 R7, P2, R7, R13, RZ ;  /* 0x0000000d07077210 */ /* 0x000fc60007f5e0ff */
[----:B-1----:R0:W5:Y:S04]  /*194b0*/  LDL.LU R250, [R1+0xa94] ;  /* 0x000a940001fa7983 */ /* 0x0021680000300800 */
[----:B------:R1:W-:Y:S04]  /*194c0*/  STL [R1+0x188], R251 ;  /* 0x000188fb01007387 */ /* 0x0003e80000100800 */
        /* <DEDUP_REMOVED lines=8> */
[----:B-1----:R-:W2:Y:S04]  /*19550*/  LDL.LU R9, [R1+0xa80] ;  /* 0x000a800001097983 */ /* 0x002ea80000300800 */
[----:B------:R1:W-:Y:S04]  /*19560*/  STL [R1+0x19c], R10 ;  /* 0x00019c0a01007387 */ /* 0x0003e80000100800 */
[----:B-1----:R-:W3:Y:S04]  /*19570*/  LDL.LU R10, [R1+0xa7c] ;  /* 0x000a7c00010a7983 */ /* 0x002ee80000300800 */
[----:B------:R1:W-:Y:S04]  /*19580*/  STL [R1+0x170], R7 ;  /* 0x0001700701007387 */ /* 0x0003e80000100800 */
[----:B-1----:R-:W4:Y:S01]  /*19590*/  LDL.LU R7, [R1+0xa78] ;  /* 0x000a780001077983 */ /* 0x002f220000300800 */
[----:B------:R-:W-:-:S05]  /*195a0*/  IMAD.X R6, R6, 0x1, R2, P3 ;  /* 0x0000000106067824 */ /* 0x000fca00018e0602 */
[----:B------:R1:W-:Y:S04]  /*195b0*/  STL [R1+0x194], R6 ;  /* 0x0001940601007387 */ /* 0x0003e80000100800 */
[----:B-1----:R-:W3:Y:S01]  /*195c0*/  LDL.LU R6, [R1+0xa74] ;  /* 0x000a740001067983 */ /* 0x002ee20000300800 */
[----:B------:R-:W-:Y:S02]  /*195d0*/  WARPGROUP.DEPBAR.LE gsb0, 0x0 ;  /* 0x00008000000079c5 */ /* 0x000fe40000010000 */
[----:B------:R-:W-:Y:S01]  /*195e0*/  WARPGROUP.ARRIVE ;  /* 0x00000000000079c5 */ /* 0x000fe20000000000 */
[----:B------:R-:W-:Y:S01]  /*195f0*/  UMOV UR22, UR10 ;  /* 0x0000000a00167c82 */ /* 0x000fe20008000000 */
[----:B------:R-:W-:-:S04]  /*19600*/  UMOV UR23, UR11 ;  /* 0x0000000b00177c82 */ /* 0x000fc80008000000 */
[----:B------:R-:W-:Y:S01]  /*19610*/  HGMMA.64x64x16.F32.BF16 R88, gdesc[UR20].tnspA, R88, gsb0 ;  /* 0x20e00000145879f0 */ /* 0x000fe20008001858 */
[----:B------:R-:W-:Y:S01]  /*19620*/  UMOV UR26, UR14 ;  /* 0x0000000e001a7c82 */ /* 0x000fe20008000000 */
[----:B------:R-:W-:Y:S01]  /*19630*/  UMOV UR27, UR15 ;  /* 0x0000000f001b7c82 */ /* 0x000fe20008000000 */
[----:B------:R-:W-:Y:S02]  /*19640*/  WARPGROUP.DEPBAR.LE gsb0, 0x0 ;  /* 0x00008000000079c5 */ /* 0x000fe40000010000 */
[----:B------:R-:W-:-:S06]  /*19650*/  WARPGROUP.ARRIVE ;  /* 0x00000000000079c5 */ /* 0x000fcc0000000000 */
[----:B------:R-:W-:Y:S01]  /*19660*/  HGMMA.64x64x16.F32.BF16 R88, gdesc[UR24].tnspA, R88, gsb0 ;  /* 0x20e00000185879f0 */ /* 0x000fe20008001858 */
[----:B----4-:R-:W-:-:S05]  /*19670*/  IADD3 R7, P3, R7, R13, RZ ;  /* 0x0000000d07077210 */ /* 0x010fca0007f7e0ff */
[----:B------:R1:W-:Y:S04]  /*19680*/  STL [R1+0x168], R7 ;  /* 0x0001680701007387 */ /* 0x0003e80000100800 */
[----:B-1----:R-:W4:Y:S01]  /*19690*/  LDL.LU R7, [R1+0xa70] ;  /* 0x000a700001077983 */ /* 0x002f220000300800 */
[----:B------:R-:W-:Y:S02]  /*196a0*/  WARPGROUP.DEPBAR.LE gsb0, 0x0 ;  /* 0x00008000000079c5 */ /* 0x000fe40000010000 */
[----:B------:R-:W-:Y:S01]  /*196b0*/  WARPGROUP.ARRIVE ;  /* 0x00000000000079c5 */ /* 0x000fe20000000000 */
[----:B------:R-:W-:Y:S01]  /*196c0*/  UMOV UR30, UR18 ;  /* 0x00000012001e7c82 */ /* 0x000fe20008000000 */
[----:B------:R-:W-:-:S04]  /*196d0*/  UMOV UR31, UR19 ;  /* 0x00000013001f7c82 */ /* 0x000fc80008000000 */
[----:B------:R-:W-:Y:S01]  /*196e0*/  HGMMA.64x64x16.F32.BF16 R56, gdesc[UR28].tnspA, R56, gsb0 ;  /* 0x20e000001c3879f0 */ /* 0x000fe20008001838 */
[--C-:B------:R-:W-:Y:S01]  /*196f0*/  IMAD.X R5, R5, 0x1, R2.reuse, P4 ;  /* 0x0000000105057824 */ /* 0x100fe200020e0602 */
[----:B------:R-:W-:Y:S01]  /*19700*/  IADD3 R8, P4, R8, R13, RZ ;  /* 0x0000000d08087210 */ /* 0x000fe20007f9e0ff */
[----:B------:R-:W-:-:S03]  /*19710*/  IMAD.X R21, R21, 0x1, R2, P6 ;  /* 0x0000000115157824 */ /* 0x000fc600030e0602 */
[----:B------:R1:W-:Y:S01]  /*19720*/  STL [R1+0x18c], R5 ;  /* 0x00018c0501007387 */ /* 0x0003e20000100800 */
[----:B------:R-:W-:Y:S01]  /*19730*/  IMAD.X R15, R15, 0x1, R2, P1 ;  /* 0x000000010f0f7824 */ /* 0x000fe200008e0602 */
[-C--:B--2---:R-:W-:Y:S02]  /*19740*/  IADD3 R9, P1, R9, R13.reuse, RZ ;  /* 0x0000000d09097210 */ /* 0x084fe40007f3e0ff */
[----:B------:R-:W-:Y:S01]  /*19750*/  IADD3 R20, P6, R20, R13, RZ ;  /* 0x0000000d14147210 */ /* 0x000fe20007fde0ff */
[----:B-1----:R-:W2:Y:S04]  /*19760*/  LDL.LU R5, [R1+0xa6c] ;  /* 0x000a6c0001057983 */ /* 0x002ea80000300800 */
[----:B------:R1:W-:Y:S04]  /*19770*/  STL [R1+0x160], R8 ;  /* 0x0001600801007387 */ /* 0x0003e80000100800 */
[----:B-1----:R-:W3:Y:S01]  /*19780*/  LDL.LU R8, [R1+0xa68] ;  /* 0x000a680001087983 */ /* 0x002ee20000300800 */
[----:B------:R-:W-:Y:S01]  /*19790*/  UMOV UR34, UR6 ;  /* 0x0000000600227c82 */ /* 0x000fe20008000000 */
[----:B------:R-:W-:Y:S01]  /*197a0*/  UMOV UR35, UR7 ;  /* 0x0000000700237c82 */ /* 0x000fe20008000000 */
[----:B------:R-:W-:-:S02]  /*197b0*/  WARPGROUP.DEPBAR.LE gsb0, 0x0 ;  /* 0x00008000000079c5 */ /* 0x000fc40000010000 */
[----:B------:R-:W-:-:S06]  /*197c0*/  WARPGROUP.ARRIVE ;  /* 0x00000000000079c5 */ /* 0x000fcc0000000000 */
[----:B------:R-:W-:Y:S01]  /*197d0*/  HGMMA.64x64x16.F32.BF16 R56, gdesc[UR32].tnspA, R56, gsb0 ;  /* 0x20e00000203879f0 */ /* 0x000fe20008001838 */
[----:B------:R-:W-:Y:S01]  /*197e0*/  UMOV UR38, UR10 ;  /* 0x0000000a00267c82 */ /* 0x000fe20008000000 */
[----:B------:R-:W-:Y:S01]  /*197f0*/  UMOV UR39, UR11 ;  /* 0x0000000b00277c82 */ /* 0x000fe20008000000 */
[----:B------:R-:W-:Y:S02]  /*19800*/  WARPGROUP.DEPBAR.LE gsb0, 0x0 ;  /* 0x00008000000079c5 */ /* 0x000fe40000010000 */
[----:B------:R-:W-:-:S06]  /*19810*/  WARPGROUP.ARRIVE ;  /* 0x00000000000079c5 */ /* 0x000fcc0000000000 */
[----:B------:R-:W-:Y:S01]  /*19820*/  HGMMA.64x64x16.F32.BF16 R56, gdesc[UR36].tnspA, R56, gsb0 ;  /* 0x20e00000243879f0 */ /* 0x000fe20008001838 */
[----:B----4-:R-:W-:Y:S01]  /*19830*/  IMAD.X R7, R7, 0x1, R2, P5 ;  /* 0x0000000107077824 */ /* 0x010fe200028e0602 */
[----:B------:R-:W-:-:S04]  /*19840*/  IADD3 R11, P5, R11, R13, RZ ;  /* 0x0000000d0b0b7210 */ /* 0x000fc80007fbe0ff */
[----:B------:R1:W-:Y:S04]  /*19850*/  STL [R1+0x184], R7 ;  /* 0x0001840701007387 */ /* 0x0003e80000100800 */
[----:B-1----:R-:W4:Y:S04]  /*19860*/  LDL.LU R7, [R1+0xa64] ;  /* 0x000a640001077983 */ /* 0x002f280000300800 */
[----:B------:R-:W-:Y:S04]  /*19870*/  STL [R1+0x158], R11 ;  /* 0x0001580b01007387 */ /* 0x000fe80000100800 */
[----:B------:R-:W-:Y:S04]  /*19880*/  STL [R1+0x17c], R21 ;  /* 0x00017c1501007387 */ /* 0x000fe80000100800 */
[----:B------:R1:W-:Y:S01]  /*19890*/  STL [R1+0x148], R9 ;  /* 0x0001480901007387 */ /* 0x0003e20000100800 */
[----:B------:R-:W-:-:S02]  /*198a0*/  WARPGROUP.DEPBAR.LE gsb0, 0x0 ;  /* 0x00008000000079c5 */ /* 0x000fc40000010000 */
[----:B------:R-:W-:Y:S01]  /*198b0*/  UMOV UR42, UR14 ;  /* 0x0000000e002a7c82 */ /* 0x000fe20008000000 */
[----:B------:R-:W-:Y:S01]  /*198c0*/  STL [R1+0x150], R20 ;  /* 0x0001501401007387 */ /* 0x000fe20000100800 */
[----:B------:R-:W-:Y:S01]  /*198d0*/  UMOV UR43, UR15 ;  /* 0x0000000f002b7c82 */ /* 0x000fe20008000000 */
[----:B------:R-:W-:Y:S01]  /*198e0*/  UMOV UR46, UR18 ;  /* 0x00000012002e7c82 */ /* 0x000fe20008000000 */
[----:B------:R-:W-:Y:S01]  /*198f0*/  UMOV UR47, UR19 ;  /* 0x00000013002f7c82 */ /* 0x000fe20008000000 */
[--C-:B--2---:R-:W-:Y:S01]  /*19900*/  IMAD.X R5, R5, 0x1, R2.reuse, P2 ;  /* 0x0000000105057824 */ /* 0x104fe200010e0602 */
[----:B------:R-:W-:Y:S01]  /*19910*/  UMOV UR50, UR6 ;  /* 0x0000000600327c82 */ /* 0x000fe20008000000 */
[----:B-1----:R-:W2:Y:S01]  /*19920*/  LDL.LU R9, [R1+0xa60] ;  /* 0x000a600001097983 */ /* 0x002ea20000300800 */
[----:B------:R-:W-:Y:S01]  /*19930*/  WARPGROUP.ARRIVE ;  /* 0x00000000000079c5 */ /* 0x000fe20000000000 */
[--C-:B---3--:R-:W-:Y:S01]  /*19940*/  IMAD.X R6, R6, 0x1, R2.reuse, P3 ;  /* 0x0000000106067824 */ /* 0x108fe200018e0602 */
[----:B------:R-:W-:Y:S01]  /*19950*/  UMOV UR51, UR7 ;  /* 0x0000000700337c82 */ /* 0x000fe20008000000 */
[--C-:B------:R-:W-:Y:S01]  /*19960*/  IMAD.X R8, R8, 0x1, R2.reuse, P5 ;  /* 0x0000000108087824 */ /* 0x100fe200028e0602 */
[----:B------:R-:W-:Y:S01]  /*19970*/  UMOV UR54, UR10 ;  /* 0x0000000a00367c82 */ /* 0x000fe20008000000 */
[----:B------:R-:W-:Y:S01]  /*19980*/  IMAD.X R10, R10, 0x1, R2, P1 ;  /* 0x000000010a0a7824 */ /* 0x000fe200008e0602 */
[----:B------:R-:W-:Y:S01]  /*19990*/  HGMMA.64x64x16.F32.BF16 R56, gdesc[UR40].tnspA, R56, gsb0 ;  /* 0x20e00000283879f0 */ /* 0x000fe20008001838 */
[----:B------:R-:W-:Y:S01]  /*199a0*/  STL [R1+0x174], R15 ;  /* 0x0001740f01007387 */ /* 0x000fe20000100800 */
[----:B------:R-:W-:Y:S01]  /*199b0*/  UMOV UR55, UR11 ;  /* 0x0000000b00377c82 */ /* 0x000fe20008000000 */
[----:B------:R-:W-:Y:S01]  /*199c0*/  UMOV UR58, UR14 ;  /* 0x0000000e003a7c82 */ /* 0x000fe20008000000 */
[----:B------:R-:W-:Y:S01]  /*199d0*/  UMOV UR59, UR15 ;  /* 0x0000000f003b7c82 */ /* 0x000fe20008000000 */
[----:B------:R1:W-:Y:S01]  /*199e0*/  STL [R1+0x16c], R5 ;  /* 0x00016c0501007387 */ /* 0x0003e20000100800 */
[----:B------:R-:W3:Y:S03]  /*199f0*/  LDC R11, c[0x0][0x238] ;  /* 0x00008e00ff0b7b82 */ /* 0x000ee60000000800 */
[----:B-1----:R0:W5:Y:S04]  /*19a00*/  LDL.LU R5, [R1+0xa5c] ;  /* 0x000a5c0001057983 */ /* 0x0021680000300800 */
[----:B------:R1:W-:Y:S04]  /*19a10*/  STL [R1+0x164], R6 ;  /* 0x0001640601007387 */ /* 0x0003e80000100800 */
[----:B-1----:R0:W5:Y:S01]  /*19a20*/  LDL.LU R6, [R1+0xa58] ;  /* 0x000a580001067983 */ /* 0x0021620000300800 */
[----:B------:R-:W-:-:S02]  /*19a30*/  WARPGROUP.DEPBAR.LE gsb0, 0x0 ;  /* 0x00008000000079c5 */ /* 0x000fc40000010000 */
[----:B------:R-:W-:-:S06]  /*19a40*/  WARPGROUP.ARRIVE ;  /* 0x00000000000079c5 */ /* 0x000fcc0000000000 */
[----:B------:R-:W-:Y:S03]  /*19a50*/  HGMMA.64x64x16.F32.BF16 R24, gdesc[UR44].tnspA, R24, gsb0 ;  /* 0x20e000002c1879f0 */ /* 0x000fe60008001818 */
[----:B------:R-:W-:Y:S02]  /*19a60*/  WARPGROUP.DEPBAR.LE gsb0, 0x0 ;  /* 0x00008000000079c5 */ /* 0x000fe40000010000 */
[----:B------:R-:W-:-:S06]  /*19a70*/  WARPGROUP.ARRIVE ;  /* 0x00000000000079c5 */ /* 0x000fcc0000000000 */
[----:B------:R-:W-:Y:S01]  /*19a80*/  HGMMA.64x64x16.F32.BF16 R24, gdesc[UR48].tnspA, R24, gsb0 ;  /* 0x20e00000301879f0 */ /* 0x000fe20008001818 */
[----:B----4-:R-:W-:-:S05]  /*19a90*/  IMAD.X R7, R7, 0x1, R2, P4 ;  /* 0x0000000107077824 */ /* 0x010fca00020e0602 */
[----:B------:R1:W-:Y:S04]  /*19aa0*/  STL [R1+0x15c], R7 ;  /* 0x00015c0701007387 */ /* 0x0003e80000100800 */
[----:B-1----:R0:W5:Y:S04]  /*19ab0*/  LDL.LU R7, [R1+0xa54] ;  /* 0x000a540001077983 */ /* 0x0021680000300800 */
[----:B------:R1:W-:Y:S01]  /*19ac0*/  STL [R1+0x154], R8 ;  /* 0x0001540801007387 */ /* 0x0003e20000100800 */
[----:B--2---:R-:W-:-:S03]  /*19ad0*/  IMAD.X R9, R9, 0x1, R2, P6 ;  /* 0x0000000109097824 */ /* 0x004fc600030e0602 */
[----:B-1----:R0:W5:Y:S04]  /*19ae0*/  LDL.LU R8, [R1+0xa50] ;  /* 0x000a500001087983 */ /* 0x0021680000300800 */
[----:B------:R1:W-:Y:S04]  /*19af0*/  STL [R1+0x14c], R9 ;  /* 0x00014c0901007387 */ /* 0x0003e80000100800 */
        /* <DEDUP_REMOVED lines=9> */
[----:B---3--:R-:W-:Y:S02]  /*19b90*/  IMAD.SHL.U32 R11, R11, 0x40, RZ ;  /* 0x000000400b0b7824 */ /* 0x008fe400078e00ff */
[----:B------:R-:W-:Y:S02]  /*19ba0*/  IMAD.MOV.U32 R15, RZ, RZ, R14 ;  /* 0x000000ffff0f7224 */ /* 0x000fe400078e000e */
[----:B------:R-:W-:Y:S02]  /*19bb0*/  IMAD.MOV.U32 R13, RZ, RZ, R12 ;  /* 0x000000ffff0d7224 */ /* 0x000fe400078e000c */
[----:B------:R-:W-:Y:S02]  /*19bc0*/  IMAD.SHL.U32 R11, R11, 0x2, RZ ;  /* 0x000000020b0b7824 */ /* 0x000fe400078e00ff */
[----:B------:R-:W-:Y:S02]  /*19bd0*/  IMAD.MOV.U32 R14, RZ, RZ, R22 ;  /* 0x000000ffff0e7224 */ /* 0x000fe400078e0016 */
[----:B------:R-:W-:Y:S01]  /*19be0*/  IMAD.MOV.U32 R12, RZ, RZ, R23 ;  /* 0x000000ffff0c7224 */ /* 0x000fe200078e0017 */
[----:B------:R-:W-:-:S02]  /*19bf0*/  WARPGROUP.DEPBAR.LE gsb0, 0x0 ;  /* 0x00008000000079c5 */ /* 0x000fc40000010000 */
[----:B0-----:R-:W-:Y:S05]  /*19c00*/  @P0 BRA `(.L_x_1) ;  /* 0xfffffed400f00947 */ /* 0x001fea000383ffff */
[----:B-----5:R-:W2:Y:S04]  /*19c10*/  LDL.LU R6, [R1+0x6c] ;  /* 0x00006c0001067983 */ /* 0x020ea80000300800 */
[----:B------:R-:W3:Y:S04]  /*19c20*/  LDL.LU R5, [R1+0x68] ;  /* 0x0000680001057983 */ /* 0x000ee80000300800 */
[----:B------:R-:W4:Y:S04]  /*19c30*/  LDL.LU R4, [R1+0x7c] ;  /* 0x00007c0001047983 */ /* 0x000f280000300800 */
[----:B------:R-:W3:Y:S04]  /*19c40*/  LDL.LU R23, [R1+0x74] ;  /* 0x0000740001177983 */ /* 0x000ee80000300800 */
[----:B------:R-:W3:Y:S04]  /*19c50*/  LDL.LU R22, [R1+0x64] ;  /* 0x0000640001167983 */ /* 0x000ee80000300800 */
[----:B------:R-:W3:Y:S01]  /*19c60*/  LDL.LU R21, [R1+0x78] ;  /* 0x0000780001157983 */ /* 0x000ee20000300800 */
[----:B------:R-:W-:-:S03]  /*19c70*/  F2FP.BF16.F32.PACK_AB R11, R55, R119 ;  /* 0x00000077370b723e */ /* 0x000fc600000010ff */
[----:B------:R-:W3:Y:S01]  /*19c80*/  LDL.LU R20, [R1+0x70] ;  /* 0x0000700001147983 */ /* 0x000ee20000300800 */
[----:B------:R-:W-:-:S03]  /*19c90*/  F2FP.BF16.F32.PACK_AB R10, R53, R117 ;  /* 0x00000075350a723e */ /* 0x000fc600000010ff */
[----:B------:R-:W3:Y:S01]  /*19ca0*/  LDL.LU R2, [R1+0x1c] ;  /* 0x00001c0001027983 */ /* 0x000ee20000300800 */
[----:B------:R-:W-:-:S03]  /*19cb0*/  F2FP.BF16.F32.PACK_AB R9, R87, R151 ;  /* 0x000000975709723e */ /* 0x000fc600000010ff */
[----:B------:R-:W3:Y:S04]  /*19cc0*/  LDL.LU R0, [R1+0x14] ;  /* 0x0000140001007983 */ /* 0x000ee80000300800 */
[----:B------:R-:W3:Y:S01]  /*19cd0*/  LDL.LU R3, [R1+0x18] ;  /* 0x0000180001037983 */ /* 0x000ee20000300800 */
[----:B------:R-:W-:-:S03]  /*19ce0*/  F2FP.BF16.F32.PACK_AB R8, R85, R149 ;  /* 0x000000955508723e */ /* 0x000fc600000010ff */
[----:B------:R-:W3:Y:S01]  /*19cf0*/  LDL.LU R119, [R1+0x50] ;  /* 0x0000500001777983 */ /* 0x000ee20000300800 */
[----:B------:R-:W-:-:S03]  /*19d00*/  F2FP.BF16.F32.PACK_AB R15, R183, R247 ;  /* 0x000000f7b70f723e */ /* 0x000fc600000010ff */
[----:B------:R-:W3:Y:S04]  /*19d10*/  LDL.LU R117, [R1+0x58] ;  /* 0x0000580001757983 */ /* 0x000ee80000300800 */
[----:B------:R-:W3:Y:S01]  /*19d20*/  LDL.LU R87, [R1+0x60] ;  /* 0x0000600001577983 */ /* 0x000ee20000300800 */
[----:B------:R-:W-:-:S03]  /*19d30*/  F2FP.BF16.F32.PACK_AB R14, R181, R245 ;  /* 0x000000f5b50e723e */ /* 0x000fc600000010ff */
[----:B------:R-:W3:Y:S04]  /*19d40*/  LDL.LU R151, [R1+0x20] ;  /* 0x0000200001977983 */ /* 0x000ee80000300800 */
[----:B------:R-:W3:Y:S04]  /*19d50*/  LDL.LU R149, [R1+0x28] ;  /* 0x0000280001957983 */ /* 0x000ee80000300800 */
[----:B------:R-:W3:Y:S04]  /*19d60*/  LDL.LU R247, [R1+0x2c] ;  /* 0x00002c0001f77983 */ /* 0x000ee80000300800 */
[----:B------:R-:W3:Y:S01]  /*19d70*/  LDL.LU R183, [R1+0x24] ;  /* 0x0000240001b77983 */ /* 0x000ee20000300800 */
[----:B------:R-:W-:-:S03]  /*19d80*/  F2FP.BF16.F32.PACK_AB R7, R54, R118 ;  /* 0x000000763607723e */ /* 0x000fc600000010ff */
[----:B------:R-:W3:Y:S04]  /*19d90*/  LDL.LU R245, [R1+0x38] ;  /* 0x0000380001f57983 */ /* 0x000ee80000300800 */
[----:B------:R-:W3:Y:S01]  /*19da0*/  LDL.LU R181, [R1+0x30] ;  /* 0x0000300001b57983 */ /* 0x000ee20000300800 */
[----:B------:R-:W-:Y:S01]  /*19db0*/  F2FP.BF16.F32.PACK_AB R19, R182, R246 ;  /* 0x000000f6b613723e */ /* 0x000fe200000010ff */
[----:B--2---:R-:W-:Y:S01]  /*19dc0*/  IMAD.MOV.U32 R53, RZ, RZ, R6 ;  /* 0x000000ffff357224 */ /* 0x004fe200078e0006 */
[----:B------:R-:W-:Y:S02]  /*19dd0*/  F2FP.BF16.F32.PACK_AB R6, R52, R116 ;  /* 0x000000743406723e */ /* 0x000fe400000010ff */
[----:B----4-:R-:W-:Y:S02]  /*19de0*/  F2FP.BF16.F32.PACK_AB R13, R215, R4 ;  /* 0x00000004d70d723e */ /* 0x010fe400000010ff */
[----:B------:R-:W2:Y:S01]  /*19df0*/  LDL.LU R215, [R1+0x34] ;  /* 0x0000340001d77983 */ /* 0x000ea20000300800 */
[----:B---3--:R-:W-:-:S03]  /*19e00*/  F2FP.BF16.F32.PACK_AB R12, R213, R23 ;  /* 0x00000017d50c723e */ /* 0x008fc600000010ff */
[----:B------:R-:W3:Y:S01]  /*19e10*/  LDL.LU R213, [R1+0x3c] ;  /* 0x00003c0001d57983 */ /* 0x000ee20000300800 */
[----:B------:R-:W-:-:S03]  /*19e20*/  IMAD.MOV.U32 R85, RZ, RZ, R5 ;  /* 0x000000ffff557224 */ /* 0x000fc600078e0005 */
[----:B------:R-:W4:Y:S01]  /*19e30*/  LDL.LU R118, [R1+0x54] ;  /* 0x0000540001767983 */ /* 0x000f220000300800 */
[----:B------:R-:W-:-:S03]  /*19e40*/  F2FP.BF16.F32.PACK_AB R5, R86, R150 ;  /* 0x000000965605723e */ /* 0x000fc600000010ff */
[----:B------:R-:W3:Y:S01]  /*19e50*/  LDL.LU R116, [R1+0x5c] ;  /* 0x00005c0001747983 */ /* 0x000ee20000300800 */
[----:B------:R-:W-:-:S03]  /*19e60*/  F2FP.BF16.F32.PACK_AB R4, R84, R148 ;  /* 0x000000945404723e */ /* 0x000fc600000010ff */
[----:B------:R-:W3:Y:S04]  /*19e70*/  LDL.LU R150, [R1+0x40] ;  /* 0x0000400001967983 */ /* 0x000ee80000300800 */
[----:B------:R-:W3:Y:S04]  /*19e80*/  LDL.LU R148, [R1+0x48] ;  /* 0x0000480001947983 */ /* 0x000ee80000300800 */
[----:B------:R-:W3:Y:S04]  /*19e90*/  LDL.LU R246, [R1+0x4c] ;  /* 0x00004c0001f67983 */ /* 0x000ee80000300800 */
[----:B------:R-:W3:Y:S01]  /*19ea0*/  LDL.LU R182, [R1+0x44] ;  /* 0x0000440001b67983 */ /* 0x000ee20000300800 */
[----:B------:R-:W-:-:S02]  /*19eb0*/  F2FP.BF16.F32.PACK_AB R23, R51, R115 ;  /* 0x000000733317723e */ /* 0x000fc400000010ff */
[----:B------:R-:W-:Y:S02]  /*19ec0*/  F2FP.BF16.F32.PACK_AB R51, R50, R114 ;  /* 0x000000723233723e */ /* 0x000fe400000010ff */
[----:B------:R-:W-:Y:S02]  /*19ed0*/  F2FP.BF16.F32.PACK_AB R50, R48, R112 ;  /* 0x000000703032723e */ /* 0x000fe400000010ff */
[----:B------:R-:W-:Y:S02]  /*19ee0*/  F2FP.BF16.F32.PACK_AB R48, R80, R144 ;  /* 0x000000905030723e */ /* 0x000fe400000010ff */
[----:B------:R-:W-:Y:S02]  /*19ef0*/  F2FP.BF16.F32.PACK_AB R80, R208, R87 ;  /* 0x00000057d050723e */ /* 0x000fe400000010ff */
[----:B------:R-:W-:Y:S02]  /*19f00*/  F2FP.BF16.F32.PACK_AB R87, R47, R111 ;  /* 0x0000006f2f57723e */ /* 0x000fe400000010ff */
[----:B------:R-:W-:-:S02]  /*19f10*/  F2FP.BF16.F32.PACK_AB R84, R77, R141 ;  /* 0x0000008d4d54723e */ /* 0x000fc400000010ff */
[----:B------:R-:W-:Y:S01]  /*19f20*/  F2FP.BF16.F32.PACK_AB R47, R46, R110 ;  /* 0x0000006e2e2f723e */ /* 0x000fe200000010ff */
[----:B------:R-:W-:Y:S01]  /*19f30*/  IMAD.MOV.U32 R52, RZ, RZ, R22 ;  /* 0x000000ffff347224 */ /* 0x000fe200078e0016 */
[----:B------:R-:W-:Y:S02]  /*19f40*/  F2FP.BF16.F32.PACK_AB R46, R44, R108 ;  /* 0x0000006c2c2e723e */ /* 0x000fe400000010ff */
[----:B------:R-:W-:Y:S02]  /*19f50*/  F2FP.BF16.F32.PACK_AB R77, R206, R117 ;  /* 0x00000075ce4d723e */ /* 0x000fe400000010ff */
[----:B------:R-:W-:Y:S02]  /*19f60*/  F2FP.BF16.F32.PACK_AB R44, R76, R140 ;  /* 0x0000008c4c2c723e */ /* 0x000fe400000010ff */
[----:B------:R-:W-:Y:S02]  /*19f70*/  F2FP.BF16.F32.PACK_AB R117, R75, R139 ;  /* 0x0000008b4b75723e */ /* 0x000fe400000010ff */
[----:B------:R-:W-:-:S02]  /*19f80*/  F2FP.BF16.F32.PACK_AB R16, R212, R20 ;  /* 0x00000014d410723e */ /* 0x000fc400000010ff */
[----:B------:R-:W-:Y:S02]  /*19f90*/  F2FP.BF16.F32.PACK_AB R22, R49, R113 ;  /* 0x000000713116723e */ /* 0x000fe400000010ff */
        /* <DEDUP_REMOVED lines=70> */
[----:B--2---:R-:W-:-:S02]  /*1a400*/  F2FP.BF16.F32.PACK_AB R104, R197, R215 ;  /* 0x000000d7c568723e */ /* 0x004fc400000010ff */
[----:B----4-:R-:W-:Y:S02]  /*1a410*/  F2FP.BF16.F32.PACK_AB R112, R205, R118 ;  /* 0x00000076cd70723e */ /* 0x010fe400000010ff */
[----:B------:R-:W-:Y:S02]  /*1a420*/  F2FP.BF16.F32.PACK_AB R118, R41, R105 ;  /* 0x000000692976723e */ /* 0x000fe400000010ff */
[----:B---3--:R-:W-:Y:S02]  /*1a430*/  F2FP.BF16.F32.PACK_AB R113, R207, R116 ;  /* 0x00000074cf71723e */ /* 0x008fe400000010ff */
        /* <DEDUP_REMOVED lines=26> */
[----:B------:R-:W-:-:S07]  /*1a5e0*/  F2FP.BF16.F32.PACK_AB R30, R152, R216 ;  /* 0x000000d8981e723e */ /* 0x000fce00000010ff */
.L_x_0:
[----:B------:R-:W2:Y:S01]  /*1a5f0*/  LDL.LU R175, [R1+0x90] ;  /* 0x0000900001af7983 */ /* 0x000ea20000300800 */
[----:B0-----:R-:W-:Y:S01]  /*1a600*/  MOV R27, 0x400 ;  /* 0x00000400001b7802 */ /* 0x001fe20000000f00 */
[----:B------:R-:W0:Y:S01]  /*1a610*/  LDC.64 R2, c[0x0][0x228] ;  /* 0x00008a00ff027b82 */ /* 0x000e220000000a00 */
[----:B------:R-:W1:Y:S01]  /*1a620*/  S2R R26, SR_TID.X ;  /* 0x00000000001a7919 */ /* 0x000e620000002100 */
[----:B------:R-:W3:Y:S06]  /*1a630*/  S2R R56, SR_CgaCtaId ;  /* 0x0000000000387919 */ /* 0x000eec0000008800 */
[----:B------:R-:W4:Y:S01]  /*1a640*/  LDC.64 R146, c[0x0][0x228] ;  /* 0x00008a00ff927b82 */ /* 0x000f220000000a00 */
[----:B------:R-:W4:Y:S04]  /*1a650*/  LDL.LU R174, [R1+0x94] ;  /* 0x0000940001ae7983 */ /* 0x000f280000300800 */
[----:B------:R-:W5:Y:S03]  /*1a660*/  LDL.LU R173, [R1+0xa4] ;  /* 0x0000a40001ad7983 */ /* 0x000f660000300800 */
[----:B------:R-:W5:Y:S01]  /*1a670*/  LDC.64 R158, c[0x0][0x228] ;  /* 0x00008a00ff9e7b82 */ /* 0x000f620000000a00 */
[----:B------:R-:W5:Y:S04]  /*1a680*/  LDL.LU R172, [R1+0xa0] ;  /* 0x0000a00001ac7983 */ /* 0x000f680000300800 */
[----:B------:R-:W5:Y:S03]  /*1a690*/  LDL.LU R170, [R1+0x9c] ;  /* 0x00009c0001aa7983 */ /* 0x000f660000300800 */
[----:B------:R-:W5:Y:S08]  /*1a6a0*/  LDC.64 R156, c[0x0][0x228] ;  /* 0x00008a00ff9c7b82 */ /* 0x000f700000000a00 */
[----:B------:R-:W5:Y:S01]  /*1a6b0*/  LDC R171, c[0x0][0x22c] ;  /* 0x00008b00ffab7b82 */ /* 0x000f620000000800 */
[----:B-1----:R-:W-:-:S02]  /*1a6c0*/  IMAD.SHL.U32 R0, R26, 0x10, RZ ;  /* 0x000000101a007824 */ /* 0x002fc400078e00ff */
[C---:B------:R-:W-:Y:S02]  /*1a6d0*/  IMAD.SHL.U32 R25, R26.reuse, 0x40, RZ ;  /* 0x000000401a197824 */ /* 0x040fe400078e00ff */
[----:B------:R-:W-:Y:S01]  /*1a6e0*/  IMAD.SHL.U32 R24, R26, 0x8, RZ ;  /* 0x000000081a187824 */ /* 0x000fe200078e00ff */
[----:B---3--:R-:W-:Y:S02]  /*1a6f0*/  LEA R27, R56, R27, 0x18 ;  /* 0x0000001b381b7211 */ /* 0x008fe400078ec0ff */
[----:B------:R-:W-:Y:S02]  /*1a700*/  LOP3.LUT R0, R0, 0xf0, RZ, 0xc0, !PT ;  /* 0x000000f000007812 */ /* 0x000fe400078ec0ff */
[----:B------:R-:W-:Y:S02]  /*1a710*/  LOP3.LUT R25, R25, 0x400, RZ, 0xc0, !PT ;  /* 0x0000040019197812 */ /* 0x000fe400078ec0ff */
[----:B------:R-:W-:Y:S02]  /*1a720*/  LOP3.LUT R24, R24, 0x300, RZ, 0xc0, !PT ;  /* 0x0000030018187812 */ /* 0x000fe400078ec0ff */
[----:B------:R-:W-:-:S02]  /*1a730*/  IADD3 R25, R25, R27, R0 ;  /* 0x0000001b19197210 */ /* 0x000fc40007ffe000 */
[----:B------:R-:W-:-:S03]  /*1a740*/  LOP3.LUT R26, R26, 0x7f, RZ, 0xc0, !PT ;  /* 0x0000007f1a1a7812 */ /* 0x000fc600078ec0ff */
[----:B------:R-:W-:Y:S01]  /*1a750*/  IMAD.IADD R144, R24, 0x1, R25 ;  /* 0x0000000118907824 */ /* 0x000fe200078e0219 */
[----:B------:R-:W-:Y:S06]  /*1a760*/  BAR.SYNC.DEFER_BLOCKING 0x0 ;  /* 0x0000000000007b1d */ /* 0x000fec0000010000 */
[----:B------:R-:W-:Y:S02]  /*1a770*/  STSM.16.M88.4 [R144], R28 ;  /* 0x0000001c90007844 */ /* 0x000fe40000000200 */
[----:B------:R-:W-:Y:S01]  /*1a780*/  BAR.SYNC.DEFER_BLOCKING 0x0 ;  /* 0x0000000000007b1d */ /* 0x000fe20000010000 */
[----:B--2---:R-:W-:-:S05]  /*1a790*/  VIADD R0, R175, 0x3f ;  /* 0x0000003faf007836 */ /* 0x004fca0000000000 */
[----:B0-----:R-:W-:Y:S01]  /*1a7a0*/  ISETP.GE.AND P0, PT, R0, R3, PT ;  /* 0x000000030000720c */ /* 0x001fe20003f06270 */
[----:B------:R-:W-:Y:S01]  /*1a7b0*/  IMAD R0, R26, 0x10, R27 ;  /* 0x000000101a007824 */ /* 0x000fe200078e021b */
[----:B------:R-:W0:Y:S04]  /*1a7c0*/  LDC R3, c[0x0][0x244] ;  /* 0x00009100ff037b82 */ /* 0x000e280000000800 */
[----:B------:R-:W1:Y:S04]  /*1a7d0*/  LDS.128 R56, [R0] ;  /* 0x0000000000387984 */ /* 0x000e680000000c00 */
[----:B------:R-:W-:Y:S06]  /*1a7e0*/  BAR.SYNC.DEFER_BLOCKING 0x0 ;  /* 0x0000000000007b1d */ /* 0x000fec0000010000 */
[----:B------:R-:W-:Y:S02]  /*1a7f0*/  STSM.16.M88.4 [R144], R64 ;  /* 0x0000004090007844 */ /* 0x000fe40000000200 */
[----:B------:R-:W-:Y:S06]  /*1a800*/  BAR.SYNC.DEFER_BLOCKING 0x0 ;  /* 0x0000000000007b1d */ /* 0x000fec0000010000 */
[----:B------:R-:W2:Y:S02]  /*1a810*/  LDS.128 R24, [R0] ;  /* 0x0000000000187984 */ /* 0x000ea40000000c00 */
[----:B------:R-:W-:Y:S06]  /*1a820*/  BAR.SYNC.DEFER_BLOCKING 0x0 ;  /* 0x0000000000007b1d */ /* 0x000fec0000010000 */
[----:B------:R-:W-:Y:S02]  /*1a830*/  STSM.16.M88.4 [R144], R60 ;  /* 0x0000003c90007844 */ /* 0x000fe40000000200 */
[----:B------:R-:W-:Y:S06]  /*1a840*/  BAR.SYNC.DEFER_BLOCKING 0x0 ;  /* 0x0000000000007b1d */ /* 0x000fec0000010000 */
[----:B------:R-:W3:Y:S02]  /*1a850*/  LDS.128 R28, [R0] ;  /* 0x00000000001c7984 */ /* 0x000ee40000000c00 */
        /* <DEDUP_REMOVED lines=13> */
[----:B------:R5:W-:Y:S02]  /*1a930*/  STSM.16.M88.4 [R144], R148 ;  /* 0x0000009490007844 */ /* 0x000be40000000200 */
[----:B------:R-:W-:Y:S01]  /*1a940*/  BAR.SYNC.DEFER_BLOCKING 0x0 ;  /* 0x0000000000007b1d */ /* 0x000fe20000010000 */
[----:B----4-:R-:W-:-:S07]  /*1a950*/  ISETP.GE.AND P2, PT, R174, R146, PT ;  /* 0x00000092ae00720c */ /* 0x010fce0003f46270 */
[----:B-----5:R-:W4:Y:S01]  /*1a960*/  LDC R148, c[0x0][0x248] ;  /* 0x00009200ff947b82 */ /* 0x020f220000000800 */
[----:B------:R-:W5:Y:S07]  /*1a970*/  LDS.128 R92, [R0] ;  /* 0x00000000005c7984 */ /* 0x000f6e0000000c00 */
[----:B------:R-:W-:Y:S06]  /*1a980*/  BAR.SYNC.DEFER_BLOCKING 0x0 ;  /* 0x0000000000007b1d */ /* 0x000fec0000010000 */
[----:B------:R-:W-:Y:S02]  /*1a990*/  STSM.16.M88.4 [R144], R128 ;  /* 0x0000008090007844 */ /* 0x000fe40000000200 */
[----:B------:R-:W-:Y:S06]  /*1a9a0*/  BAR.SYNC.DEFER_BLOCKING 0x0 ;  /* 0x0000000000007b1d */ /* 0x000fec0000010000 */
[----:B------:R-:W5:Y:S02]  /*1a9b0*/  LDS.128 R96, [R0] ;  /* 0x0000000000607984 */ /* 0x000f640000000c00 */
        /* <DEDUP_REMOVED lines=73> */
[----:B------:R1:W-:Y:S02]  /*1ae50*/  STSM.16.M88.4 [R144], R52 ;  /* 0x0000003490007844 */ /* 0x0003e40000000200 */
[----:B------:R-:W-:Y:S01]  /*1ae60*/  BAR.SYNC.DEFER_BLOCKING 0x0 ;  /* 0x0000000000007b1d */ /* 0x000fe20000010000 */
[----:B0-----:R-:W-:-:S07]  /*1ae70*/  IMAD R150, R174, R3, RZ ;  /* 0x00000003ae967224 */ /* 0x001fce00078e02ff */
[----:B-1----:R-:W0:Y:S08]  /*1ae80*/  LDC.64 R54, c[0x0][0x220] ;  /* 0x00008800ff367b82 */ /* 0x002e300000000a00 */
[----:B------:R-:W1:Y:S01]  /*1ae90*/  LDC.64 R52, c[0x0][0x228] ;  /* 0x00008a00ff347b82 */ /* 0x000e620000000a00 */
[----:B------:R-:W5:Y:S07]  /*1aea0*/  LDS.128 R80, [R0] ;  /* 0x0000000000507984 */ /* 0x000f6e0000000c00 */
[----:B------:R-:W-:Y:S06]  /*1aeb0*/  BAR.SYNC.DEFER_BLOCKING 0x0 ;  /* 0x0000000000007b1d */ /* 0x000fec0000010000 */
[----:B------:R2:W-:Y:S02]  /*1aec0*/  STSM.16.M88.4 [R144], R20 ;  /* 0x0000001490007844 */ /* 0x0005e40000000200 */
[----:B------:R-:W-:Y:S01]  /*1aed0*/  BAR.SYNC.DEFER_BLOCKING 0x0 ;  /* 0x0000000000007b1d */ /* 0x000fe20000010000 */
[----:B------:R-:W-:-:S07]  /*1aee0*/  IMAD R152, R3, 0x80, R150 ;  /* 0x0000008003987824 */ /* 0x000fce00078e0296 */
[----:B--2---:R-:W2:Y:S08]  /*1aef0*/  LDC.64 R22, c[0x0][0x228] ;  /* 0x00008a00ff167b82 */ /* 0x004eb00000000a00 */
[----:B------:R-:W3:Y:S01]  /*1af00*/  LDC.64 R20, c[0x0][0x228] ;  /* 0x00008a00ff147b82 */ /* 0x000ee20000000a00 */
        /* <DEDUP_REMOVED lines=12> */
[----:B------:R-:W-:-:S05]  /*1afd0*/  IMAD R154, R3, 0x80, R152 ;  /* 0x00000080039a7824 */ /* 0x000fca00078e0298 */
[----:B------:R-:W5:Y:S02]  /*1afe0*/  LDS.128 R4, [R0] ;  /* 0x0000000000047984 */ /* 0x000f640000000c00 */
[----:B------:R-:W-:Y:S01]  /*1aff0*/  BAR.SYNC.DEFER_BLOCKING 0x0 ;  /* 0x0000000000007b1d */ /* 0x000fe20000010000 */
[-C--:B0-----:R-:W-:Y:S01]  /*1b000*/  LEA R12, P5, R154, R54.reuse, 0x1 ;  /* 0x000000369a0c7211 */ /* 0x081fe200078a08ff */
[----:B------:R-:W-:Y:S01]  /*1b010*/  IMAD R3, R3, 0x80, R154 ;  /* 0x0000008003037824 */ /* 0x000fe200078e029a */
[-C--:B------:R-:W-:Y:S02]  /*1b020*/  LEA R146, P3, R150, R54.reuse, 0x1 ;  /* 0x0000003696927211 */ /* 0x080fe400078608ff */
[----:B------:R-:W-:Y:S02]  /*1b030*/  LEA R14, P4, R152, R54, 0x1 ;  /* 0x00000036980e7211 */ /* 0x000fe400078808ff */
[----:B------:R-:W-:Y:S02]  /*1b040*/  LEA.HI.X.SX32 R13, R154, R55, 0x1, P5 ;  /* 0x000000379a0d7211 */ /* 0x000fe400028f0eff */
[----:B------:R-:W-:Y:S01]  /*1b050*/  ISETP.GE.AND P1, PT, R175, R147, PT ;  /* 0x00000093af00720c */ /* 0x000fe20003f26270 */
[----:B------:R-:W0:Y:S01]  /*1b060*/  LDC R154, c[0x0][0x22c] ;  /* 0x00008b00ff9a7b82 */ /* 0x000e220000000800 */
[----:B------:R-:W-:-:S02]  /*1b070*/  LEA.HI.X.SX32 R147, R150, R55, 0x1, P3 ;  /* 0x0000003796937211 */ /* 0x000fc400018f0eff */
[----:B------:R-:W-:Y:S02]  /*1b080*/  LEA.HI.X.SX32 R15, R152, R55, 0x1, P4 ;  /* 0x00000037980f7211 */ /* 0x000fe400020f0eff */
[----:B-1----:R-:W-:Y:S02]  /*1b090*/  ISETP.LT.AND P3, PT, R173, R52, !P1 ;  /* 0x00000034ad00720c */ /* 0x002fe40004f61270 */
[----:B--2---:R-:W-:Y:S01]  /*1b0a0*/  ISETP.LT.AND P4, PT, R172, R22, !P1 ;  /* 0x00000016ac00720c */ /* 0x004fe20004f81270 */
[----:B------:R-:W1:Y:S01]  /*1b0b0*/  LDC.64 R152, c[0x0][0x228] ;  /* 0x00008a00ff987b82 */ /* 0x000e620000000a00 */
[----:B------:R2:W-:Y:S01]  /*1b0c0*/  STSM.16.M88.4 [R144], R8 ;  /* 0x0000000890007844 */ /* 0x0005e20000000200 */
[----:B---3--:R-:W-:-:S06]  /*1b0d0*/  ISETP.LT.AND P1, PT, R170, R20, !P1 ;  /* 0x00000014aa00720c */ /* 0x008fcc0004f21270 */
[----:B------:R-:W3:Y:S01]  /*1b0e0*/  LDC.64 R150, c[0x0][0x228] ;  /* 0x00008a00ff967b82 */ /* 0x000ee20000000a00 */
[----:B------:R-:W-:-:S07]  /*1b0f0*/  ISETP.LT.AND P2, PT, R175, R159, !P2 ;  /* 0x0000009faf00720c */ /* 0x000fce0005741270 */
[----:B------:R-:W5:Y:S08]  /*1b100*/  LDC R20, c[0x0][0x22c] ;  /* 0x00008b00ff147b82 */ /* 0x000f700000000800 */
[----:B------:R-:W-:Y:S01]  /*1b110*/  BAR.SYNC.DEFER_BLOCKING 0x0 ;  /* 0x0000000000007b1d */ /* 0x000fe20000010000 */
[----:B------:R-:W-:Y:S01]  /*1b120*/  LEA R54, P6, R3, R54, 0x1 ;  /* 0x0000003603367211 */ /* 0x000fe200078c08ff */
[----:B----4-:R-:W-:-:S06]  /*1b130*/  IMAD R149, R175, R148, RZ ;  /* 0x00000094af957224 */ /* 0x010fcc00078e02ff */
[----:B--2---:R-:W2:Y:S01]  /*1b140*/  LDC.64 R144, c[0x0][0x228] ;  /* 0x00008a00ff907b82 */ /* 0x004ea20000000a00 */
[----:B------:R-:W-:Y:S01]  /*1b150*/  LEA.HI.X.SX32 R55, R3, R55, 0x1, P6 ;  /* 0x0000003703377211 */ /* 0x000fe200030f0eff */
[----:B------:R-:W-:-:S06]  /*1b160*/  IMAD.WIDE R160, R149, 0x2, R146 ;  /* 0x0000000295a07825 */ /* 0x000fcc00078e0292 */
[----:B------:R-:W4:Y:S01]  /*1b170*/  LDC.64 R10, c[0x0][0x228] ;  /* 0x00008a00ff0a7b82 */ /* 0x000f220000000a00 */
[----:B------:R-:W-:Y:S01]  /*1b180*/  VIADD R3, R175, 0x1 ;  /* 0x00000001af037836 */ /* 0x000fe20000000000 */
[----:B------:R-:W-:Y:S01]  /*1b190*/  PRMT R22, R56, 0x7632, R22 ;  /* 0x0000763238167816 */ /* 0x000fe20000000016 */
[----:B------:R-:W-:Y:S01]  /*1b1a0*/  IMAD.WIDE R162, R149, 0x2, R14 ;  /* 0x0000000295a27825 */ /* 0x000fe200078e020e */
[----:B------:R-:W-:-:S03]  /*1b1b0*/  PRMT R52, R24, 0x7632, R52 ;  /* 0x0000763218347816 */ /* 0x000fc60000000034 */
[----:B------:R-:W-:Y:S01]  /*1b1c0*/  IMAD.WIDE R164, R149, 0x2, R12 ;  /* 0x0000000295a47825 */ /* 0x000fe200078e020c */
[----:B------:R-:W4:Y:S01]  /*1b1d0*/  LDC.64 R8, c[0x0][0x228] ;  /* 0x00008a00ff087b82 */ /* 0x000f220000000a00 */
[----:B------:R-:W-:Y:S01]  /*1b1e0*/  @P2 STG.E.U16 desc[UR60][R160.64], R56 ;  /* 0x00000038a0002986 */ /* 0x000fe2000c10153c */
[----:B0-----:R-:W-:Y:S01]  /*1b1f0*/  ISETP.GE.AND P2, PT, R3, R154, PT ;  /* 0x0000009a0300720c */ /* 0x001fe20003f46270 */
[----:B------:R-:W-:Y:S02]  /*1b200*/  IMAD.WIDE R166, R149, 0x2, R54 ;  /* 0x0000000295a67825 */ /* 0x000fe400078e0236 */
[----:B------:R-:W-:Y:S02]  /*1b210*/  @P3 STG.E.U16 desc[UR60][R162.64], R22 ;  /* 0x00000016a2003986 */ /* 0x000fe4000c10153c */
[----:B------:R-:W-:Y:S01]  /*1b220*/  VIADD R3, R175, 0x2 ;  /* 0x00000002af037836 */ /* 0x000fe20000000000 */
[----:B------:R-:W0:Y:S01]  /*1b230*/  LDC.64 R154, c[0x0][0x228] ;  /* 0x00008a00ff9a7b82 */ /* 0x000e220000000a00 */
[----:B------:R4:W-:Y:S04]  /*1b240*/  @P4 STG.E.U16 desc[UR60][R164.64], R24 ;  /* 0x00000018a4004986 */ /* 0x0009e8000c10153c */
[----:B------:R4:W-:Y:S01]  /*1b250*/  @P1 STG.E.U16 desc[UR60][R166.64], R52 ;  /* 0x00000034a6001986 */ /* 0x0009e2000c10153c */
[----:B-----5:R-:W-:-:S02]  /*1b260*/  ISETP.GE.AND P1, PT, R3, R20, PT ;  /* 0x000000140300720c */ /* 0x020fc40003f26270 */
[----:B------:R-:W5:Y:S01]  /*1b270*/  LDC R3, c[0x0][0x22c] ;  /* 0x00008b00ff037b82 */ /* 0x000f620000000800 */
[----:B-1----:R-:W-:Y:S02]  /*1b280*/  ISETP.LT.AND P5, PT, R174, R152, !P2 ;  /* 0x00000098ae00720c */ /* 0x002fe400057a1270 */
[----:B---3--:R-:W-:Y:S02]  /*1b290*/  ISETP.LT.AND P4, PT, R173, R150, !P2 ;  /* 0x00000096ad00720c */ /* 0x008fe40005781270 */
[----:B--2---:R-:W-:Y:S01]  /*1b2a0*/  ISETP.LT.AND P3, PT, R172, R144, !P2 ;  /* 0x00000090ac00720c */ /* 0x004fe20005761270 */
[----:B------:R-:W-:Y:S01]  /*1b2b0*/  IMAD.IADD R149, R149, 0x1, R148 ;  /* 0x0000000195957824 */ /* 0x000fe200078e0294 */
[----:B----4-:R-:W-:Y:S01]  /*1b2c0*/  ISETP.LT.AND P2, PT, R170, R10, !P2 ;  /* 0x0000000aaa00720c */ /* 0x010fe20005741270 */
[----:B------:R-:W1:Y:S01]  /*1b2d0*/  LDC R24, c[0x0][0x228] ;  /* 0x00008a00ff187b82 */ /* 0x000e620000000800 */
[----:B------:R-:W-:Y:S01]  /*1b2e0*/  PRMT R20, R28, 0x7632, R20 ;  /* 0x000076321c147816 */ /* 0x000fe20000000014 */
[----:B------:R-:W-:-:S04]  /*1b2f0*/  IMAD.WIDE R160, R149, 0x2, R146 ;  /* 0x0000000295a07825 */ /* 0x000fc800078e0292 */
[C---:B------:R-:W-:Y:S02]  /*1b300*/  IMAD.WIDE R162, R149.reuse, 0x2, R14 ;  /* 0x0000000295a27825 */ /* 0x040fe400078e020e */
[----:B------:R-:W2:Y:S02]  /*1b310*/  LDC R10, c[0x0][0x228] ;  /* 0x00008a00ff0a7b82 */ /* 0x000ea40000000800 */
[C---:B------:R-:W-:Y:S01]  /*1b320*/  IMAD.WIDE R164, R149.reuse, 0x2, R12 ;  /* 0x0000000295a47825 */ /* 0x040fe200078e020c */
[----:B------:R-:W-:Y:S01]  /*1b330*/  @P5 STG.E.U16 desc[UR60][R160.64], R28 ;  /* 0x0000001ca0005986 */ /* 0x000fe2000c10153c */
[----:B------:R-:W-:Y:S02]  /*1b340*/  ISETP.LT.AND P6, PT, R174, R8, !P1 ;  /* 0x00000008ae00720c */ /* 0x000fe40004fc1270 */
[----:B------:R-:W-:Y:S01]  /*1b350*/  IMAD.WIDE R166, R149, 0x2, R54 ;  /* 0x0000000295a67825 */ /* 0x000fe200078e0236 */
[----:B------:R-:W-:Y:S01]  /*1b360*/  PRMT R22, R88, 0x7632, R22 ;  /* 0x0000763258167816 */ /* 0x000fe20000000016 */
[----:B------:R3:W-:Y:S01]  /*1b370*/  @P4 STG.E.U16 desc[UR60][R162.64], R20 ;  /* 0x00000014a2004986 */ /* 0x0007e2000c10153c */
[----:B------:R-:W-:Y:S01]  /*1b380*/  ISETP.LT.AND P4, PT, R173, R156, !P1 ;  /* 0x0000009cad00720c */ /* 0x000fe20004f81270 */
[----:B------:R-:W-:Y:S01]  /*1b390*/  IMAD.IADD R159, R149, 0x1, R148 ;  /* 0x00000001959f7824 */ /* 0x000fe200078e0294 */
[----:B------:R-:W4:Y:S01]  /*1b3a0*/  LDC R8, c[0x0][0x228] ;  /* 0x00008a00ff087b82 */ /* 0x000f220000000800 */
[----:B------:R-:W-:Y:S01]  /*1b3b0*/  @P3 STG.E.U16 desc[UR60][R164.64], R88 ;  /* 0x00000058a4003986 */ /* 0x000fe2000c10153c */
[----:B------:R-:W-:Y:S01]  /*1b3c0*/  ISETP.LT.AND P3, PT, R170, R2, !P1 ;  /* 0x00000002aa00720c */ /* 0x000fe20004f61270 */
[----:B------:R-:W-:-:S02]  /*1b3d0*/  VIADD R2, R175, 0x3 ;  /* 0x00000003af027836 */ /* 0x000fc40000000000 */
[----:B------:R3:W-:Y:S01]  /*1b3e0*/  @P2 STG.E.U16 desc[UR60][R166.64], R22 ;  /* 0x00000016a6002986 */ /* 0x0007e2000c10153c */
[----:B0-----:R-:W-:Y:S01]  /*1b3f0*/  ISETP.LT.AND P2, PT, R172, R154, !P1 ;  /* 0x0000009aac00720c */ /* 0x001fe20004f41270 */
[----:B------:R-:W-:Y:S01]  /*1b400*/  IMAD.WIDE R168, R159, 0x2, R146 ;  /* 0x000000029fa87825 */ /* 0x000fe200078e0292 */
[----:B-----5:R-:W-:Y:S01]  /*1b410*/  ISETP.GE.AND P1, PT, R2, R3, PT ;  /* 0x000000030200720c */ /* 0x020fe20003f26270 */
[----:B---3--:R-:W0:Y:S01]  /*1b420*/  LDC R20, c[0x0][0x228] ;  /* 0x00008a00ff147b82 */ /* 0x008e220000000800 */
[----:B------:R-:W-:Y:S01]  /*1b430*/  PRMT R52, R57, 0x7632, R52 ;  /* 0x0000763239347816 */ /* 0x000fe20000000034 */
[C---:B------:R-:W-:Y:S01]  /*1b440*/  IMAD.WIDE R2, R159.reuse, 0x2, R14 ;  /* 0x000000029f027825 */ /* 0x040fe200078e020e */
[----:B------:R3:W-:Y:S01]  /*1b450*/  @P6 STG.E.U16 desc[UR60][R168.64], R57 ;  /* 0x00000039a8006986 */ /* 0x0007e2000c10153c */
[----:B------:R-:W-:Y:S02]  /*1b460*/  ISETP.LT.AND P5, PT, R174, R158, !P1 ;  /* 0x0000009eae00720c */ /* 0x000fe40004fa1270 */
[C---:B------:R-:W-:Y:S01]  /*1b470*/  IMAD.IADD R149, R159.reuse, 0x1, R148 ;  /* 0x000000019f957824 */ /* 0x040fe200078e0294 */
[----:B------:R5:W-:Y:S01]  /*1b480*/  @P4 STG.E.U16 desc[UR60][R2.64], R52 ;  /* 0x0000003402004986 */ /* 0x000be2000c10153c */
[----:B------:R-:W1:Y:S01]  /*1b490*/  LDC R22, c[0x0][0x228] ;  /* 0x00008a00ff167b82 */ /* 0x000e620000000800 */
[----:B---3--:R-:W-:-:S07]  /*1b4a0*/  IMAD.WIDE R56, R159, 0x2, R12 ;  /* 0x000000029f387825 */ /* 0x008fce00078e020c */
[----:B------:R-:W3:Y:S01]  /*1b4b0*/  LDC R28, c[0x0][0x228] ;  /* 0x00008a00ff1c7b82 */ /* 0x000ee20000000800 */
[----:B------:R-:W-:Y:S01]  /*1b4c0*/  IMAD.WIDE R158, R159, 0x2, R54 ;  /* 0x000000029f9e7825 */ /* 0x000fe200078e0236 */
[----:B-----5:R-:W-:Y:S01]  /*1b4d0*/  PRMT R3, R25, 0x7632, R3 ;  /* 0x0000763219037816 */ /* 0x020fe20000000003 */
[----:B------:R-:W-:Y:S01]  /*1b4e0*/  @P2 STG.E.U16 desc[UR60][R56.64], R25 ;  /* 0x0000001938002986 */ /* 0x000fe2000c10153c */
[----:B----4-:R-:W-:-:S04]  /*1b4f0*/  ISETP.LT.AND P6, PT, R173, R8, !P1 ;  /* 0x00000008ad00720c */ /* 0x010fc80004fc1270 */
[----:B------:R-:W4:Y:S01]  /*1b500*/  LDC R167, c[0x0][0x22c] ;  /* 0x00008b00ffa77b82 */ /* 0x000f220000000800 */
[----:B------:R5:W-:Y:S01]  /*1b510*/  @P3 STG.E.U16 desc[UR60][R158.64], R3 ;  /* 0x000000039e003986 */ /* 0x000be2000c10153c */
[----:B--2---:R-:W-:-:S06]  /*1b520*/  ISETP.LT.AND P3, PT, R172, R10, !P1 ;  /* 0x0000000aac00720c */ /* 0x004fcc0004f61270 */
[----:B------:R-:W2:Y:S01]  /*1b530*/  LDC R10, c[0x0][0x228] ;  /* 0x00008a00ff0a7b82 */ /* 0x000ea20000000800 */
[----:B------:R-:W-:Y:S01]  /*1b540*/  VIADD R8, R175, 0x4 ;  /* 0x00000004af087836 */ /* 0x000fe20000000000 */
[----:B0-----:R-:W-:Y:S01]  /*1b550*/  ISETP.LT.AND P1, PT, R170, R20, !P1 ;  /* 0x00000014aa00720c */ /* 0x001fe20004f21270 */
[----:B------:R-:W-:-:S03]  /*1b560*/  IMAD.WIDE R160, R149, 0x2, R146 ;  /* 0x0000000295a07825 */ /* 0x000fc600078e0292 */
[----:B------:R-:W-:Y:S02]  /*1b570*/  ISETP.GE.AND P2, PT, R8, R171, PT ;  /* 0x000000ab0800720c */ /* 0x000fe40003f46270 */
[----:B------:R-:W0:Y:S01]  /*1b580*/  LDC R20, c[0x0][0x228] ;  /* 0x00008a00ff147b82 */ /* 0x000e220000000800 */
[----:B------:R-:W-:Y:S01]  /*1b590*/  IMAD.WIDE R162, R149, 0x2, R14 ;  /* 0x0000000295a27825 */ /* 0x000fe200078e020e */
[----:B------:R-:W-:Y:S01]  /*1b5a0*/  PRMT R88, R29, 0x7632, R88 ;  /* 0x000076321d587816 */ /* 0x000fe20000000058 */
[----:B------:R4:W-:Y:S01]  /*1b5b0*/  @P5 STG.E.U16 desc[UR60][R160.64], R29 ;  /* 0x0000001da0005986 */ /* 0x0009e2000c10153c */
[----:B-1----:R-:W-:Y:S01]  /*1b5c0*/  ISETP.LT.AND P5, PT, R173, R24, !P2 ;  /* 0x00000018ad00720c */ /* 0x002fe200057a1270 */
[----:B-----5:R-:W-:Y:S01]  /*1b5d0*/  IMAD.WIDE R2, R149, 0x2, R12 ;  /* 0x0000000295027825 */ /* 0x020fe200078e020c */
[----:B------:R-:W-:Y:S02]  /*1b5e0*/  PRMT R150, R89, 0x7632, R150 ;  /* 0x0000763259967816 */ /* 0x000fe40000000096 */
[----:B------:R-:W1:Y:S01]  /*1b5f0*/  LDC R52, c[0x0][0x228] ;  /* 0x00008a00ff347b82 */ /* 0x000e620000000800 */
[----:B------:R-:W-:Y:S01]  /*1b600*/  IMAD.WIDE R24, R149, 0x2, R54 ;  /* 0x0000000295187825 */ /* 0x000fe200078e0236 */
[----:B------:R-:W-:Y:S01]  /*1b610*/  ISETP.LT.AND P4, PT, R174, R22, !P2 ;  /* 0x00000016ae00720c */ /* 0x000fe20005781270 */
[----:B------:R5:W-:Y:S04]  /*1b620*/  @P6 STG.E.U16 desc[UR60][R162.64], R88 ;  /* 0x00000058a2006986 */ /* 0x000be8000c10153c */
[----:B------:R5:W-:Y:S01]  /*1b630*/  @P3 STG.E.U16 desc[UR60][R2.64], R89 ;  /* 0x0000005902003986 */ /* 0x000be2000c10153c */
[----:B------:R-:W1:Y:S03]  /*1b640*/  LDC R22, c[0x0][0x228] ;  /* 0x00008a00ff167b82 */ /* 0x000e660000000800 */
[----:B------:R5:W-:Y:S01]  /*1b650*/  @P1 STG.E.U16 desc[UR60][R24.64], R150 ;  /* 0x0000009618001986 */ /* 0x000be2000c10153c */
[----:B--2---:R-:W-:Y:S01]  /*1b660*/  ISETP.LT.AND P1, PT, R170, R10, !P2 ;  /* 0x0000000aaa00720c */ /* 0x004fe20005721270 */
[----:B------:R-:W-:-:S03]  /*1b670*/  VIADD R8, R175, 0x5 ;  /* 0x00000005af087836 */ /* 0x000fc60000000000 */
[----:B------:R-:W2:Y:S01]  /*1b680*/  LDC R10, c[0x0][0x228] ;  /* 0x00008a00ff0a7b82 */ /* 0x000ea20000000800 */
[----:B---3--:R-:W-:Y:S01]  /*1b690*/  ISETP.LT.AND P6, PT, R172, R28, !P2 ;  /* 0x0000001cac00720c */ /* 0x008fe200057c1270 */
[----:B------:R-:W-:Y:S01]  /*1b6a0*/  IMAD.IADD R165, R149, 0x1, R148 ;  /* 0x0000000195a57824 */ /* 0x000fe200078e0294 */
[----:B----4-:R-:W-:-:S05]  /*1b6b0*/  ISETP.GE.AND P2, PT, R8, R167, PT ;  /* 0x000000a70800720c */ /* 0x010fca0003f46270 */
[----:B------:R-:W3:Y:S01]  /*1b6c0*/  LDC R149, c[0x0][0x22c] ;  /* 0x00008b00ff957b82 */ /* 0x000ee20000000800 */
[C---:B------:R-:W-:Y:S01]  /*1b6d0*/  IMAD.WIDE R28, R165.reuse, 0x2, R146 ;  /* 0x00000002a51c7825 */ /* 0x040fe200078e0292 */
[----:B------:R-:W-:Y:S02]  /*1b6e0*/  PRMT R152, R58, 0x7632, R152 ;  /* 0x000076323a987816 */ /* 0x000fe40000000098 */
[----:B0-----:R-:W-:Y:S01]  /*1b6f0*/  ISETP.LT.AND P3, PT, R174, R20, !P2 ;  /* 0x00000014ae00720c */ /* 0x001fe20005761270 */
[----:B------:R-:W-:-:S03]  /*1b700*/  IMAD.WIDE R56, R165, 0x2, R14 ;  /* 0x00000002a5387825 */ /* 0x000fc600078e020e */
[----:B-----5:R-:W0:Y:S01]  /*1b710*/  LDC R88, c[0x0][0x228] ;  /* 0x00008a00ff587b82 */ /* 0x020e220000000800 */
[C---:B------:R-:W-:Y:S01]  /*1b720*/  IMAD.WIDE R158, R165.reuse, 0x2, R12 ;  /* 0x00000002a59e7825 */ /* 0x040fe200078e020c */
[----:B------:R-:W-:Y:S03]  /*1b730*/  @P4 STG.E.U16 desc[UR60][R28.64], R58 ;  /* 0x0000003a1c004986 */ /* 0x000fe6000c10153c */
[----:B------:R-:W-:-:S03]  /*1b740*/  IMAD.IADD R89, R165, 0x1, R148 ;  /* 0x00000001a5597824 */ /* 0x000fc600078e0294 */
[----:B------:R-:W4:Y:S01]  /*1b750*/  LDC R161, c[0x0][0x22c] ;  /* 0x00008b00ffa17b82 */ /* 0x000f220000000800 */
[----:B------:R-:W-:Y:S01]  /*1b760*/  @P5 STG.E.U16 desc[UR60][R56.64], R152 ;  /* 0x0000009838005986 */ /* 0x000fe2000c10153c */
[----:B------:R-:W-:-:S03]  /*1b770*/  IMAD.WIDE R2, R165, 0x2, R54 ;  /* 0x00000002a5027825 */ /* 0x000fc600078e0236 */
[----:B------:R5:W-:Y:S03]  /*1b780*/  @P6 STG.E.U16 desc[UR60][R158.64], R26 ;  /* 0x0000001a9e006986 */ /* 0x000be6000c10153c */
[----:B------:R-:W4:Y:S01]  /*1b790*/  LDC R144, c[0x0][0x228] ;  /* 0x00008a00ff907b82 */ /* 0x000f220000000800 */
[----:B------:R-:W-:Y:S01]  /*1b7a0*/  IMAD.WIDE R24, R89, 0x2, R146 ;  /* 0x0000000259187825 */ /* 0x000fe200078e0292 */
[----:B-1----:R-:W-:-:S06]  /*1b7b0*/  ISETP.LT.AND P4, PT, R173, R22, !P2 ;  /* 0x00000016ad00720c */ /* 0x002fcc0005781270 */
[----:B------:R-:W1:Y:S01]  /*1b7c0*/  LDC R150, c[0x0][0x228] ;  /* 0x00008a00ff967b82 */ /* 0x000e620000000800 */
[----:B-----5:R-:W-:Y:S01]  /*1b7d0*/  PRMT R26, R26, 0x7632, R26 ;  /* 0x000076321a1a7816 */ /* 0x020fe2000000001a */
[----:B------:R-:W-:-:S04]  /*1b7e0*/  VIADD R8, R175, 0x6 ;  /* 0x00000006af087836 */ /* 0x000fc80000000000 */
[----:B------:R5:W-:Y:S02]  /*1b7f0*/  @P1 STG.E.U16 desc[UR60][R2.64], R26 ;  /* 0x0000001a02001986 */ /* 0x000be4000c10153c */
[----:B------:R-:W1:Y:S02]  /*1b800*/  LDC R20, c[0x0][0x228] ;  /* 0x00008a00ff147b82 */ /* 0x000e640000000800 */
[----:B------:R5:W-:Y:S01]  /*1b810*/  @P3 STG.E.U16 desc[UR60][R24.64], R30 ;  /* 0x0000001e18003986 */ /* 0x000be2000c10153c */
[----:B--2---:R-:W-:-:S05]  /*1b820*/  ISETP.LT.AND P3, PT, R170, R10, !P2 ;  /* 0x0000000aaa00720c */ /* 0x004fca0005761270 */
[----:B------:R-:W2:Y:S01]  /*1b830*/  LDC R22, c[0x0][0x228] ;  /* 0x00008a00ff167b82 */ /* 0x000ea20000000800 */
[----:B------:R-:W-:Y:S01]  /*1b840*/  ISETP.LT.AND P5, PT, R172, R52, !P2 ;  /* 0x00000034ac00720c */ /* 0x000fe200057a1270 */
[----:B------:R-:W-:Y:S01]  /*1b850*/  IMAD.WIDE R28, R89, 0x2, R14 ;  /* 0x00000002591c7825 */ /* 0x000fe200078e020e */
[----:B------:R-:W-:-:S05]  /*1b860*/  PRMT R52, R30, 0x7632, R52 ;  /* 0x000076321e347816 */ /* 0x000fca0000000034 */
[----:B------:R-:W2:Y:S01]  /*1b870*/  LDC R10, c[0x0][0x228] ;  /* 0x00008a00ff0a7b82 */ /* 0x000ea20000000800 */
[----:B---3--:R-:W-:Y:S01]  /*1b880*/  ISETP.GE.AND P1, PT, R8, R149, PT ;  /* 0x000000950800720c */ /* 0x008fe20003f26270 */
[----:B------:R-:W-:Y:S01]  /*1b890*/  VIADD R8, R175, 0x7 ;  /* 0x00000007af087836 */ /* 0x000fe20000000000 */
[----:B------:R3:W-:Y:S02]  /*1b8a0*/  @P4 STG.E.U16 desc[UR60][R28.64], R52 ;  /* 0x000000341c004986 */ /* 0x0007e4000c10153c */
[----:B0-----:R-:W-:Y:S01]  /*1b8b0*/  ISETP.LT.AND P4, PT, R174, R88, !P1 ;  /* 0x00000058ae00720c */ /* 0x001fe20004f81270 */
[----:B------:R-:W-:Y:S01]  /*1b8c0*/  IMAD.WIDE R56, R89, 0x2, R12 ;  /* 0x0000000259387825 */ /* 0x000fe200078e020c */
[----:B----4-:R-:W-:Y:S01]  /*1b8d0*/  ISETP.GE.AND P2, PT, R8, R161, PT ;  /* 0x000000a10800720c */ /* 0x010fe20003f46270 */
[----:B-----5:R-:W0:Y:S01]  /*1b8e0*/  LDC R26, c[0x0][0x228] ;  /* 0x00008a00ff1a7b82 */ /* 0x020e220000000800 */
[----:B------:R-:W-:Y:S01]  /*1b8f0*/  ISETP.LT.AND P6, PT, R173, R144, !P1 ;  /* 0x00000090ad00720c */ /* 0x000fe20004fc1270 */
[C---:B------:R-:W-:Y:S01]  /*1b900*/  IMAD.IADD R149, R89.reuse, 0x1, R148 ;  /* 0x0000000159957824 */ /* 0x040fe200078e0294 */
[----:B------:R-:W-:Y:S01]  /*1b910*/  PRMT R8, R90, 0x7632, R8 ;  /* 0x000076325a087816 */ /* 0x000fe20000000008 */
[----:B------:R-:W-:-:S04]  /*1b920*/  IMAD.WIDE R2, R89, 0x2, R54 ;  /* 0x0000000259027825 */ /* 0x000fc800078e0236 */
[----:B------:R-:W4:Y:S01]  /*1b930*/  LDC R30, c[0x0][0x228] ;  /* 0x00008a00ff1e7b82 */ /* 0x000f220000000800 */
[----:B------:R-:W-:Y:S01]  /*1b940*/  @P5 STG.E.U16 desc[UR60][R56.64], R90 ;  /* 0x0000005a38005986 */ /* 0x000fe2000c10153c */
[----:B-1----:R-:W-:-:S06]  /*1b950*/  ISETP.LT.AND P5, PT, R172, R150, !P1 ;  /* 0x00000096ac00720c */ /* 0x002fcc0004fa1270 */
[----:B------:R-:W1:Y:S01]  /*1b960*/  LDC R161, c[0x0][0x22c] ;  /* 0x00008b00ffa17b82 */ /* 0x000e620000000800 */
[----:B------:R-:W-:Y:S01]  /*1b970*/  IMAD.WIDE R24, R149, 0x2, R146 ;  /* 0x0000000295187825 */ /* 0x000fe200078e0292 */
[----:B------:R5:W-:Y:S01]  /*1b980*/  @P3 STG.E.U16 desc[UR60][R2.64], R8 ;  /* 0x0000000802003986 */ /* 0x000be2000c10153c */
[----:B------:R-:W-:-:S05]  /*1b990*/  ISETP.LT.AND P1, PT, R170, R20, !P1 ;  /* 0x00000014aa00720c */ /* 0x000fca0004f21270 */
[----:B---3--:R-:W3:Y:S01]  /*1b9a0*/  LDC R52, c[0x0][0x228] ;  /* 0x00008a00ff347b82 */ /* 0x008ee20000000800 */
[----:B--2---:R-:W-:Y:S01]  /*1b9b0*/  ISETP.LT.AND P3, PT, R174, R22, !P2 ;  /* 0x00000016ae00720c */ /* 0x004fe20005761270 */
[----:B------:R-:W-:Y:S01]  /*1b9c0*/  IMAD.WIDE R28, R149, 0x2, R14 ;  /* 0x00000002951c7825 */ /* 0x000fe200078e020e */
[----:B------:R-:W-:Y:S01]  /*1b9d0*/  @P4 STG.E.U16 desc[UR60][R24.64], R59 ;  /* 0x0000003b18004986 */ /* 0x000fe2000c10153c */
[----:B------:R-:W-:Y:S02]  /*1b9e0*/  ISETP.LT.AND P4, PT, R173, R10, !P2 ;  /* 0x0000000aad00720c */ /* 0x000fe40005781270 */
[----:B-----5:R-:W-:Y:S01]  /*1b9f0*/  PRMT R3, R59, 0x7632, R3 ;  /* 0x000076323b037816 */ /* 0x020fe20000000003 */
[C---:B------:R-:W-:Y:S01]  /*1ba00*/  IMAD.IADD R159, R149.reuse, 0x1, R148 ;  /* 0x00000001959f7824 */ /* 0x040fe200078e0294 */
[----:B------:R-:W2:Y:S01]  /*1ba10*/  LDC R58, c[0x0][0x228] ;  /* 0x00008a00ff3a7b82 */ /* 0x000ea20000000800 */
[----:B------:R-:W-:Y:S01]  /*1ba20*/  IMAD.WIDE R56, R149, 0x2, R12 ;  /* 0x0000000295387825 */ /* 0x000fe200078e020c */
[----:B------:R-:W-:Y:S01]  /*1ba30*/  PRMT R20, R27, 0x7632, R20 ;  /* 0x000076321b147816 */ /* 0x000fe20000000014 */
[----:B------:R5:W-:Y:S02]  /*1ba40*/  @P6 STG.E.U16 desc[UR60][R28.64], R3 ;  /* 0x000000031c006986 */ /* 0x000be4000c10153c */
[----:B------:R-:W-:-:S03]  /*1ba50*/  IMAD.WIDE R88, R149, 0x2, R54 ;  /* 0x0000000295587825 */ /* 0x000fc600078e0236 */
[----:B------:R-:W2:Y:S01]  /*1ba60*/  LDC R10, c[0x0][0x228] ;  /* 0x00008a00ff0a7b82 */ /* 0x000ea20000000800 */
[----:B------:R-:W-:Y:S01]  /*1ba70*/  @P5 STG.E.U16 desc[UR60][R56.64], R27 ;  /* 0x0000001b38005986 */ /* 0x000fe2000c10153c */
[----:B------:R-:W-:Y:S02]  /*1ba80*/  VIADD R8, R175, 0x8 ;  /* 0x00000008af087836 */ /* 0x000fe40000000000 */
[----:B-----5:R-:W-:-:S04]  /*1ba90*/  IMAD.WIDE R2, R159, 0x2, R146 ;  /* 0x000000029f027825 */ /* 0x020fc800078e0292 */
[----:B------:R-:W5:Y:S01]  /*1baa0*/  LDC R59, c[0x0][0x22c] ;  /* 0x00008b00ff3b7b82 */ /* 0x000f620000000800 */
[----:B------:R3:W-:Y:S01]  /*1bab0*/  @P1 STG.E.U16 desc[UR60][R88.64], R20 ;  /* 0x0000001458001986 */ /* 0x0007e2000c10153c */
[----:B-1----:R-:W-:-:S03]  /*1bac0*/  ISETP.GE.AND P1, PT, R8, R161, PT ;  /* 0x000000a10800720c */ /* 0x002fc60003f26270 */
[----:B------:R1:W-:Y:S01]  /*1bad0*/  @P3 STG.E.U16 desc[UR60][R2.64], R31 ;  /* 0x0000001f02003986 */ /* 0x0003e2000c10153c */
[----:B0-----:R-:W-:Y:S02]  /*1bae0*/  ISETP.LT.AND P3, PT, R172, R26, !P2 ;  /* 0x0000001aac00720c */ /* 0x001fe40005761270 */
[----:B----4-:R-:W-:Y:S01]  /*1baf0*/  ISETP.LT.AND P2, PT, R170, R30, !P2 ;  /* 0x0000001eaa00720c */ /* 0x010fe20005741270 */
[----:B------:R-:W0:Y:S01]  /*1bb00*/  LDC R22, c[0x0][0x228] ;  /* 0x00008a00ff167b82 */ /* 0x000e220000000800 */
[----:B---3--:R-:W-:-:S07]  /*1bb10*/  ISETP.LT.AND P5, PT, R174, R52, !P1 ;  /* 0x00000034ae00720c */ /* 0x008fce0004fa1270 */
[----:B------:R-:W3:Y:S01]  /*1bb20*/  LDC R20, c[0x0][0x228] ;  /* 0x00008a00ff147b82 */ /* 0x000ee20000000800 */
[----:B------:R-:W-:Y:S01]  /*1bb30*/  PRMT R90, R31, 0x7632, R90 ;  /* 0x000076321f5a7816 */ /* 0x000fe2000000005a */
[----:B-1----:R-:W-:Y:S01]  /*1bb40*/  IMAD.WIDE R2, R159, 0x2, R14 ;  /* 0x000000029f027825 */ /* 0x002fe200078e020e */
[----:B------:R-:W-:-:S05]  /*1bb50*/  PRMT R144, R91, 0x7632, R144 ;  /* 0x000076325b907816 */ /* 0x000fca0000000090 */
[----:B------:R-:W1:Y:S01]  /*1bb60*/  LDC R89, c[0x0][0x22c] ;  /* 0x00008b00ff597b82 */ /* 0x000e620000000800 */
[C---:B------:R-:W-:Y:S01]  /*1bb70*/  IMAD.WIDE R24, R159.reuse, 0x2, R12 ;  /* 0x000000029f187825 */ /* 0x040fe200078e020c */
[----:B------:R4:W-:Y:S03]  /*1bb80*/  @P4 STG.E.U16 desc[UR60][R2.64], R90 ;  /* 0x0000005a02004986 */ /* 0x0009e6000c10153c */
[----:B------:R-:W-:-:S03]  /*1bb90*/  IMAD.WIDE R26, R159, 0x2, R54 ;  /* 0x000000029f1a7825 */ /* 0x000fc600078e0236 */
[----:B------:R-:W0:Y:S01]  /*1bba0*/  LDC R52, c[0x0][0x228] ;  /* 0x00008a00ff347b82 */ /* 0x000e220000000800 */
[----:B------:R0:W-:Y:S01]  /*1bbb0*/  @P3 STG.E.U16 desc[UR60][R24.64], R91 ;  /* 0x0000005b18003986 */ /* 0x0001e2000c10153c */
[----:B--2---:R-:W-:Y:S01]  /*1bbc0*/  ISETP.LT.AND P6, PT, R173, R58, !P1 ;  /* 0x0000003aad00720c */ /* 0x004fe20004fc1270 */
[----:B------:R-:W-:Y:S02]  /*1bbd0*/  VIADD R8, R175, 0x9 ;  /* 0x00000009af087836 */ /* 0x000fe40000000000 */
[----:B------:R-:W-:Y:S01]  /*1bbe0*/  @P2 STG.E.U16 desc[UR60][R26.64], R144 ;  /* 0x000000901a002986 */ /* 0x000fe2000c10153c */
[----:B------:R-:W-:Y:S02]  /*1bbf0*/  ISETP.LT.AND P2, PT, R172, R10, !P1 ;  /* 0x0000000aac00720c */ /* 0x000fe40004f41270 */
[----:B------:R-:W2:Y:S01]  /*1bc00*/  LDC R56, c[0x0][0x228] ;  /* 0x00008a00ff387b82 */ /* 0x000ea20000000800 */
[----:B------:R-:W-:Y:S01]  /*1bc10*/  IMAD.IADD R57, R159, 0x1, R148 ;  /* 0x000000019f397824 */ /* 0x000fe200078e0294 */
[----:B-----5:R-:W-:-:S06]  /*1bc20*/  ISETP.GE.AND P3, PT, R8, R59, PT ;  /* 0x0000003b0800720c */ /* 0x020fcc0003f66270 */
[----:B------:R-:W5:Y:S01]  /*1bc30*/  LDC R58, c[0x0][0x228] ;  /* 0x00008a00ff3a7b82 */ /* 0x000f620000000800 */
[----:B------:R-:W-:Y:S01]  /*1bc40*/  IMAD.WIDE R28, R57, 0x2, R146 ;  /* 0x00000002391c7825 */ /* 0x000fe200078e0292 */
[----:B------:R-:W-:-:S03]  /*1bc50*/  PRMT R149, R64, 0x7632, R149 ;  /* 0x0000763240957816 */ /* 0x000fc60000000095 */
[----:B------:R-:W-:-:S03]  /*1bc60*/  IMAD.WIDE R30, R57, 0x2, R14 ;  /* 0x00000002391e7825 */ /* 0x000fc600078e020e */
[----:B------:R-:W5:Y:S01]  /*1bc70*/  LDC R88, c[0x0][0x228] ;  /* 0x00008a00ff587b82 */ /* 0x000f620000000800 */
[----:B----4-:R-:W-:Y:S01]  /*1bc80*/  IMAD.WIDE R2, R57, 0x2, R12 ;  /* 0x0000000239027825 */ /* 0x010fe200078e020c */
[----:B---3--:R-:W-:Y:S01]  /*1bc90*/  ISETP.LT.AND P1, PT, R170, R20, !P1 ;  /* 0x00000014aa00720c */ /* 0x008fe20004f21270 */
[----:B------:R-:W-:Y:S02]  /*1bca0*/  @P5 STG.E.U16 desc[UR60][R28.64], R64 ;  /* 0x000000401c005986 */ /* 0x000fe4000c10153c */
[----:B------:R-:W-:-:S03]  /*1bcb0*/  VIADD R8, R175, 0xa ;  /* 0x0000000aaf087836 */ /* 0x000fc60000000000 */
[----:B------:R-:W3:Y:S01]  /*1bcc0*/  LDC R59, c[0x0][0x228] ;  /* 0x00008a00ff3b7b82 */ /* 0x000ee20000000800 */
[----:B------:R4:W-:Y:S07]  /*1bcd0*/  @P6 STG.E.U16 desc[UR60][R30.64], R149 ;  /* 0x000000951e006986 */ /* 0x0009ee000c10153c */
[----:B------:R-:W3:Y:S01]  /*1bce0*/  LDC R90, c[0x0][0x228] ;  /* 0x00008a00ff5a7b82 */ /* 0x000ee20000000800 */
[----:B------:R-:W-:Y:S01]  /*1bcf0*/  @P2 STG.E.U16 desc[UR60][R2.64], R60 ;  /* 0x0000003c02002986 */ /* 0x000fe2000c10153c */
[----:B-1----:R-:W-:-:S02]  /*1bd00*/  ISETP.GE.AND P2, PT, R8, R89, PT ;  /* 0x000000590800720c */ /* 0x002fc40003f46270 */
[----:B0-----:R-:W-:Y:S01]  /*1bd10*/  ISETP.LT.AND P4, PT, R174, R22, !P3 ;  /* 0x00000016ae00720c */ /* 0x001fe20005f81270 */
[----:B------:R-:W-:Y:S01]  /*1bd20*/  IMAD.WIDE R24, R57, 0x2, R54 ;  /* 0x0000000239187825 */ /* 0x000fe200078e0236 */
[----:B------:R-:W-:Y:S02]  /*1bd30*/  ISETP.LT.AND P5, PT, R173, R52, !P3 ;  /* 0x00000034ad00720c */ /* 0x000fe40005fa1270 */
[----:B------:R-:W0:Y:S01]  /*1bd40*/  LDC R10, c[0x0][0x228] ;  /* 0x00008a00ff0a7b82 */ /* 0x000e220000000800 */
[----:B------:R-:W-:Y:S01]  /*1bd50*/  PRMT R22, R60, 0x7632, R22 ;  /* 0x000076323c167816 */ /* 0x000fe20000000016 */
[----:B----4-:R-:W-:-:S06]  /*1bd60*/  IMAD.IADD R31, R57, 0x1, R148 ;  /* 0x00000001391f7824 */ /* 0x010fcc00078e0294 */
[----:B------:R-:W1:Y:S01]  /*1bd70*/  LDC R89, c[0x0][0x22c] ;  /* 0x00008b00ff597b82 */ /* 0x000e620000000800 */
[----:B------:R4:W-:Y:S01]  /*1bd80*/  @P1 STG.E.U16 desc[UR60][R24.64], R22 ;  /* 0x0000001618001986 */ /* 0x0009e2000c10153c */
[C---:B------:R-:W-:Y:S01]  /*1bd90*/  IMAD.WIDE R26, R31.reuse, 0x2, R146 ;  /* 0x000000021f1a7825 */ /* 0x040fe200078e0292 */
[----:B------:R-:W-:Y:S02]  /*1bda0*/  PRMT R30, R92, 0x7632, R30 ;  /* 0x000076325c1e7816 */ /* 0x000fe4000000001e */
[----:B--2---:R-:W-:Y:S01]  /*1bdb0*/  ISETP.LT.AND P6, PT, R172, R56, !P3 ;  /* 0x00000038ac00720c */ /* 0x004fe20005fc1270 */
[----:B------:R-:W-:Y:S02]  /*1bdc0*/  IMAD.WIDE R28, R31, 0x2, R14 ;  /* 0x000000021f1c7825 */ /* 0x000fe400078e020e */
[----:B------:R-:W2:Y:S01]  /*1bdd0*/  LDC R20, c[0x0][0x228] ;  /* 0x00008a00ff147b82 */ /* 0x000ea20000000800 */
[----:B-----5:R-:W-:Y:S01]  /*1bde0*/  ISETP.LT.AND P1, PT, R170, R58, !P3 ;  /* 0x0000003aaa00720c */ /* 0x020fe20005f21270 */
[----:B------:R5:W-:Y:S06]  /*1bdf0*/  @P4 STG.E.U16 desc[UR60][R26.64], R92 ;  /* 0x0000005c1a004986 */ /* 0x000bec000c10153c */
[----:B----4-:R-:W4:Y:S01]  /*1be00*/  LDC R22, c[0x0][0x228] ;  /* 0x00008a00ff167b82 */ /* 0x010f220000000800 */
[----:B------:R0:W-:Y:S01]  /*1be10*/  @P5 STG.E.U16 desc[UR60][R28.64], R30 ;  /* 0x0000001e1c005986 */ /* 0x0001e2000c10153c */
[----:B------:R-:W-:-:S06]  /*1be20*/  ISETP.LT.AND P5, PT, R174, R88, !P2 ;  /* 0x00000058ae00720c */ /* 0x000fcc00057a1270 */
[----:B------:R-:W2:Y:S01]  /*1be30*/  LDC R52, c[0x0][0x228] ;  /* 0x00008a00ff347b82 */ /* 0x000ea20000000800 */
[----:B---3--:R-:W-:Y:S01]  /*1be40*/  ISETP.LT.AND P4, PT, R173, R59, !P2 ;  /* 0x0000003bad00720c */ /* 0x008fe20005781270 */
[C---:B------:R-:W-:Y:S01]  /*1be50*/  IMAD.IADD R59, R31.reuse, 0x1, R148 ;  /* 0x000000011f3b7824 */ /* 0x040fe200078e0294 */
[----:B------:R-:W-:Y:S01]  /*1be60*/  ISETP.LT.AND P3, PT, R172, R90, !P2 ;  /* 0x0000005aac00720c */ /* 0x000fe20005761270 */
[----:B------:R-:W-:-:S04]  /*1be70*/  IMAD.WIDE R2, R31, 0x2, R12 ;  /* 0x000000021f027825 */ /* 0x000fc800078e020c */
[----:B------:R-:W3:Y:S01]  /*1be80*/  LDC R91, c[0x0][0x22c] ;  /* 0x00008b00ff5b7b82 */ /* 0x000ee20000000800 */
[----:B------:R-:W-:Y:S01]  /*1be90*/  IMAD.WIDE R24, R31, 0x2, R54 ;  /* 0x000000021f187825 */ /* 0x000fe200078e0236 */
[----:B------:R-:W-:-:S03]  /*1bea0*/  PRMT R31, R96, 0x7632, R31 ;  /* 0x00007632601f7816 */ /* 0x000fc6000000001f */
[----:B------:R-:W-:Y:S01]  /*1beb0*/  VIADD R8, R175, 0xb ;  /* 0x0000000baf087836 */ /* 0x000fe20000000000 */
[----:B------:R-:W-:Y:S01]  /*1bec0*/  @P6 STG.E.U16 desc[UR60][R2.64], R96 ;  /* 0x0000006002006986 */ /* 0x000fe2000c10153c */
[C---:B-----5:R-:W-:Y:S01]  /*1bed0*/  IMAD.WIDE R26, R59.reuse, 0x2, R146 ;  /* 0x000000023b1a7825 */ /* 0x060fe200078e0292 */
[----:B0-----:R-:W-:Y:S01]  /*1bee0*/  ISETP.LT.AND P2, PT, R170, R10, !P2 ;  /* 0x0000000aaa00720c */ /* 0x001fe20005741270 */
[----:B------:R-:W0:Y:S01]  /*1bef0*/  LDC R58, c[0x0][0x228] ;  /* 0x00008a00ff3a7b82 */ /* 0x000e220000000800 */
[----:B------:R5:W-:Y:S01]  /*1bf00*/  @P1 STG.E.U16 desc[UR60][R24.64], R31 ;  /* 0x0000001f18001986 */ /* 0x000be2000c10153c */
[----:B------:R-:W-:Y:S01]  /*1bf10*/  IMAD.WIDE R28, R59, 0x2, R14 ;  /* 0x000000023b1c7825 */ /* 0x000fe200078e020e */
[----:B------:R-:W-:Y:S02]  /*1bf20*/  PRMT R57, R65, 0x7632, R57 ;  /* 0x0000763241397816 */ /* 0x000fe40000000039 */
[----:B-1----:R-:W-:-:S03]  /*1bf30*/  ISETP.GE.AND P1, PT, R8, R89, PT ;  /* 0x000000590800720c */ /* 0x002fc60003f26270 */
[----:B------:R-:W1:Y:S01]  /*1bf40*/  LDC R10, c[0x0][0x228] ;  /* 0x00008a00ff0a7b82 */ /* 0x000e620000000800 */
[----:B------:R-:W-:Y:S01]  /*1bf50*/  @P5 STG.E.U16 desc[UR60][R26.64], R65 ;  /* 0x000000411a005986 */ /* 0x000fe2000c10153c */
[----:B-----5:R-:W-:-:S06]  /*1bf60*/  IMAD.WIDE R30, R59, 0x2, R12 ;  /* 0x000000023b1e7825 */ /* 0x020fcc00078e020c */
[----:B------:R-:W5:Y:S01]  /*1bf70*/  LDC R8, c[0x0][0x228] ;  /* 0x00008a00ff087b82 */ /* 0x000f620000000800 */
[----:B------:R2:W-:Y:S01]  /*1bf80*/  @P4 STG.E.U16 desc[UR60][R28.64], R57 ;  /* 0x000000391c004986 */ /* 0x0005e2000c10153c */
[----:B----4-:R-:W-:-:S03]  /*1bf90*/  ISETP.LT.AND P4, PT, R173, R22, !P1 ;  /* 0x00000016ad00720c */ /* 0x010fc60004f81270 */
[----:B------:R4:W-:Y:S01]  /*1bfa0*/  @P3 STG.E.U16 desc[UR60][R30.64], R61 ;  /* 0x0000003d1e003986 */ /* 0x0009e2000c10153c */
[----:B--2---:R-:W-:Y:S02]  /*1bfb0*/  ISETP.LT.AND P3, PT, R174, R20, !P1 ;  /* 0x00000014ae00720c */ /* 0x004fe40004f61270 */
[----:B------:R-:W2:Y:S01]  /*1bfc0*/  LDC R20, c[0x0][0x228] ;  /* 0x00008a00ff147b82 */ /* 0x000ea20000000800 */
[----:B------:R-:W-:Y:S01]  /*1bfd0*/  PRMT R3, R61, 0x7632, R3 ;  /* 0x000076323d037816 */ /* 0x000fe20000000003 */
[----:B------:R-:W-:Y:S01]  /*1bfe0*/  VIADD R2, R175, 0xc ;  /* 0x0000000caf027836 */ /* 0x000fe20000000000 */
[----:B------:R-:W-:Y:S01]  /*1bff0*/  ISETP.LT.AND P5, PT, R172, R52, !P1 ;  /* 0x00000034ac00720c */ /* 0x000fe20004fa1270 */
[----:B------:R-:W-:-:S04]  /*1c000*/  IMAD.WIDE R56, R59, 0x2, R54 ;  /* 0x000000023b387825 */ /* 0x000fc800078e0236 */
[----:B------:R-:W2:Y:S01]  /*1c010*/  LDC R22, c[0x0][0x228] ;  /* 0x00008a00ff167b82 */ /* 0x000ea20000000800 */
[----:B------:R-:W-:Y:S01]  /*1c020*/  IMAD.IADD R59, R59, 0x1, R148 ;  /* 0x000000013b3b7824 */ /* 0x000fe200078e0294 */
[----:B------:R0:W-:Y:S01]  /*1c030*/  @P2 STG.E.U16 desc[UR60][R56.64], R3 ;  /* 0x0000000338002986 */ /* 0x0001e2000c10153c */
[----:B---3--:R-:W-:-:S05]  /*1c040*/  ISETP.GE.AND P2, PT, R2, R91, PT ;  /* 0x0000005b0200720c */ /* 0x008fca0003f46270 */
[----:B------:R-:W3:Y:S01]  /*1c050*/  LDC R65, c[0x0][0x22c] ;  /* 0x00008b00ff417b82 */ /* 0x000ee20000000800 */
[----:B------:R-:W-:Y:S01]  /*1c060*/  IMAD.WIDE R24, R59, 0x2, R14 ;  /* 0x000000023b187825 */ /* 0x000fe200078e020e */
[----:B----4-:R-:W-:-:S03]  /*1c070*/  PRMT R31, R93, 0x7632, R31 ;  /* 0x000076325d1f7816 */ /* 0x010fc6000000001f */
[----:B0-----:R-:W-:-:S03]  /*1c080*/  IMAD.WIDE R2, R59, 0x2, R146 ;  /* 0x000000023b027825 */ /* 0x001fc600078e0292 */
[----:B------:R-:W0:Y:S01]  /*1c090*/  LDC R30, c[0x0][0x228] ;  /* 0x00008a00ff1e7b82 */ /* 0x000e220000000800 */
[----:B------:R-:W-:Y:S01]  /*1c0a0*/  IMAD.WIDE R26, R59, 0x2, R12 ;  /* 0x000000023b1a7825 */ /* 0x000fe200078e020c */
[----:B------:R4:W-:Y:S01]  /*1c0b0*/  @P3 STG.E.U16 desc[UR60][R2.64], R93 ;  /* 0x0000005d02003986 */ /* 0x0009e2000c10153c */
[----:B------:R-:W-:-:S03]  /*1c0c0*/  ISETP.LT.AND P1, PT, R170, R58, !P1 ;  /* 0x0000003aaa00720c */ /* 0x000fc60004f21270 */
[----:B------:R3:W-:Y:S02]  /*1c0d0*/  @P4 STG.E.U16 desc[UR60][R24.64], R31 ;  /* 0x0000001f18004986 */ /* 0x0007e4000c10153c */
[----:B------:R-:W0:Y:S01]  /*1c0e0*/  LDC R61, c[0x0][0x22c] ;  /* 0x00008b00ff3d7b82 */ /* 0x000e220000000800 */
[----:B-1----:R-:W-:Y:S01]  /*1c0f0*/  ISETP.LT.AND P4, PT, R173, R10, !P2 ;  /* 0x0000000aad00720c */ /* 0x002fe20005781270 */
[----:B------:R1:W-:Y:S01]  /*1c100*/  @P5 STG.E.U16 desc[UR60][R26.64], R97 ;  /* 0x000000611a005986 */ /* 0x0003e2000c10153c */
[----:B-----5:R-:W-:Y:S01]  /*1c110*/  ISETP.LT.AND P5, PT, R174, R8, !P2 ;  /* 0x00000008ae00720c */ /* 0x020fe200057a1270 */
[----:B------:R-:W-:-:S04]  /*1c120*/  IMAD.WIDE R28, R59, 0x2, R54 ;  /* 0x000000023b1c7825 */ /* 0x000fc800078e0236 */
[----:B------:R-:W5:Y:S01]  /*1c130*/  LDC R10, c[0x0][0x228] ;  /* 0x00008a00ff0a7b82 */ /* 0x000f620000000800 */
[----:B------:R-:W-:Y:S01]  /*1c140*/  IMAD.IADD R59, R59, 0x1, R148 ;  /* 0x000000013b3b7824 */ /* 0x000fe200078e0294 */
[----:B------:R-:W-:Y:S01]  /*1c150*/  PRMT R57, R97, 0x7632, R57 ;  /* 0x0000763261397816 */ /* 0x000fe20000000039 */
[----:B------:R-:W-:Y:S01]  /*1c160*/  VIADD R8, R175, 0xd ;  /* 0x0000000daf087836 */ /* 0x000fe20000000000 */
[----:B--2---:R-:W-:-:S04]  /*1c170*/  ISETP.LT.AND P3, PT, R172, R20, !P2 ;  /* 0x00000014ac00720c */ /* 0x004fc80005761270 */
[----:B------:R-:W2:Y:S01]  /*1c180*/  LDC R52, c[0x0][0x228] ;  /* 0x00008a00ff347b82 */ /* 0x000ea20000000800 */
[C---:B----4-:R-:W-:Y:S01]  /*1c190*/  IMAD.WIDE R2, R59.reuse, 0x2, R146 ;  /* 0x000000023b027825 */ /* 0x050fe200078e0292 */
[----:B------:R-:W-:Y:S01]  /*1c1a0*/  ISETP.LT.AND P2, PT, R170, R22, !P2 ;  /* 0x00000016aa00720c */ /* 0x000fe20005741270 */
[----:B------:R4:W-:Y:S05]  /*1c1b0*/  @P1 STG.E.U16 desc[UR60][R28.64], R57 ;  /* 0x000000391c001986 */ /* 0x0009ea000c10153c */
[----:B------:R-:W2:Y:S01]  /*1c1c0*/  LDC R56, c[0x0][0x228] ;  /* 0x00008a00ff387b82 */ /* 0x000ea20000000800 */
[----:B---3--:R-:W-:Y:S01]  /*1c1d0*/  ISETP.GE.AND P1, PT, R8, R65, PT ;  /* 0x000000410800720c */ /* 0x008fe20003f26270 */
[----:B------:R3:W-:Y:S01]  /*1c1e0*/  @P5 STG.E.U16 desc[UR60][R2.64], R66 ;  /* 0x0000004202005986 */ /* 0x0007e2000c10153c */
[----:B------:R-:W-:Y:S01]  /*1c1f0*/  IMAD.WIDE R24, R59, 0x2, R14 ;  /* 0x000000023b187825 */ /* 0x000fe200078e020e */
[----:B------:R-:W-:-:S03]  /*1c200*/  PRMT R58, R62, 0x7632, R58 ;  /* 0x000076323e3a7816 */ /* 0x000fc6000000003a */
[C---:B-1----:R-:W-:Y:S01]  /*1c210*/  IMAD.WIDE R26, R59.reuse, 0x2, R12 ;  /* 0x000000023b1a7825 */ /* 0x042fe200078e020c */
[----:B------:R-:W1:Y:S01]  /*1c220*/  LDC R8, c[0x0][0x228] ;  /* 0x00008a00ff087b82 */ /* 0x000e620000000800 */
[----:B0-----:R-:W-:Y:S02]  /*1c230*/  ISETP.LT.AND P5, PT, R174, R30, !P1 ;  /* 0x0000001eae00720c */ /* 0x001fe40004fa1270 */
[----:B----4-:R-:W-:Y:S01]  /*1c240*/  IMAD.WIDE R28, R59, 0x2, R54 ;  /* 0x000000023b1c7825 */ /* 0x010fe200078e0236 */
[----:B---3--:R-:W-:-:S04]  /*1c250*/  PRMT R3, R66, 0x7632, R3 ;  /* 0x0000763242037816 */ /* 0x008fc80000000003 */
[----:B------:R-:W0:Y:S01]  /*1c260*/  LDC R20, c[0x0][0x228] ;  /* 0x00008a00ff147b82 */ /* 0x000e220000000800 */
[----:B------:R-:W-:Y:S01]  /*1c270*/  VIADD R2, R175, 0xe ;  /* 0x0000000eaf027836 */ /* 0x000fe20000000000 */
[----:B------:R3:W-:Y:S01]  /*1c280*/  @P4 STG.E.U16 desc[UR60][R24.64], R3 ;  /* 0x0000000318004986 */ /* 0x0007e2000c10153c */
[----:B------:R-:W-:-:S03]  /*1c290*/  IMAD.IADD R57, R59, 0x1, R148 ;  /* 0x000000013b397824 */ /* 0x000fc600078e0294 */
[----:B------:R-:W-:Y:S01]  /*1c2a0*/  @P3 STG.E.U16 desc[UR60][R26.64], R62 ;  /* 0x0000003e1a003986 */ /* 0x000fe2000c10153c */
[----:B-----5:R-:W-:Y:S01]  /*1c2b0*/  ISETP.LT.AND P4, PT, R173, R10, !P1 ;  /* 0x0000000aad00720c */ /* 0x020fe20004f81270 */
[----:B------:R-:W-:Y:S01]  /*1c2c0*/  IMAD.WIDE R30, R57, 0x2, R146 ;  /* 0x00000002391e7825 */ /* 0x000fe200078e0292 */
[----:B------:R-:W4:Y:S01]  /*1c2d0*/  LDC R10, c[0x0][0x228] ;  /* 0x00008a00ff0a7b82 */ /* 0x000f220000000800 */
[----:B------:R-:W-:Y:S01]  /*1c2e0*/  @P2 STG.E.U16 desc[UR60][R28.64], R58 ;  /* 0x0000003a1c002986 */ /* 0x000fe2000c10153c */
[----:B------:R-:W-:-:S06]  /*1c2f0*/  ISETP.GE.AND P2, PT, R2, R61, PT ;  /* 0x0000003d0200720c */ /* 0x000fcc0003f46270 */
[----:B------:R-:W5:Y:S01]  /*1c300*/  LDC R61, c[0x0][0x22c] ;  /* 0x00008b00ff3d7b82 */ /* 0x000f620000000800 */
[----:B--2---:R-:W-:Y:S01]  /*1c310*/  ISETP.LT.AND P3, PT, R172, R52, !P1 ;  /* 0x00000034ac00720c */ /* 0x004fe20004f61270 */
[----:B------:R2:W-:Y:S01]  /*1c320*/  @P5 STG.E.U16 desc[UR60][R30.64], R94 ;  /* 0x0000005e1e005986 */ /* 0x0005e2000c10153c */
[----:B------:R-:W-:Y:S01]  /*1c330*/  ISETP.LT.AND P1, PT, R170, R56, !P1 ;  /* 0x00000038aa00720c */ /* 0x000fe20004f21270 */
[----:B---3--:R-:W-:-:S04]  /*1c340*/  IMAD.WIDE R2, R57, 0x2, R14 ;  /* 0x0000000239027825 */ /* 0x008fc800078e020e */
[----:B------:R-:W3:Y:S08]  /*1c350*/  LDC R22, c[0x0][0x228] ;  /* 0x00008a00ff167b82 */ /* 0x000ef00000000800 */
[----:B------:R-:W3:Y:S01]  /*1c360*/  LDC R52, c[0x0][0x228] ;  /* 0x00008a00ff347b82 */ /* 0x000ee20000000800 */
[----:B--2---:R-:W-:Y:S02]  /*1c370*/  PRMT R94, R94, 0x7632, R94 ;  /* 0x000076325e5e7816 */ /* 0x004fe4000000005e */
[----:B-1----:R-:W-:-:S05]  /*1c380*/  ISETP.LT.AND P5, PT, R174, R8, !P2 ;  /* 0x00000008ae00720c */ /* 0x002fca00057a1270 */
[----:B------:R-:W1:Y:S01]  /*1c390*/  LDC R56, c[0x0][0x228] ;  /* 0x00008a00ff387b82 */ /* 0x000e620000000800 */
[----:B------:R2:W-:Y:S01]  /*1c3a0*/  @P4 STG.E.U16 desc[UR60][R2.64], R94 ;  /* 0x0000005e02004986 */ /* 0x0005e2000c10153c */
[----:B0-----:R-:W-:Y:S01]  /*1c3b0*/  ISETP.LT.AND P4, PT, R173, R20, !P2 ;  /* 0x00000014ad00720c */ /* 0x001fe20005781270 */
[----:B------:R-:W-:Y:S01]  /*1c3c0*/  IMAD.WIDE R24, R57, 0x2, R12 ;  /* 0x0000000239187825 */ /* 0x000fe200078e020c */
[----:B------:R-:W-:-:S04]  /*1c3d0*/  PRMT R31, R98, 0x7632, R31 ;  /* 0x00007632621f7816 */ /* 0x000fc8000000001f */
[----:B------:R-:W0:Y:S01]  /*1c3e0*/  LDC R20, c[0x0][0x228] ;  /* 0x00008a00ff147b82 */ /* 0x000e220000000800 */
[C---:B------:R-:W-:Y:S01]  /*1c3f0*/  IMAD.WIDE R26, R57.reuse, 0x2, R54 ;  /* 0x00000002391a7825 */ /* 0x040fe200078e0236 */
[----:B------:R-:W-:Y:S03]  /*1c400*/  @P3 STG.E.U16 desc[UR60][R24.64], R98 ;  /* 0x0000006218003986 */ /* 0x000fe6000c10153c */
[----:B------:R-:W-:Y:S02]  /*1c410*/  IMAD.IADD R59, R57, 0x1, R148 ;  /* 0x00000001393b7824 */ /* 0x000fe400078e0294 */
[----:B------:R-:W-:Y:S01]  /*1c420*/  VIADD R8, R175, 0xf ;  /* 0x0000000faf087836 */ /* 0x000fe20000000000 */
[----:B------:R3:W-:Y:S01]  /*1c430*/  @P1 STG.E.U16 desc[UR60][R26.64], R31 ;  /* 0x0000001f1a001986 */ /* 0x0007e2000c10153c */
[----:B------:R-:W-:Y:S01]  /*1c440*/  IMAD.WIDE R28, R59, 0x2, R146 ;  /* 0x000000023b1c7825 */ /* 0x000fe200078e0292 */
[----:B------:R-:W0:Y:S01]  /*1c450*/  LDC R58, c[0x0][0x228] ;  /* 0x00008a00ff3a7b82 */ /* 0x000e220000000800 */
[----:B--2---:R-:W-:-:S02]  /*1c460*/  PRMT R3, R67, 0x7632, R3 ;  /* 0x0000763243037816 */ /* 0x004fc40000000003 */
[----:B-----5:R-:W-:Y:S02]  /*1c470*/  ISETP.GE.AND P1, PT, R8, R61, PT ;  /* 0x0000003d0800720c */ /* 0x020fe40003f26270 */
[----:B----4-:R-:W-:-:S03]  /*1c480*/  ISETP.LT.AND P3, PT, R172, R10, !P2 ;  /* 0x0000000aac00720c */ /* 0x010fc60005761270 */
[----:B------:R-:W2:Y:S01]  /*1c490*/  LDC R61, c[0x0][0x22c] ;  /* 0x00008b00ff3d7b82 */ /* 0x000ea20000000800 */
[----:B---3--:R-:W-:Y:S01]  /*1c4a0*/  IMAD.WIDE R30, R59, 0x2, R14 ;  /* 0x000000023b1e7825 */ /* 0x008fe200078e020e */
[----:B------:R-:W-:Y:S01]  /*1c4b0*/  @P5 STG.E.U16 desc[UR60][R28.64], R67 ;  /* 0x000000431c005986 */ /* 0x000fe2000c10153c */
[----:B------:R-:W-:-:S03]  /*1c4c0*/  ISETP.LT.AND P2, PT, R170, R22, !P2 ;  /* 0x00000016aa00720c */ /* 0x000fc60005741270 */
[----:B------:R3:W-:Y:S02]  /*1c4d0*/  @P4 STG.E.U16 desc[UR60][R30.64], R3 ;  /* 0x000000031e004986 */ /* 0x0007e4000c10153c */
[----:B------:R-:W4:Y:S01]  /*1c4e0*/  LDC R10, c[0x0][0x228] ;  /* 0x00008a00ff0a7b82 */ /* 0x000f220000000800 */
[----:B------:R-:W-:Y:S02]  /*1c4f0*/  ISETP.LT.AND P4, PT, R174, R52, !P1 ;  /* 0x00000034ae00720c */ /* 0x000fe40004f81270 */
[----:B-1----:R-:W-:-:S05]  /*1c500*/  ISETP.LT.AND P5, PT, R173, R56, !P1 ;  /* 0x00000038ad00720c */ /* 0x002fca0004fa1270 */
[----:B------:R-:W1:Y:S01]  /*1c510*/  LDC R22, c[0x0][0x228] ;  /* 0x00008a00ff167b82 */ /* 0x000e620000000800 */
[----:B---3--:R-:W-:-:S07]  /*1c520*/  IMAD.WIDE R2, R59, 0x2, R12 ;  /* 0x000000023b027825 */ /* 0x008fce00078e020c */
[----:B------:R-:W3:Y:S01]  /*1c530*/  LDC R52, c[0x0][0x228] ;  /* 0x00008a00ff347b82 */ /* 0x000ee20000000800 */
[C---:B------:R-:W-:Y:S01]  /*1c540*/  IMAD.IADD R57, R59.reuse, 0x1, R148 ;  /* 0x000000013b397824 */ /* 0x040fe200078e0294 */
[----:B------:R5:W-:Y:S01]  /*1c550*/  @P3 STG.E.U16 desc[UR60][R2.64], R63 ;  /* 0x0000003f02003986 */ /* 0x000be2000c10153c */
[----:B------:R-:W-:Y:S01]  /*1c560*/  IMAD.WIDE R24, R59, 0x2, R54 ;  /* 0x000000023b187825 */ /* 0x000fe200078e0236 */
[----:B------:R-:W-:Y:S02]  /*1c570*/  PRMT R59, R63, 0x7632, R59 ;  /* 0x000076323f3b7816 */ /* 0x000fe4000000003b */
[----:B0-----:R-:W-:Y:S01]  /*1c580*/  ISETP.LT.AND P3, PT, R172, R20, !P1 ;  /* 0x00000014ac00720c */ /* 0x001fe20004f61270 */
[C---:B------:R-:W-:Y:S01]  /*1c590*/  IMAD.WIDE R26, R57.reuse, 0x2, R146 ;  /* 0x00000002391a7825 */ /* 0x040fe200078e0292 */
[----:B------:R-:W0:Y:S03]  /*1c5a0*/  LDC R31, c[0x0][0x22c] ;  /* 0x00008b00ff1f7b82 */ /* 0x000e260000000800 */
[----:B------:R-:W-:Y:S01]  /*1c5b0*/  IMAD.WIDE R28, R57, 0x2, R14 ;  /* 0x00000002391c7825 */ /* 0x000fe200078e020e */
[----:B-----5:R-:W-:-:S04]  /*1c5c0*/  PRMT R3, R95, 0x7632, R3 ;  /* 0x000076325f037816 */ /* 0x020fc80000000003 */
[----:B------:R-:W5:Y:S01]  /*1c5d0*/  LDC R20, c[0x0][0x228] ;  /* 0x00008a00ff147b82 */ /* 0x000f620000000800 */
[----:B------:R-:W-:Y:S01]  /*1c5e0*/  VIADD R8, R175, 0x10 ;  /* 0x00000010af087836 */ /* 0x000fe20000000000 */
[----:B------:R-:W-:Y:S01]  /*1c5f0*/  @P2 STG.E.U16 desc[UR60][R24.64], R59 ;  /* 0x0000003b18002986 */ /* 0x000fe2000c10153c */
[----:B------:R-:W-:-:S03]  /*1c600*/  ISETP.LT.AND P2, PT, R170, R58, !P1 ;  /* 0x0000003aaa00720c */ /* 0x000fc60004f41270 */
[----:B------:R-:W-:Y:S02]  /*1c610*/  @P4 STG.E.U16 desc[UR60][R26.64], R95 ;  /* 0x0000005f1a004986 */ /* 0x000fe4000c10153c */
[----:B------:R-:W5:Y:S02]  /*1c620*/  LDC R30, c[0x0][0x228] ;  /* 0x00008a00ff1e7b82 */ /* 0x000f640000000800 */
[----:B------:R1:W-:Y:S01]  /*1c630*/  @P5 STG.E.U16 desc[UR60][R28.64], R3 ;  /* 0x000000031c005986 */ /* 0x0003e2000c10153c */
[----:B--2---:R-:W-:-:S05]  /*1c640*/  ISETP.GE.AND P1, PT, R8, R61, PT ;  /* 0x0000003d0800720c */ /* 0x004fca0003f26270 */
[----:B------:R-:W2:Y:S01]  /*1c650*/  LDC R56, c[0x0][0x228] ;  /* 0x00008a00ff387b82 */ /* 0x000ea20000000800 */
[----:B----4-:R-:W-:Y:S01]  /*1c660*/  ISETP.LT.AND P4, PT, R174, R10, !P1 ;  /* 0x0000000aae00720c */ /* 0x010fe20004f81270 */
[----:B-1----:R-:W-:-:S06]  /*1c670*/  IMAD.WIDE R2, R57, 0x2, R12 ;  /* 0x0000000239027825 */ /* 0x002fcc00078e020c */
[----:B------:R-:W1:Y:S01]  /*1c680*/  LDC R58, c[0x0][0x228] ;  /* 0x00008a00ff3a7b82 */ /* 0x000e620000000800 */
[----:B------:R-:W-:Y:S01]  /*1c690*/  PRMT R27, R99, 0x7632, R27 ;  /* 0x00007632631b7816 */ /* 0x000fe2000000001b */
[----:B------:R-:W-:Y:S01]  /*1c6a0*/  @P3 STG.E.U16 desc[UR60][R2.64], R99 ;  /* 0x0000006302003986 */ /* 0x000fe2000c10153c */
[----:B------:R-:W-:Y:S01]  /*1c6b0*/  ISETP.LT.AND P3, PT, R173, R22, !P1 ;  /* 0x00000016ad00720c */ /* 0x000fe20004f61270 */
[----:B------:R-:W-:Y:S01]  /*1c6c0*/  IMAD.WIDE R24, R57, 0x2, R54 ;  /* 0x0000000239187825 */ /* 0x000fe200078e0236 */
[----:B---3--:R-:W-:-:S03]  /*1c6d0*/  ISETP.LT.AND P5, PT, R172, R52, !P1 ;  /* 0x00000034ac00720c */ /* 0x008fc60004fa1270 */
[----:B------:R-:W3:Y:S01]  /*1c6e0*/  LDC R10, c[0x0][0x228] ;  /* 0x00008a00ff0a7b82 */ /* 0x000ee20000000800 */
[----:B------:R-:W-:Y:S01]  /*1c6f0*/  IMAD.IADD R57, R57, 0x1, R148 ;  /* 0x0000000139397824 */ /* 0x000fe200078e0294 */
[----:B------:R4:W-:Y:S01]  /*1c700*/  @P2 STG.E.U16 desc[UR60][R24.64], R27 ;  /* 0x0000001b18002986 */ /* 0x0009e2000c10153c */
[----:B------:R-:W-:-:S05]  /*1c710*/  VIADD R8, R175, 0x11 ;  /* 0x00000011af087836 */ /* 0x000fca0000000000 */
[----:B------:R-:W3:Y:S01]  /*1c720*/  LDC R59, c[0x0][0x22c] ;  /* 0x00008b00ff3b7b82 */ /* 0x000ee20000000800 */
[----:B------:R-:W-:Y:S01]  /*1c730*/  IMAD.WIDE R28, R57, 0x2, R14 ;  /* 0x00000002391c7825 */ /* 0x000fe200078e020e */
[----:B0-----:R-:W-:-:S03]  /*1c740*/  ISETP.GE.AND P2, PT, R8, R31, PT ;  /* 0x0000001f0800720c */ /* 0x001fc60003f46270 */
[----:B----4-:R-:W-:-:S03]  /*1c750*/  IMAD.WIDE R26, R57, 0x2, R146 ;  /* 0x00000002391a7825 */ /* 0x010fc600078e0292 */
[----:B------:R-:W0:Y:S01]  /*1c760*/  LDC R22, c[0x0][0x228] ;  /* 0x00008a00ff167b82 */ /* 0x000e220000000800 */
[----:B------:R-:W-:Y:S01]  /*1c770*/  PRMT R25, R120, 0x7632, R25 ;  /* 0x0000763278197816 */ /* 0x000fe20000000019 */
[----:B------:R-:W-:Y:S01]  /*1c780*/  IMAD.WIDE R2, R57, 0x2, R12 ;  /* 0x0000000239027825 */ /* 0x000fe200078e020c */
[----:B------:R-:W-:Y:S01]  /*1c790*/  @P4 STG.E.U16 desc[UR60][R26.64], R120 ;  /* 0x000000781a004986 */ /* 0x000fe2000c10153c */
[----:B-----5:R-:W-:-:S03]  /*1c7a0*/  ISETP.LT.AND P1, PT, R170, R20, !P1 ;  /* 0x00000014aa00720c */ /* 0x020fc60004f21270 */
[----:B------:R4:W-:Y:S01]  /*1c7b0*/  @P3 STG.E.U16 desc[UR60][R28.64], R25 ;  /* 0x000000191c003986 */ /* 0x0009e2000c10153c */
[----:B------:R-:W5:Y:S01]  /*1c7c0*/  LDC R20, c[0x0][0x228] ;  /* 0x00008a00ff147b82 */ /* 0x000f620000000800 */
[----:B--2---:R-:W-:Y:S02]  /*1c7d0*/  ISETP.LT.AND P4, PT, R173, R56, !P2 ;  /* 0x00000038ad00720c */ /* 0x004fe40005781270 */
[----:B------:R2:W-:Y:S01]  /*1c7e0*/  @P5 STG.E.U16 desc[UR60][R2.64], R124 ;  /* 0x0000007c02005986 */ /* 0x0005e2000c10153c */
[----:B------:R-:W-:Y:S01]  /*1c7f0*/  ISETP.LT.AND P5, PT, R174, R30, !P2 ;  /* 0x0000001eae00720c */ /* 0x000fe200057a1270 */
[----:B------:R-:W-:Y:S02]  /*1c800*/  IMAD.IADD R31, R57, 0x1, R148 ;  /* 0x00000001391f7824 */ /* 0x000fe400078e0294 */
[----:B------:R-:W-:Y:S01]  /*1c810*/  VIADD R8, R175, 0x12 ;  /* 0x00000012af087836 */ /* 0x000fe20000000000 */
[----:B------:R-:W5:Y:S01]  /*1c820*/  LDC R52, c[0x0][0x228] ;  /* 0x00008a00ff347b82 */ /* 0x000f620000000800 */
[----:B-1----:R-:W-:-:S02]  /*1c830*/  ISETP.LT.AND P3, PT, R172, R58, !P2 ;  /* 0x0000003aac00720c */ /* 0x002fc40005761270 */
[----:B----4-:R-:W-:Y:S01]  /*1c840*/  PRMT R29, R124, 0x7632, R29 ;  /* 0x000076327c1d7816 */ /* 0x010fe2000000001d */
[----:B------:R-:W-:Y:S01]  /*1c850*/  IMAD.WIDE R24, R31, 0x2, R146 ;  /* 0x000000021f187825 */ /* 0x000fe200078e0292 */
[----:B------:R-:W-:-:S03]  /*1c860*/  PRMT R60, R128, 0x7632, R60 ;  /* 0x00007632803c7816 */ /* 0x000fc6000000003c */
[----:B------:R-:W1:Y:S01]  /*1c870*/  LDC R56, c[0x0][0x228] ;  /* 0x00008a00ff387b82 */ /* 0x000e620000000800 */
[----:B--2---:R-:W-:Y:S01]  /*1c880*/  IMAD.WIDE R2, R57, 0x2, R54 ;  /* 0x0000000239027825 */ /* 0x004fe200078e0236 */
[----:B---3--:R-:W-:-:S03]  /*1c890*/  ISETP.LT.AND P6, PT, R170, R10, !P2 ;  /* 0x0000000aaa00720c */ /* 0x008fc600057c1270 */
[----:B------:R-:W-:-:S03]  /*1c8a0*/  IMAD.WIDE R26, R31, 0x2, R14 ;  /* 0x000000021f1a7825 */ /* 0x000fc600078e020e */
[----:B------:R-:W2:Y:S01]  /*1c8b0*/  LDC R61, c[0x0][0x22c] ;  /* 0x00008b00ff3d7b82 */ /* 0x000ea20000000800 */
[----:B------:R-:W-:Y:S01]  /*1c8c0*/  ISETP.GE.AND P2, PT, R8, R59, PT ;  /* 0x0000003b0800720c */ /* 0x000fe20003f46270 */
[----:B------:R3:W-:Y:S04]  /*1c8d0*/  @P1 STG.E.U16 desc[UR60][R2.64], R29 ;  /* 0x0000001d02001986 */ /* 0x0007e8000c10153c */
[----:B------:R4:W-:Y:S02]  /*1c8e0*/  @P5 STG.E.U16 desc[UR60][R24.64], R128 ;  /* 0x0000008018005986 */ /* 0x0009e4000c10153c */
[----:B------:R-:W2:Y:S02]  /*1c8f0*/  LDC R58, c[0x0][0x228] ;  /* 0x00008a00ff3a7b82 */ /* 0x000ea40000000800 */
[----:B------:R-:W-:Y:S01]  /*1c900*/  @P4 STG.E.U16 desc[UR60][R26.64], R60 ;  /* 0x0000003c1a004986 */ /* 0x000fe2000c10153c */
[----:B0-----:R-:W-:-:S05]  /*1c910*/  ISETP.LT.AND P4, PT, R174, R22, !P2 ;  /* 0x00000016ae00720c */ /* 0x001fca0005781270 */
[----:B------:R-:W0:Y:S01]  /*1c920*/  LDC R10, c[0x0][0x228] ;  /* 0x00008a00ff0a7b82 */ /* 0x000e220000000800 */
[----:B---3--:R-:W-:Y:S01]  /*1c930*/  IMAD.WIDE R28, R31, 0x2, R12 ;  /* 0x000000021f1c7825 */ /* 0x008fe200078e020c */
[----:B------:R-:W-:-:S03]  /*1c940*/  PRMT R22, R140, 0x7632, R22 ;  /* 0x000076328c167816 */ /* 0x000fc60000000016 */
[C---:B------:R-:W-:Y:S01]  /*1c950*/  IMAD.IADD R57, R31.reuse, 0x1, R148 ;  /* 0x000000011f397824 */ /* 0x040fe200078e0294 */
[----:B------:R-:W-:Y:S01]  /*1c960*/  @P3 STG.E.U16 desc[UR60][R28.64], R140 ;  /* 0x0000008c1c003986 */ /* 0x000fe2000c10153c */
[----:B------:R-:W-:Y:S01]  /*1c970*/  IMAD.WIDE R30, R31, 0x2, R54 ;  /* 0x000000021f1e7825 */ /* 0x000fe200078e0236 */
[----:B------:R-:W3:Y:S01]  /*1c980*/  LDC R59, c[0x0][0x22c] ;  /* 0x00008b00ff3b7b82 */ /* 0x000ee20000000800 */
[----:B-----5:R-:W-:Y:S02]  /*1c990*/  ISETP.LT.AND P3, PT, R173, R20, !P2 ;  /* 0x00000014ad00720c */ /* 0x020fe40005761270 */
[----:B------:R-:W-:Y:S01]  /*1c9a0*/  IMAD.WIDE R2, R57, 0x2, R146 ;  /* 0x0000000239027825 */ /* 0x000fe200078e0292 */
[----:B------:R5:W-:Y:S03]  /*1c9b0*/  @P6 STG.E.U16 desc[UR60][R30.64], R22 ;  /* 0x000000161e006986 */ /* 0x000be6000c10153c */
[----:B------:R-:W-:Y:S01]  /*1c9c0*/  VIADD R8, R175, 0x13 ;  /* 0x00000013af087836 */ /* 0x000fe20000000000 */
[----:B------:R-:W3:Y:S01]  /*1c9d0*/  LDC R20, c[0x0][0x228] ;  /* 0x00008a00ff147b82 */ /* 0x000ee20000000800 */
[----:B------:R5:W-:Y:S01]  /*1c9e0*/  @P4 STG.E.U16 desc[UR60][R2.64], R121 ;  /* 0x0000007902004986 */ /* 0x000be2000c10153c */
[----:B------:R-:W-:Y:S01]  /*1c9f0*/  ISETP.LT.AND P4, PT, R172, R52, !P2 ;  /* 0x00000034ac00720c */ /* 0x000fe20005781270 */
[----:B----4-:R-:W-:Y:S01]  /*1ca00*/  IMAD.WIDE R24, R57, 0x2, R14 ;  /* 0x0000000239187825 */ /* 0x010fe200078e020e */
[----:B-1----:R-:W-:-:S02]  /*1ca10*/  ISETP.LT.AND P2, PT, R170, R56, !P2 ;  /* 0x00000038aa00720c */ /* 0x002fc40005741270 */
[----:B--2---:R-:W-:Y:S02]  /*1ca20*/  ISETP.GE.AND P1, PT, R8, R61, PT ;  /* 0x0000003d0800720c */ /* 0x004fe40003f26270 */
[----:B-----5:R-:W1:Y:S01]  /*1ca30*/  LDC R22, c[0x0][0x228] ;  /* 0x00008a00ff167b82 */ /* 0x020e620000000800 */
[----:B------:R-:W-:Y:S02]  /*1ca40*/  PRMT R3, R121, 0x7632, R3 ;  /* 0x0000763279037816 */ /* 0x000fe40000000003 */
[----:B------:R-:W-:-:S05]  /*1ca50*/  ISETP.LT.AND P5, PT, R174, R58, !P1 ;  /* 0x0000003aae00720c */ /* 0x000fca0004fa1270 */
[----:B------:R-:W2:Y:S01]  /*1ca60*/  LDC R30, c[0x0][0x228] ;  /* 0x00008a00ff1e7b82 */ /* 0x000ea20000000800 */
[----:B------:R4:W-:Y:S01]  /*1ca70*/  @P3 STG.E.U16 desc[UR60][R24.64], R3 ;  /* 0x0000000318003986 */ /* 0x0009e2000c10153c */
[----:B0-----:R-:W-:Y:S01]  /*1ca80*/  ISETP.LT.AND P3, PT, R173, R10, !P1 ;  /* 0x0000000aad00720c */ /* 0x001fe20004f61270 */
[----:B------:R-:W-:-:S05]  /*1ca90*/  IMAD.WIDE R26, R57, 0x2, R54 ;  /* 0x00000002391a7825 */ /* 0x000fca00078e0236 */
[----:B------:R-:W0:Y:S01]  /*1caa0*/  LDC R52, c[0x0][0x228] ;  /* 0x00008a00ff347b82 */ /* 0x000e220000000800 */
[----:B------:R-:W-:Y:S02]  /*1cab0*/  IMAD.IADD R31, R57, 0x1, R148 ;  /* 0x00000001391f7824 */ /* 0x000fe400078e0294 */
[----:B------:R-:W-:Y:S02]  /*1cac0*/  VIADD R8, R175, 0x14 ;  /* 0x00000014af087836 */ /* 0x000fe40000000000 */
[----:B----4-:R-:W-:Y:S01]  /*1cad0*/  IMAD.WIDE R2, R57, 0x2, R12 ;  /* 0x0000000239027825 */ /* 0x010fe200078e020c */
[----:B------:R-:W-:Y:S02]  /*1cae0*/  PRMT R25, R125, 0x7632, R25 ;  /* 0x000076327d197816 */ /* 0x000fe40000000019 */
[----:B------:R-:W4:Y:S01]  /*1caf0*/  LDC R10, c[0x0][0x228] ;  /* 0x00008a00ff0a7b82 */ /* 0x000f220000000800 */
[----:B------:R-:W-:Y:S01]  /*1cb00*/  IMAD.WIDE R28, R31, 0x2, R146 ;  /* 0x000000021f1c7825 */ /* 0x000fe200078e0292 */
[----:B------:R5:W-:Y:S04]  /*1cb10*/  @P4 STG.E.U16 desc[UR60][R2.64], R125 ;  /* 0x0000007d02004986 */ /* 0x000be8000c10153c */
[----:B------:R1:W-:Y:S01]  /*1cb20*/  @P2 STG.E.U16 desc[UR60][R26.64], R25 ;  /* 0x000000191a002986 */ /* 0x0003e2000c10153c */
[----:B---3--:R-:W-:Y:S01]  /*1cb30*/  ISETP.GE.AND P2, PT, R8, R59, PT ;  /* 0x0000003b0800720c */ /* 0x008fe20003f46270 */
[----:B------:R-:W3:Y:S02]  /*1cb40*/  LDC R56, c[0x0][0x228] ;  /* 0x00008a00ff387b82 */ /* 0x000ee40000000800 */
[----:B------:R-:W-:Y:S01]  /*1cb50*/  @P5 STG.E.U16 desc[UR60][R28.64], R129 ;  /* 0x000000811c005986 */ /* 0x000fe2000c10153c */
[----:B-----5:R-:W-:-:S05]  /*1cb60*/  PRMT R3, R129, 0x7632, R3 ;  /* 0x0000763281037816 */ /* 0x020fca0000000003 */
[----:B------:R-:W5:Y:S01]  /*1cb70*/  LDC R59, c[0x0][0x22c] ;  /* 0x00008b00ff3b7b82 */ /* 0x000f620000000800 */
[----:B-1----:R-:W-:-:S05]  /*1cb80*/  IMAD.WIDE R24, R31, 0x2, R14 ;  /* 0x000000021f187825 */ /* 0x002fca00078e020e */
[----:B------:R1:W-:Y:S02]  /*1cb90*/  @P3 STG.E.U16 desc[UR60][R24.64], R3 ;  /* 0x0000000318003986 */ /* 0x0003e4000c10153c */
[----:B------:R-:W5:Y:S01]  /*1cba0*/  LDC R58, c[0x0][0x228] ;  /* 0x00008a00ff3a7b82 */ /* 0x000f620000000800 */
[----:B------:R-:W-:Y:S02]  /*1cbb0*/  ISETP.LT.AND P3, PT, R172, R20, !P1 ;  /* 0x00000014ac00720c */ /* 0x000fe40004f61270 */
[----:B------:R-:W-:-:S05]  /*1cbc0*/  ISETP.LT.AND P1, PT, R170, R22, !P1 ;  /* 0x00000016aa00720c */ /* 0x000fca0004f21270 */
[----:B------:R-:W5:Y:S01]  /*1cbd0*/  LDC R60, c[0x0][0x228] ;  /* 0x00008a00ff3c7b82 */ /* 0x000f620000000800 */
[----:B--2---:R-:W-:Y:S01]  /*1cbe0*/  ISETP.LT.AND P4, PT, R174, R30, !P2 ;  /* 0x0000001eae00720c */ /* 0x004fe20005781270 */
[----:B-1----:R-:W-:Y:S01]  /*1cbf0*/  IMAD.WIDE R2, R31, 0x2, R12 ;  /* 0x000000021f027825 */ /* 0x002fe200078e020c */
[----:B0-----:R-:W-:-:S05]  /*1cc00*/  ISETP.LT.AND P5, PT, R173, R52, !P2 ;  /* 0x00000034ad00720c */ /* 0x001fca00057a1270 */
[----:B------:R-:W0:Y:S01]  /*1cc10*/  LDC R20, c[0x0][0x228] ;  /* 0x00008a00ff147b82 */ /* 0x000e220000000800 */
[----:B------:R1:W-:Y:S01]  /*1cc20*/  @P3 STG.E.U16 desc[UR60][R2.64], R141 ;  /* 0x0000008d02003986 */ /* 0x0003e2000c10153c */
[----:B------:R-:W-:Y:S01]  /*1cc30*/  IMAD.IADD R57, R31, 0x1, R148 ;  /* 0x000000011f397824 */ /* 0x000fe200078e0294 */
[----:B------:R-:W-:Y:S01]  /*1cc40*/  PRMT R30, R141, 0x7632, R30 ;  /* 0x000076328d1e7816 */ /* 0x000fe2000000001e */
[----:B------:R-:W-:-:S04]  /*1cc50*/  IMAD.WIDE R26, R31, 0x2, R54 ;  /* 0x000000021f1a7825 */ /* 0x000fc800078e0236 */
[----:B------:R-:W2:Y:S01]  /*1cc60*/  LDC R22, c[0x0][0x228] ;  /* 0x00008a00ff167b82 */ /* 0x000ea20000000800 */
[----:B----4-:R-:W-:Y:S01]  /*1cc70*/  ISETP.LT.AND P3, PT, R172, R10, !P2 ;  /* 0x0000000aac00720c */ /* 0x010fe20005761270 */
[----:B------:R-:W-:-:S06]  /*1cc80*/  VIADD R8, R175, 0x15 ;  /* 0x00000015af087836 */ /* 0x000fcc0000000000 */
[----:B------:R-:W4:Y:S01]  /*1cc90*/  LDC R61, c[0x0][0x22c] ;  /* 0x00008b00ff3d7b82 */ /* 0x000f220000000800 */
[----:B------:R-:W-:Y:S01]  /*1cca0*/  IMAD.WIDE R24, R57, 0x2, R146 ;  /* 0x0000000239187825 */ /* 0x000fe200078e0292 */
[----:B------:R-:W-:Y:S01]  /*1ccb0*/  PRMT R31, R122, 0x7632, R31 ;  /* 0x000076327a1f7816 */ /* 0x000fe2000000001f */
[----:B------:R-:W-:Y:S01]  /*1ccc0*/  @P1 STG.E.U16 desc[UR60][R26.64], R30 ;  /* 0x0000001e1a001986 */ /* 0x000fe2000c10153c */
[----:B---3--:R-:W-:-:S04]  /*1ccd0*/  ISETP.LT.AND P2, PT, R170, R56, !P2 ;  /* 0x00000038aa00720c */ /* 0x008fc80005741270 */
[----:B------:R-:W3:Y:S01]  /*1cce0*/  LDC R10, c[0x0][0x228] ;  /* 0x00008a00ff0a7b82 */ /* 0x000ee20000000800 */
[----:B------:R-:W-:Y:S01]  /*1ccf0*/  IMAD.WIDE R28, R57, 0x2, R14 ;  /* 0x00000002391c7825 */ /* 0x000fe200078e020e */
[----:B-----5:R-:W-:Y:S01]  /*1cd00*/  ISETP.GE.AND P1, PT, R8, R59, PT ;  /* 0x0000003b0800720c */ /* 0x020fe20003f26270 */
[----:B------:R5:W-:Y:S03]  /*1cd10*/  @P4 STG.E.U16 desc[UR60][R24.64], R122 ;  /* 0x0000007a18004986 */ /* 0x000be6000c10153c */
[----:B------:R-:W-:Y:S01]  /*1cd20*/  ISETP.LT.AND P6, PT, R174, R58, !P1 ;  /* 0x0000003aae00720c */ /* 0x000fe20004fc1270 */
[----:B------:R5:W-:Y:S01]  /*1cd30*/  @P5 STG.E.U16 desc[UR60][R28.64], R31 ;  /* 0x0000001f1c005986 */ /* 0x000be2000c10153c */
[----:B------:R-:W-:Y:S01]  /*1cd40*/  ISETP.LT.AND P5, PT, R173, R60, !P1 ;  /* 0x0000003cad00720c */ /* 0x000fe20004fa1270 */
[----:B------:R-:W3:Y:S01]  /*1cd50*/  LDC R52, c[0x0][0x228] ;  /* 0x00008a00ff347b82 */ /* 0x000ee20000000800 */
[----:B-1----:R-:W-:-:S04]  /*1cd60*/  IMAD.WIDE R2, R57, 0x2, R12 ;  /* 0x0000000239027825 */ /* 0x002fc800078e020c */
[C---:B------:R-:W-:Y:S02]  /*1cd70*/  IMAD.IADD R59, R57.reuse, 0x1, R148 ;  /* 0x00000001393b7824 */ /* 0x040fe400078e0294 */
[----:B-----5:R-:W-:Y:S01]  /*1cd80*/  IMAD.WIDE R24, R57, 0x2, R54 ;  /* 0x0000000239187825 */ /* 0x020fe200078e0236 */
[----:B------:R-:W1:Y:S01]  /*1cd90*/  LDC R58, c[0x0][0x228] ;  /* 0x00008a00ff3a7b82 */ /* 0x000e620000000800 */
[----:B------:R-:W-:Y:S02]  /*1cda0*/  PRMT R29, R126, 0x7632, R29 ;  /* 0x000076327e1d7816 */ /* 0x000fe4000000001d */
[----:B------:R-:W-:Y:S01]  /*1cdb0*/  VIADD R8, R175, 0x16 ;  /* 0x00000016af087836 */ /* 0x000fe20000000000 */
[----:B------:R5:W-:Y:S01]  /*1cdc0*/  @P3 STG.E.U16 desc[UR60][R2.64], R126 ;  /* 0x0000007e02003986 */ /* 0x000be2000c10153c */
[----:B------:R-:W-:-:S03]  /*1cdd0*/  IMAD.WIDE R26, R59, 0x2, R146 ;  /* 0x000000023b1a7825 */ /* 0x000fc600078e0292 */
[----:B------:R-:W1:Y:S01]  /*1cde0*/  LDC R63, c[0x0][0x22c] ;  /* 0x00008b00ff3f7b82 */ /* 0x000e620000000800 */
[----:B------:R5:W-:Y:S01]  /*1cdf0*/  @P2 STG.E.U16 desc[UR60][R24.64], R29 ;  /* 0x0000001d18002986 */ /* 0x000be2000c10153c */
[----:B0-----:R-:W-:Y:S02]  /*1ce00*/  ISETP.LT.AND P4, PT, R172, R20, !P1 ;  /* 0x00000014ac00720c */ /* 0x001fe40004f81270 */
[----:B--2---:R-:W-:Y:S02]  /*1ce10*/  ISETP.LT.AND P3, PT, R170, R22, !P1 ;  /* 0x00000016aa00720c */ /* 0x004fe40004f61270 */
[----:B----4-:R-:W-:Y:S02]  /*1ce20*/  ISETP.GE.AND P1, PT, R8, R61, PT ;  /* 0x0000003d0800720c */ /* 0x010fe40003f26270 */
[----:B-----5:R-:W-:Y:S01]  /*1ce30*/  PRMT R3, R130, 0x7632, R3 ;  /* 0x0000763282037816 */ /* 0x020fe20000000003 */
[----:B------:R-:W-:Y:S01]  /*1ce40*/  @P6 STG.E.U16 desc[UR60][R26.64], R130 ;  /* 0x000000821a006986 */ /* 0x000fe2000c10153c */
[----:B------:R-:W0:Y:S01]  /*1ce50*/  LDC R60, c[0x0][0x228] ;  /* 0x00008a00ff3c7b82 */ /* 0x000e220000000800 */
[----:B------:R-:W-:-:S05]  /*1ce60*/  IMAD.WIDE R28, R59, 0x2, R14 ;  /* 0x000000023b1c7825 */ /* 0x000fca00078e020e */
[----:B------:R2:W-:Y:S01]  /*1ce70*/  @P5 STG.E.U16 desc[UR60][R28.64], R3 ;  /* 0x000000031c005986 */ /* 0x0005e2000c10153c */
[----:B---3--:R-:W-:Y:S01]  /*1ce80*/  ISETP.LT.AND P5, PT, R174, R10, !P1 ;  /* 0x0000000aae00720c */ /* 0x008fe20004fa1270 */
[C---:B------:R-:W-:Y:S01]  /*1ce90*/  IMAD.WIDE R30, R59.reuse, 0x2, R12 ;  /* 0x000000023b1e7825 */ /* 0x040fe200078e020c */
[----:B------:R-:W3:Y:S01]  /*1cea0*/  LDC R10, c[0x0][0x228] ;  /* 0x00008a00ff0a7b82 */ /* 0x000ee20000000800 */
[----:B------:R-:W-:Y:S02]  /*1ceb0*/  PRMT R20, R142, 0x7632, R20 ;  /* 0x000076328e147816 */ /* 0x000fe40000000014 */
[----:B------:R-:W-:Y:S01]  /*1cec0*/  IMAD.WIDE R56, R59, 0x2, R54 ;  /* 0x000000023b387825 */ /* 0x000fe200078e0236 */
[----:B------:R-:W-:Y:S04]  /*1ced0*/  @P4 STG.E.U16 desc[UR60][R30.64], R142 ;  /* 0x0000008e1e004986 */ /* 0x000fe8000c10153c */
[----:B------:R-:W4:Y:S01]  /*1cee0*/  LDC R62, c[0x0][0x228] ;  /* 0x00008a00ff3e7b82 */ /* 0x000f220000000800 */
[----:B------:R5:W-:Y:S01]  /*1cef0*/  @P3 STG.E.U16 desc[UR60][R56.64], R20 ;  /* 0x0000001438003986 */ /* 0x000be2000c10153c */
[----:B------:R-:W-:Y:S01]  /*1cf00*/  ISETP.LT.AND P4, PT, R173, R52, !P1 ;  /* 0x00000034ad00720c */ /* 0x000fe20004f81270 */
[----:B------:R-:W-:-:S05]  /*1cf10*/  VIADD R2, R175, 0x17 ;  /* 0x00000017af027836 */ /* 0x000fca0000000000 */
[----:B------:R-:W4:Y:S01]  /*1cf20*/  LDC R8, c[0x0][0x228] ;  /* 0x00008a00ff087b82 */ /* 0x000f220000000800 */
[----:B-1----:R-:W-:Y:S01]  /*1cf30*/  ISETP.LT.AND P3, PT, R172, R58, !P1 ;  /* 0x0000003aac00720c */ /* 0x002fe20004f61270 */
[----:B--2---:R-:W-:Y:S01]  /*1cf40*/  IMAD.IADD R29, R59, 0x1, R148 ;  /* 0x000000013b1d7824 */ /* 0x004fe200078e0294 */
[----:B------:R-:W-:-:S05]  /*1cf50*/  ISETP.GE.AND P2, PT, R2, R63, PT ;  /* 0x0000003f0200720c */ /* 0x000fca0003f46270 */
[----:B-----5:R-:W1:Y:S01]  /*1cf60*/  LDC R20, c[0x0][0x228] ;  /* 0x00008a00ff147b82 */ /* 0x020e620000000800 */
[----:B------:R-:W-:Y:S01]  /*1cf70*/  IMAD.WIDE R2, R29, 0x2, R146 ;  /* 0x000000021d027825 */ /* 0x000fe200078e0292 */
[----:B------:R-:W-:-:S03]  /*1cf80*/  PRMT R56, R123, 0x7632, R56 ;  /* 0x000076327b387816 */ /* 0x000fc60000000038 */
[----:B------:R-:W-:-:S03]  /*1cf90*/  IMAD.WIDE R24, R29, 0x2, R14 ;  /* 0x000000021d187825 */ /* 0x000fc600078e020e */
[----:B------:R-:W2:Y:S01]  /*1cfa0*/  LDC R61, c[0x0][0x22c] ;  /* 0x00008b00ff3d7b82 */ /* 0x000ea20000000800 */
[----:B------:R-:W-:Y:S01]  /*1cfb0*/  IMAD.WIDE R26, R29, 0x2, R12 ;  /* 0x000000021d1a7825 */ /* 0x000fe200078e020c */
[----:B------:R-:W-:Y:S04]  /*1cfc0*/  @P5 STG.E.U16 desc[UR60][R2.64], R123 ;  /* 0x0000007b02005986 */ /* 0x000fe8000c10153c */
[----:B------:R5:W-:Y:S02]  /*1cfd0*/  @P4 STG.E.U16 desc[UR60][R24.64], R56 ;  /* 0x0000003818004986 */ /* 0x000be4000c10153c */
[----:B------:R-:W2:Y:S02]  /*1cfe0*/  LDC R22, c[0x0][0x228] ;  /* 0x00008a00ff167b82 */ /* 0x000ea40000000800 */
[----:B------:R-:W-:Y:S01]  /*1cff0*/  @P3 STG.E.U16 desc[UR60][R26.64], R127 ;  /* 0x0000007f1a003986 */ /* 0x000fe2000c10153c */
[----:B---3--:R-:W-:-:S05]  /*1d000*/  ISETP.LT.AND P3, PT, R172, R10, !P2 ;  /* 0x0000000aac00720c */ /* 0x008fca0005761270 */
[----:B------:R-:W3:Y:S01]  /*1d010*/  LDC R52, c[0x0][0x228] ;  /* 0x00008a00ff347b82 */ /* 0x000ee20000000800 */
[----:B0-----:R-:W-:Y:S02]  /*1d020*/  ISETP.LT.AND P1, PT, R170, R60, !P1 ;  /* 0x0000003caa00720c */ /* 0x001fe40004f21270 */
[----:B----4-:R-:W-:-:S05]  /*1d030*/  ISETP.LT.AND P6, PT, R174, R62, !P2 ;  /* 0x0000003eae00720c */ /* 0x010fca00057c1270 */
[----:B------:R-:W0:Y:S01]  /*1d040*/  LDC R10, c[0x0][0x228] ;  /* 0x00008a00ff0a7b82 */ /* 0x000e220000000800 */
[----:B------:R-:W-:Y:S01]  /*1d050*/  ISETP.LT.AND P4, PT, R173, R8, !P2 ;  /* 0x00000008ad00720c */ /* 0x000fe20005781270 */
[----:B------:R-:W-:Y:S01]  /*1d060*/  IMAD.IADD R57, R29, 0x1, R148 ;  /* 0x000000011d397824 */ /* 0x000fe200078e0294 */
[----:B------:R-:W-:Y:S01]  /*1d070*/  PRMT R59, R127, 0x7632, R59 ;  /* 0x000076327f3b7816 */ /* 0x000fe2000000003b */
[----:B------:R-:W-:Y:S01]  /*1d080*/  IMAD.WIDE R28, R29, 0x2, R54 ;  /* 0x000000021d1c7825 */ /* 0x000fe200078e0236 */
[----:B-1----:R-:W-:-:S03]  /*1d090*/  ISETP.LT.AND P2, PT, R170, R20, !P2 ;  /* 0x00000014aa00720c */ /* 0x002fc60005741270 */
[----:B------:R-:W1:Y:S01]  /*1d0a0*/  LDC R63, c[0x0][0x22c] ;  /* 0x00008b00ff3f7b82 */ /* 0x000e620000000800 */
[----:B------:R-:W-:Y:S01]  /*1d0b0*/  IMAD.WIDE R30, R57, 0x2, R146 ;  /* 0x00000002391e7825 */ /* 0x000fe200078e0292 */
[----:B-----5:R-:W-:-:S03]  /*1d0c0*/  PRMT R25, R131, 0x7632, R25 ;  /* 0x0000763283197816 */ /* 0x020fc60000000019 */
[----:B------:R-:W-:Y:S02]  /*1d0d0*/  VIADD R8, R175, 0x18 ;  /* 0x00000018af087836 */ /* 0x000fe40000000000 */
[----:B------:R-:W-:Y:S01]  /*1d0e0*/  IMAD.WIDE R2, R57, 0x2, R14 ;  /* 0x0000000239027825 */ /* 0x000fe200078e020e */
[----:B------:R-:W4:Y:S01]  /*1d0f0*/  LDC R20, c[0x0][0x228] ;  /* 0x00008a00ff147b82 */ /* 0x000f220000000800 */
[----:B------:R-:W-:Y:S01]  /*1d100*/  @P1 STG.E.U16 desc[UR60][R28.64], R59 ;  /* 0x0000003b1c001986 */ /* 0x000fe2000c10153c */
[----:B--2---:R-:W-:-:S03]  /*1d110*/  ISETP.GE.AND P1, PT, R8, R61, PT ;  /* 0x0000003d0800720c */ /* 0x004fc60003f26270 */
[----:B------:R-:W-:Y:S03]  /*1d120*/  @P6 STG.E.U16 desc[UR60][R30.64], R131 ;  /* 0x000000831e006986 */ /* 0x000fe6000c10153c */
[----:B------:R-:W2:Y:S01]  /*1d130*/  LDC R56, c[0x0][0x228] ;  /* 0x00008a00ff387b82 */ /* 0x000ea20000000800 */
[----:B------:R5:W-:Y:S01]  /*1d140*/  @P4 STG.E.U16 desc[UR60][R2.64], R25 ;  /* 0x0000001902004986 */ /* 0x000be2000c10153c */
[----:B------:R-:W-:Y:S02]  /*1d150*/  ISETP.LT.AND P5, PT, R174, R22, !P1 ;  /* 0x00000016ae00720c */ /* 0x000fe40004fa1270 */
[----:B---3--:R-:W-:-:S04]  /*1d160*/  ISETP.LT.AND P6, PT, R173, R52, !P1 ;  /* 0x00000034ad00720c */ /* 0x008fc80004fc1270 */
[----:B------:R-:W3:Y:S01]  /*1d170*/  LDC R58, c[0x0][0x228] ;  /* 0x00008a00ff3a7b82 */ /* 0x000ee20000000800 */
[----:B-----5:R-:W-:-:S07]  /*1d180*/  IMAD.WIDE R24, R57, 0x2, R12 ;  /* 0x0000000239187825 */ /* 0x020fce00078e020c */
[----:B------:R-:W5:Y:S01]  /*1d190*/  LDC R60, c[0x0][0x228] ;  /* 0x00008a00ff3c7b82 */ /* 0x000f620000000800 */
[----:B------:R-:W-:Y:S01]  /*1d1a0*/  @P3 STG.E.U16 desc[UR60][R24.64], R143 ;  /* 0x0000008f18003986 */ /* 0x000fe2000c10153c */
[----:B0-----:R-:W-:Y:S01]  /*1d1b0*/  ISETP.LT.AND P3, PT, R172, R10, !P1 ;  /* 0x0000000aac00720c */ /* 0x001fe20004f61270 */
[----:B------:R-:W-:Y:S01]  /*1d1c0*/  IMAD.IADD R59, R57, 0x1, R148 ;  /* 0x00000001393b7824 */ /* 0x000fe200078e0294 */
[----:B------:R-:W-:Y:S01]  /*1d1d0*/  PRMT R3, R143, 0x7632, R3 ;  /* 0x000076328f037816 */ /* 0x000fe20000000003 */
[----:B------:R-:W-:-:S03]  /*1d1e0*/  IMAD.WIDE R26, R57, 0x2, R54 ;  /* 0x00000002391a7825 */ /* 0x000fc600078e0236 */
[----:B------:R-:W0:Y:S01]  /*1d1f0*/  LDC R10, c[0x0][0x228] ;  /* 0x00008a00ff0a7b82 */ /* 0x000e220000000800 */
[----:B------:R-:W-:Y:S01]  /*1d200*/  VIADD R8, R175, 0x19 ;  /* 0x00000019af087836 */ /* 0x000fe20000000000 */
[----:B------:R-:W-:Y:S01]  /*1d210*/  PRMT R52, R32, 0x7632, R52 ;  /* 0x0000763220347816 */ /* 0x000fe20000000034 */
[C---:B------:R-:W-:Y:S01]  /*1d220*/  IMAD.WIDE R28, R59.reuse, 0x2, R146 ;  /* 0x000000023b1c7825 */ /* 0x040fe200078e0292 */
[----:B------:R-:W-:Y:S04]  /*1d230*/  @P2 STG.E.U16 desc[UR60][R26.64], R3 ;  /* 0x000000031a002986 */ /* 0x000fe8000c10153c */
[----:B------:R-:W0:Y:S01]  /*1d240*/  LDC R61, c[0x0][0x22c] ;  /* 0x00008b00ff3d7b82 */ /* 0x000e220000000800 */
[----:B------:R-:W-:Y:S01]  /*1d250*/  IMAD.WIDE R30, R59, 0x2, R14 ;  /* 0x000000023b1e7825 */ /* 0x000fe200078e020e */
[----:B-1----:R-:W-:Y:S01]  /*1d260*/  ISETP.GE.AND P2, PT, R8, R63, PT ;  /* 0x0000003f0800720c */ /* 0x002fe20003f46270 */
[----:B------:R1:W-:Y:S05]  /*1d270*/  @P5 STG.E.U16 desc[UR60][R28.64], R32 ;  /* 0x000000201c005986 */ /* 0x0003ea000c10153c */
[----:B------:R-:W0:Y:S01]  /*1d280*/  LDC R22, c[0x0][0x228] ;  /* 0x00008a00ff167b82 */ /* 0x000e220000000800 */
[----:B------:R3:W-:Y:S01]  /*1d290*/  @P6 STG.E.U16 desc[UR60][R30.64], R52 ;  /* 0x000000341e006986 */ /* 0x0007e2000c10153c */
[----:B----4-:R-:W-:-:S02]  /*1d2a0*/  ISETP.LT.AND P4, PT, R172, R20, !P2 ;  /* 0x00000014ac00720c */ /* 0x010fc40005781270 */
[----:B--2---:R-:W-:-:S04]  /*1d2b0*/  ISETP.LT.AND P1, PT, R170, R56, !P1 ;  /* 0x00000038aa00720c */ /* 0x004fc80004f21270 */
[----:B-1----:R-:W1:Y:S01]  /*1d2c0*/  LDC R32, c[0x0][0x228] ;  /* 0x00008a00ff207b82 */ /* 0x002e620000000800 */
[----:B---3--:R-:W-:-:S07]  /*1d2d0*/  ISETP.LT.AND P5, PT, R174, R58, !P2 ;  /* 0x0000003aae00720c */ /* 0x008fce00057a1270 */
[----:B------:R-:W2:Y:S01]  /*1d2e0*/  LDC R52, c[0x0][0x228] ;  /* 0x00008a00ff347b82 */ /* 0x000ea20000000800 */
[----:B-----5:R-:W-:-:S07]  /*1d2f0*/  ISETP.LT.AND P6, PT, R173, R60, !P2 ;  /* 0x0000003cad00720c */ /* 0x020fce00057c1270 */
[----:B------:R-:W3:Y:S01]  /*1d300*/  LDC R20, c[0x0][0x228] ;  /* 0x00008a00ff147b82 */ /* 0x000ee20000000800 */
[----:B------:R-:W-:Y:S01]  /*1d310*/  IMAD.WIDE R2, R59, 0x2, R12 ;  /* 0x000000023b027825 */ /* 0x000fe200078e020c */
[----:B------:R-:W-:-:S03]  /*1d320*/  PRMT R31, R132, 0x7632, R31 ;  /* 0x00007632841f7816 */ /* 0x000fc6000000001f */
[----:B------:R-:W-:-:S03]  /*1d330*/  IMAD.IADD R57, R59, 0x1, R148 ;  /* 0x000000013b397824 */ /* 0x000fc600078e0294 */
[----:B------:R-:W4:Y:S01]  /*1d340*/  LDC R63, c[0x0][0x22c] ;  /* 0x00008b00ff3f7b82 */ /* 0x000f220000000800 */
[----:B------:R-:W-:Y:S01]  /*1d350*/  IMAD.WIDE R24, R59, 0x2, R54 ;  /* 0x000000023b187825 */ /* 0x000fe200078e0236 */
[----:B0-----:R-:W-:-:S03]  /*1d360*/  ISETP.LT.AND P2, PT, R170, R10, !P2 ;  /* 0x0000000aaa00720c */ /* 0x001fc60005741270 */
[----:B------:R-:W-:Y:S01]  /*1d370*/  VIADD R8, R175, 0x1a ;  /* 0x0000001aaf087836 */ /* 0x000fe20000000000 */
[----:B------:R-:W-:Y:S02]  /*1d380*/  @P3 STG.E.U16 desc[UR60][R2.64], R132 ;  /* 0x0000008402003986 */ /* 0x000fe4000c10153c */
[----:B------:R-:W0:Y:S01]  /*1d390*/  LDC R56, c[0x0][0x228] ;  /* 0x00008a00ff387b82 */ /* 0x000e220000000800 */
[C---:B------:R-:W-:Y:S01]  /*1d3a0*/  IMAD.WIDE R26, R57.reuse, 0x2, R146 ;  /* 0x00000002391a7825 */ /* 0x040fe200078e0292 */
[----:B------:R-:W-:Y:S01]  /*1d3b0*/  PRMT R59, R100, 0x7632, R59 ;  /* 0x00007632643b7816 */ /* 0x000fe2000000003b */
[----:B------:R5:W-:Y:S01]  /*1d3c0*/  @P1 STG.E.U16 desc[UR60][R24.64], R31 ;  /* 0x0000001f18001986 */ /* 0x000be2000c10153c */
[----:B------:R-:W-:Y:S01]  /*1d3d0*/  ISETP.GE.AND P1, PT, R8, R61, PT ;  /* 0x0000003d0800720c */ /* 0x000fe20003f26270 */
[----:B------:R-:W-:-:S03]  /*1d3e0*/  IMAD.WIDE R28, R57, 0x2, R14 ;  /* 0x00000002391c7825 */ /* 0x000fc600078e020e */
[----:B------:R-:W0:Y:S01]  /*1d3f0*/  LDC R58, c[0x0][0x228] ;  /* 0x00008a00ff3a7b82 */ /* 0x000e220000000800 */
[----:B------:R-:W-:Y:S01]  /*1d400*/  @P5 STG.E.U16 desc[UR60][R26.64], R100 ;  /* 0x000000641a005986 */ /* 0x000fe2000c10153c */
[----:B------:R-:W-:-:S06]  /*1d410*/  ISETP.LT.AND P3, PT, R174, R22, !P1 ;  /* 0x00000016ae00720c */ /* 0x000fcc0004f61270 */
[----:B------:R-:W0:Y:S01]  /*1d420*/  LDC R60, c[0x0][0x228] ;  /* 0x00008a00ff3c7b82 */ /* 0x000e220000000800 */
[----:B-----5:R-:W-:Y:S01]  /*1d430*/  IMAD.WIDE R30, R57, 0x2, R12 ;  /* 0x00000002391e7825 */ /* 0x020fe200078e020c */
[----:B------:R5:W-:Y:S01]  /*1d440*/  @P6 STG.E.U16 desc[UR60][R28.64], R59 ;  /* 0x0000003b1c006986 */ /* 0x000be2000c10153c */
[----:B------:R-:W-:-:S05]  /*1d450*/  PRMT R22, R68, 0x7632, R22 ;  /* 0x0000763244167816 */ /* 0x000fca0000000016 */
[----:B------:R-:W0:Y:S01]  /*1d460*/  LDC R10, c[0x0][0x228] ;  /* 0x00008a00ff0a7b82 */ /* 0x000e220000000800 */
[----:B------:R-:W-:Y:S01]  /*1d470*/  IMAD.WIDE R2, R57, 0x2, R54 ;  /* 0x0000000239027825 */ /* 0x000fe200078e0236 */
[----:B------:R4:W-:Y:S01]  /*1d480*/  @P4 STG.E.U16 desc[UR60][R30.64], R68 ;  /* 0x000000441e004986 */ /* 0x0009e2000c10153c */
[----:B-1----:R-:W-:Y:S02]  /*1d490*/  ISETP.LT.AND P4, PT, R173, R32, !P1 ;  /* 0x00000020ad00720c */ /* 0x002fe40004f81270 */
[----:B-----5:R-:W-:-:S03]  /*1d4a0*/  IMAD.IADD R59, R57, 0x1, R148 ;  /* 0x00000001393b7824 */ /* 0x020fc600078e0294 */
[----:B------:R-:W1:Y:S01]  /*1d4b0*/  LDC R57, c[0x0][0x22c] ;  /* 0x00008b00ff397b82 */ /* 0x000e620000000800 */
[----:B--2---:R-:W-:Y:S01]  /*1d4c0*/  ISETP.LT.AND P5, PT, R172, R52, !P1 ;  /* 0x00000034ac00720c */ /* 0x004fe20004fa1270 */
[----:B------:R2:W-:Y:S01]  /*1d4d0*/  @P2 STG.E.U16 desc[UR60][R2.64], R22 ;  /* 0x0000001602002986 */ /* 0x0005e2000c10153c */
[----:B---3--:R-:W-:Y:S01]  /*1d4e0*/  ISETP.LT.AND P1, PT, R170, R20, !P1 ;  /* 0x00000014aa00720c */ /* 0x008fe20004f21270 */
[----:B------:R-:W-:-:S04]  /*1d4f0*/  VIADD R8, R175, 0x1b ;  /* 0x0000001baf087836 */ /* 0x000fc80000000000 */
[----:B------:R-:W3:Y:S01]  /*1d500*/  LDC R20, c[0x0][0x228] ;  /* 0x00008a00ff147b82 */ /* 0x000ee20000000800 */
[----:B------:R-:W-:Y:S01]  /*1d510*/  IMAD.WIDE R24, R59, 0x2, R146 ;  /* 0x000000023b187825 */ /* 0x000fe200078e0292 */
[----:B----4-:R-:W-:-:S06]  /*1d520*/  PRMT R30, R33, 0x7632, R30 ;  /* 0x00007632211e7816 */ /* 0x010fcc000000001e */
[----:B--2---:R-:W2:Y:S01]  /*1d530*/  LDC R22, c[0x0][0x228] ;  /* 0x00008a00ff167b82 */ /* 0x004ea20000000800 */
[----:B------:R-:W-:Y:S01]  /*1d540*/  IMAD.WIDE R26, R59, 0x2, R14 ;  /* 0x000000023b1a7825 */ /* 0x000fe200078e020e */
[----:B------:R-:W-:-:S06]  /*1d550*/  ISETP.GE.AND P2, PT, R8, R63, PT ;  /* 0x0000003f0800720c */ /* 0x000fcc0003f46270 */
[----:B------:R-:W4:Y:S01]  /*1d560*/  LDC R32, c[0x0][0x228] ;  /* 0x00008a00ff207b82 */ /* 0x000f220000000800 */
[C---:B------:R-:W-:Y:S01]  /*1d570*/  IMAD.WIDE R28, R59.reuse, 0x2, R12 ;  /* 0x000000023b1c7825 */ /* 0x040fe200078e020c */
[----:B------:R5:W-:Y:S01]  /*1d580*/  @P3 STG.E.U16 desc[UR60][R24.64], R33 ;  /* 0x0000002118003986 */ /* 0x000be2000c10153c */
[----:B0-----:R-:W-:Y:S02]  /*1d590*/  ISETP.LT.AND P3, PT, R174, R56, !P2 ;  /* 0x00000038ae00720c */ /* 0x001fe40005761270 */
[----:B------:R-:W-:Y:S01]  /*1d5a0*/  IMAD.WIDE R2, R59, 0x2, R54 ;  /* 0x000000023b027825 */ /* 0x000fe200078e0236 */
[----:B------:R0:W-:Y:S01]  /*1d5b0*/  @P4 STG.E.U16 desc[UR60][R26.64], R30 ;  /* 0x0000001e1a004986 */ /* 0x0001e2000c10153c */
[----:B------:R-:W-:Y:S01]  /*1d5c0*/  ISETP.LT.AND P4, PT, R173, R58, !P2 ;  /* 0x0000003aad00720c */ /* 0x000fe20005781270 */
[----:B------:R-:W4:Y:S02]  /*1d5d0*/  LDC R52, c[0x0][0x228] ;  /* 0x00008a00ff347b82 */ /* 0x000f240000000800 */
[----:B------:R1:W-:Y:S01]  /*1d5e0*/  @P5 STG.E.U16 desc[UR60][R28.64], R133 ;  /* 0x000000851c005986 */ /* 0x0003e2000c10153c */
[----:B------:R-:W-:Y:S01]  /*1d5f0*/  ISETP.LT.AND P5, PT, R172, R60, !P2 ;  /* 0x0000003cac00720c */ /* 0x000fe200057a1270 */
[----:B-----5:R-:W-:-:S04]  /*1d600*/  IMAD.IADD R33, R59, 0x1, R148 ;  /* 0x000000013b217824 */ /* 0x020fc800078e0294 */
[----:B------:R-:W5:Y:S01]  /*1d610*/  LDC R59, c[0x0][0x22c] ;  /* 0x00008b00ff3b7b82 */ /* 0x000f620000000800 */
[----:B------:R-:W-:Y:S01]  /*1d620*/  PRMT R31, R133, 0x7632, R31 ;  /* 0x00007632851f7816 */ /* 0x000fe2000000001f */
[----:B------:R-:W-:Y:S01]  /*1d630*/  VIADD R8, R175, 0x1c ;  /* 0x0000001caf087836 */ /* 0x000fe20000000000 */
[----:B------:R-:W-:Y:S01]  /*1d640*/  ISETP.LT.AND P2, PT, R170, R10, !P2 ;  /* 0x0000000aaa00720c */ /* 0x000fe20005741270 */
[----:B------:R-:W-:Y:S01]  /*1d650*/  IMAD.WIDE R24, R33, 0x2, R146 ;  /* 0x0000000221187825 */ /* 0x000fe200078e0292 */
[----:B------:R-:W-:-:S03]  /*1d660*/  PRMT R60, R101, 0x7632, R60 ;  /* 0x00007632653c7816 */ /* 0x000fc6000000003c */
[----:B------:R-:W5:Y:S01]  /*1d670*/  LDC R10, c[0x0][0x228] ;  /* 0x00008a00ff0a7b82 */ /* 0x000f620000000800 */
[C---:B0-----:R-:W-:Y:S01]  /*1d680*/  IMAD.WIDE R26, R33.reuse, 0x2, R14 ;  /* 0x00000002211a7825 */ /* 0x041fe200078e020e */
[----:B------:R0:W-:Y:S01]  /*1d690*/  @P1 STG.E.U16 desc[UR60][R2.64], R31 ;  /* 0x0000001f02001986 */ /* 0x0001e2000c10153c */
[----:B-1----:R-:W-:Y:S02]  /*1d6a0*/  ISETP.GE.AND P1, PT, R8, R57, PT ;  /* 0x000000390800720c */ /* 0x002fe40003f26270 */
[----:B------:R-:W-:Y:S01]  /*1d6b0*/  IMAD.WIDE R28, R33, 0x2, R12 ;  /* 0x00000002211c7825 */ /* 0x000fe200078e020c */
[----:B------:R1:W-:Y:S01]  /*1d6c0*/  @P3 STG.E.U16 desc[UR60][R24.64], R101 ;  /* 0x0000006518003986 */ /* 0x0003e2000c10153c */
[----:B---3--:R-:W-:Y:S01]  /*1d6d0*/  ISETP.LT.AND P3, PT, R174, R20, !P1 ;  /* 0x00000014ae00720c */ /* 0x008fe20004f61270 */
[----:B------:R-:W3:Y:S02]  /*1d6e0*/  LDC R56, c[0x0][0x228] ;  /* 0x00008a00ff387b82 */ /* 0x000ee40000000800 */
[----:B------:R1:W-:Y:S01]  /*1d6f0*/  @P4 STG.E.U16 desc[UR60][R26.64], R60 ;  /* 0x0000003c1a004986 */ /* 0x0003e2000c10153c */
[----:B--2---:R-:W-:-:S03]  /*1d700*/  ISETP.LT.AND P4, PT, R173, R22, !P1 ;  /* 0x00000016ad00720c */ /* 0x004fc60004f81270 */
[----:B------:R-:W-:Y:S01]  /*1d710*/  @P5 STG.E.U16 desc[UR60][R28.64], R69 ;  /* 0x000000451c005986 */ /* 0x000fe2000c10153c */
[----:B0-----:R-:W-:Y:S01]  /*1d720*/  PRMT R3, R69, 0x7632, R3 ;  /* 0x0000763245037816 */ /* 0x001fe20000000003 */
[C---:B------:R-:W-:Y:S01]  /*1d730*/  IMAD.WIDE R30, R33.reuse, 0x2, R54 ;  /* 0x00000002211e7825 */ /* 0x040fe200078e0236 */
[----:B----4-:R-:W-:Y:S01]  /*1d740*/  ISETP.LT.AND P5, PT, R172, R32, !P1 ;  /* 0x00000020ac00720c */ /* 0x010fe20004fa1270 */
[----:B------:R-:W0:Y:S02]  /*1d750*/  LDC R20, c[0x0][0x228] ;  /* 0x00008a00ff147b82 */ /* 0x000e240000000800 */
[----:B------:R-:W-:Y:S01]  /*1d760*/  IMAD.IADD R33, R33, 0x1, R148 ;  /* 0x0000000121217824 */ /* 0x000fe200078e0294 */
[----:B------:R2:W-:Y:S01]  /*1d770*/  @P2 STG.E.U16 desc[UR60][R30.64], R3 ;  /* 0x000000031e002986 */ /* 0x0005e2000c10153c */
[----:B------:R-:W-:Y:S02]  /*1d780*/  VIADD R8, R175, 0x1d ;  /* 0x0000001daf087836 */ /* 0x000fe40000000000 */
[C---:B-1----:R-:W-:Y:S01]  /*1d790*/  IMAD.WIDE R24, R33.reuse, 0x2, R14 ;  /* 0x0000000221187825 */ /* 0x042fe200078e020e */
[----:B------:R-:W-:Y:S01]  /*1d7a0*/  ISETP.LT.AND P2, PT, R170, R52, !P1 ;  /* 0x00000034aa00720c */ /* 0x000fe20004f41270 */
[----:B------:R-:W1:Y:S02]  /*1d7b0*/  LDC R58, c[0x0][0x228] ;  /* 0x00008a00ff3a7b82 */ /* 0x000e640000000800 */
[----:B------:R-:W-:Y:S01]  /*1d7c0*/  IMAD.WIDE R26, R33, 0x2, R12 ;  /* 0x00000002211a7825 */ /* 0x000fe200078e020c */
[----:B-----5:R-:W-:-:S03]  /*1d7d0*/  ISETP.GE.AND P1, PT, R8, R59, PT ;  /* 0x0000003b0800720c */ /* 0x020fc60003f26270 */
[----:B--2---:R-:W-:Y:S01]  /*1d7e0*/  IMAD.WIDE R2, R33, 0x2, R146 ;  /* 0x0000000221027825 */ /* 0x004fe200078e0292 */
[----:B------:R-:W-:Y:S01]  /*1d7f0*/  PRMT R30, R34, 0x7632, R30 ;  /* 0x00007632221e7816 */ /* 0x000fe2000000001e */
[----:B------:R-:W2:Y:S03]  /*1d800*/  LDC R57, c[0x0][0x22c] ;  /* 0x00008b00ff397b82 */ /* 0x000ea60000000800 */
[----:B------:R-:W-:Y:S04]  /*1d810*/  @P3 STG.E.U16 desc[UR60][R2.64], R34 ;  /* 0x0000002202003986 */ /* 0x000fe8000c10153c */
[----:B------:R-:W-:Y:S01]  /*1d820*/  @P4 STG.E.U16 desc[UR60][R24.64], R30 ;  /* 0x0000001e18004986 */ /* 0x000fe2000c10153c */
[----:B------:R-:W4:Y:S03]  /*1d830*/  LDC R22, c[0x0][0x228] ;  /* 0x00008a00ff167b82 */ /* 0x000f260000000800 */
[----:B------:R-:W-:Y:S01]  /*1d840*/  @P5 STG.E.U16 desc[UR60][R26.64], R134 ;  /* 0x000000861a005986 */ /* 0x000fe2000c10153c */
[----:B------:R-:W-:-:S04]  /*1d850*/  ISETP.LT.AND P5, PT, R174, R10, !P1 ;  /* 0x0000000aae00720c */ /* 0x000fc80004fa1270 */
[----:B------:R-:W5:Y:S01]  /*1d860*/  LDC R10, c[0x0][0x228] ;  /* 0x00008a00ff0a7b82 */ /* 0x000f620000000800 */
[----:B------:R-:W-:Y:S01]  /*1d870*/  IMAD.WIDE R28, R33, 0x2, R54 ;  /* 0x00000002211c7825 */ /* 0x000fe200078e0236 */
[----:B------:R-:W-:Y:S02]  /*1d880*/  PRMT R31, R134, 0x7632, R31 ;  /* 0x00007632861f7816 */ /* 0x000fe4000000001f */
[----:B---3--:R-:W-:-:S03]  /*1d890*/  ISETP.LT.AND P4, PT, R173, R56, !P1 ;  /* 0x00000038ad00720c */ /* 0x008fc60004f81270 */
[----:B------:R3:W-:Y:S01]  /*1d8a0*/  @P2 STG.E.U16 desc[UR60][R28.64], R31 ;  /* 0x0000001f1c002986 */ /* 0x0007e2000c10153c */
[----:B0-----:R-:W-:Y:S01]  /*1d8b0*/  ISETP.LT.AND P2, PT, R170, R20, !P1 ;  /* 0x00000014aa00720c */ /* 0x001fe20004f41270 */
[----:B------:R-:W0:Y:S01]  /*1d8c0*/  LDC R32, c[0x0][0x228] ;  /* 0x00008a00ff207b82 */ /* 0x000e220000000800 */
[----:B------:R-:W-:-:S07]  /*1d8d0*/  VIADD R8, R175, 0x1e ;  /* 0x0000001eaf087836 */ /* 0x000fce0000000000 */
[----:B------:R-:W0:Y:S01]  /*1d8e0*/  LDC R20, c[0x0][0x228] ;  /* 0x00008a00ff147b82 */ /* 0x000e220000000800 */
[----:B---3--:R-:W-:Y:S01]  /*1d8f0*/  IMAD.IADD R29, R33, 0x1, R148 ;  /* 0x00000001211d7824 */ /* 0x008fe200078e0294 */
[----:B-1----:R-:W-:Y:S02]  /*1d900*/  ISETP.LT.AND P3, PT, R172, R58, !P1 ;  /* 0x0000003aac00720c */ /* 0x002fe40004f61270 */
[----:B------:R-:W-:Y:S01]  /*1d910*/  PRMT R52, R102, 0x7632, R52 ;  /* 0x0000763266347816 */ /* 0x000fe20000000034 */
[C---:B------:R-:W-:Y:S01]  /*1d920*/  IMAD.WIDE R2, R29.reuse, 0x2, R146 ;  /* 0x000000021d027825 */ /* 0x040fe200078e0292 */
[----:B--2---:R-:W-:Y:S02]  /*1d930*/  ISETP.GE.AND P1, PT, R8, R57, PT ;  /* 0x000000390800720c */ /* 0x004fe40003f26270 */
[----:B------:R-:W1:Y:S01]  /*1d940*/  LDC R34, c[0x0][0x228] ;  /* 0x00008a00ff227b82 */ /* 0x000e620000000800 */
[----:B------:R-:W-:Y:S01]  /*1d950*/  IMAD.WIDE R24, R29, 0x2, R14 ;  /* 0x000000021d187825 */ /* 0x000fe200078e020e */
[----:B------:R-:W-:Y:S01]  /*1d960*/  @P5 STG.E.U16 desc[UR60][R2.64], R102 ;  /* 0x0000006602005986 */ /* 0x000fe2000c10153c */
[----:B----4-:R-:W-:-:S05]  /*1d970*/  ISETP.LT.AND P6, PT, R174, R22, !P1 ;  /* 0x00000016ae00720c */ /* 0x010fca0004fc1270 */
[----:B------:R-:W2:Y:S01]  /*1d980*/  LDC R57, c[0x0][0x22c] ;  /* 0x00008b00ff397b82 */ /* 0x000ea20000000800 */
[----:B------:R3:W-:Y:S01]  /*1d990*/  @P4 STG.E.U16 desc[UR60][R24.64], R52 ;  /* 0x0000003418004986 */ /* 0x0007e2000c10153c */
[----:B-----5:R-:W-:Y:S01]  /*1d9a0*/  ISETP.LT.AND P4, PT, R173, R10, !P1 ;  /* 0x0000000aad00720c */ /* 0x020fe20004f81270 */
[----:B------:R-:W-:-:S05]  /*1d9b0*/  IMAD.IADD R33, R29, 0x1, R148 ;  /* 0x000000011d217824 */ /* 0x000fca00078e0294 */
[----:B------:R-:W4:Y:S01]  /*1d9c0*/  LDC R22, c[0x0][0x228] ;  /* 0x00008a00ff167b82 */ /* 0x000f220000000800 */
[----:B------:R-:W-:Y:S01]  /*1d9d0*/  IMAD.WIDE R26, R29, 0x2, R12 ;  /* 0x000000021d1a7825 */ /* 0x000fe200078e020c */
[----:B------:R-:W-:-:S06]  /*1d9e0*/  PRMT R56, R70, 0x7632, R56 ;  /* 0x0000763246387816 */ /* 0x000fcc0000000038 */
[----:B------:R-:W5:Y:S01]  /*1d9f0*/  LDC R10, c[0x0][0x228] ;  /* 0x00008a00ff0a7b82 */ /* 0x000f620000000800 */
[----:B------:R-:W-:Y:S01]  /*1da00*/  IMAD.WIDE R28, R29, 0x2, R54 ;  /* 0x000000021d1c7825 */ /* 0x000fe200078e0236 */
[----:B------:R-:W-:Y:S01]  /*1da10*/  @P3 STG.E.U16 desc[UR60][R26.64], R70 ;  /* 0x000000461a003986 */ /* 0x000fe2000c10153c */
[----:B0-----:R-:W-:-:S03]  /*1da20*/  ISETP.LT.AND P3, PT, R172, R32, !P1 ;  /* 0x00000020ac00720c */ /* 0x001fc60004f61270 */
[----:B------:R-:W-:Y:S01]  /*1da30*/  @P2 STG.E.U16 desc[UR60][R28.64], R56 ;  /* 0x000000381c002986 */ /* 0x000fe2000c10153c */
[----:B------:R-:W-:Y:S01]  /*1da40*/  ISETP.LT.AND P2, PT, R170, R20, !P1 ;  /* 0x00000014aa00720c */ /* 0x000fe20004f41270 */
[----:B------:R-:W0:Y:S01]  /*1da50*/  LDC R59, c[0x0][0x22c] ;  /* 0x00008b00ff3b7b82 */ /* 0x000e220000000800 */
[----:B------:R-:W-:Y:S01]  /*1da60*/  IMAD.WIDE R30, R33, 0x2, R146 ;  /* 0x00000002211e7825 */ /* 0x000fe200078e0292 */
[----:B---3--:R-:W-:-:S03]  /*1da70*/  PRMT R25, R35, 0x7632, R25 ;  /* 0x0000763223197816 */ /* 0x008fc60000000019 */
[----:B------:R-:W-:-:S03]  /*1da80*/  IMAD.WIDE R2, R33, 0x2, R14 ;  /* 0x0000000221027825 */ /* 0x000fc600078e020e */
[----:B------:R-:W3:Y:S01]  /*1da90*/  LDC R20, c[0x0][0x228] ;  /* 0x00008a00ff147b82 */ /* 0x000ee20000000800 */
[----:B------:R-:W-:Y:S01]  /*1daa0*/  VIADD R8, R175, 0x1f ;  /* 0x0000001faf087836 */ /* 0x000fe20000000000 */
[----:B------:R-:W-:Y:S06]  /*1dab0*/  @P6 STG.E.U16 desc[UR60][R30.64], R35 ;  /* 0x000000231e006986 */ /* 0x000fec000c10153c */
[----:B------:R-:W0:Y:S01]  /*1dac0*/  LDC R32, c[0x0][0x228] ;  /* 0x00008a00ff207b82 */ /* 0x000e220000000800 */
[----:B------:R1:W-:Y:S01]  /*1dad0*/  @P4 STG.E.U16 desc[UR60][R2.64], R25 ;  /* 0x0000001902004986 */ /* 0x0003e2000c10153c */
[----:B--2---:R-:W-:-:S04]  /*1dae0*/  ISETP.GE.AND P1, PT, R8, R57, PT ;  /* 0x000000390800720c */ /* 0x004fc80003f26270 */
[----:B----4-:R-:W-:Y:S02]  /*1daf0*/  ISETP.LT.AND P5, PT, R174, R22, !P1 ;  /* 0x00000016ae00720c */ /* 0x010fe40004fa1270 */
[----:B------:R-:W2:Y:S01]  /*1db00*/  LDC R52, c[0x0][0x228] ;  /* 0x00008a00ff347b82 */ /* 0x000ea20000000800 */
[----:B-1----:R-:W-:-:S07]  /*1db10*/  IMAD.WIDE R24, R33, 0x2, R12 ;  /* 0x0000000221187825 */ /* 0x002fce00078e020c */
[----:B------:R-:W1:Y:S01]  /*1db20*/  LDC R22, c[0x0][0x228] ;  /* 0x00008a00ff167b82 */ /* 0x000e620000000800 */
[----:B------:R-:W-:Y:S01]  /*1db30*/  @P3 STG.E.U16 desc[UR60][R24.64], R135 ;  /* 0x0000008718003986 */ /* 0x000fe2000c10153c */
[----:B-----5:R-:W-:Y:S01]  /*1db40*/  ISETP.LT.AND P3, PT, R172, R10, !P1 ;  /* 0x0000000aac00720c */ /* 0x020fe20004f61270 */
[----:B------:R-:W-:Y:S01]  /*1db50*/  IMAD.WIDE R26, R33, 0x2, R54 ;  /* 0x00000002211a7825 */ /* 0x000fe200078e0236 */
[----:B------:R-:W-:-:S04]  /*1db60*/  PRMT R3, R135, 0x7632, R3 ;  /* 0x0000763287037816 */ /* 0x000fc80000000003 */
[----:B------:R-:W4:Y:S01]  /*1db70*/  LDC R10, c[0x0][0x228] ;  /* 0x00008a00ff0a7b82 */ /* 0x000f220000000800 */
[----:B------:R-:W-:Y:S01]  /*1db80*/  VIADD R8, R175, 0x20 ;  /* 0x00000020af087836 */ /* 0x000fe20000000000 */
[----:B------:R5:W-:Y:S01]  /*1db90*/  @P2 STG.E.U16 desc[UR60][R26.64], R3 ;  /* 0x000000031a002986 */ /* 0x000be2000c10153c */
[----:B------:R-:W-:Y:S02]  /*1dba0*/  ISETP.LT.AND P6, PT, R173, R34, !P1 ;  /* 0x00000022ad00720c */ /* 0x000fe40004fc1270 */
[----:B---3--:R-:W-:-:S03]  /*1dbb0*/  ISETP.LT.AND P1, PT, R170, R20, !P1 ;  /* 0x00000014aa00720c */ /* 0x008fc60004f21270 */
[----:B------:R-:W3:Y:S01]  /*1dbc0*/  LDC R57, c[0x0][0x22c] ;  /* 0x00008b00ff397b82 */ /* 0x000ee20000000800 */
[----:B0-----:R-:W-:Y:S01]  /*1dbd0*/  ISETP.GE.AND P2, PT, R8, R59, PT ;  /* 0x0000003b0800720c */ /* 0x001fe20003f46270 */
[----:B------:R-:W-:-:S03]  /*1dbe0*/  IMAD.IADD R35, R33, 0x1, R148 ;  /* 0x0000000121237824 */ /* 0x000fc600078e0294 */
[----:B------:R-:W-:-:S03]  /*1dbf0*/  ISETP.LT.AND P4, PT, R174, R32, !P2 ;  /* 0x00000020ae00720c */ /* 0x000fc60005781270 */
[----:B------:R-:W0:Y:S01]  /*1dc00*/  LDC R20, c[0x0][0x228] ;  /* 0x00008a00ff147b82 */ /* 0x000e220000000800 */
[----:B------:R-:W-:Y:S01]  /*1dc10*/  IMAD.WIDE R28, R35, 0x2, R146 ;  /* 0x00000002231c7825 */ /* 0x000fe200078e0292 */
[----:B------:R-:W-:-:S03]  /*1dc20*/  PRMT R34, R103, 0x7632, R34 ;  /* 0x0000763267227816 */ /* 0x000fc60000000022 */
[----:B------:R-:W-:-:S03]  /*1dc30*/  IMAD.WIDE R30, R35, 0x2, R14 ;  /* 0x00000002231e7825 */ /* 0x000fc600078e020e */
[----:B------:R-:W0:Y:S01]  /*1dc40*/  LDC R32, c[0x0][0x228] ;  /* 0x00008a00ff207b82 */ /* 0x000e220000000800 */
[----:B------:R-:W-:Y:S01]  /*1dc50*/  @P5 STG.E.U16 desc[UR60][R28.64], R103 ;  /* 0x000000671c005986 */ /* 0x000fe2000c10153c */
[----:B--2---:R-:W-:Y:S01]  /*1dc60*/  ISETP.LT.AND P5, PT, R173, R52, !P2 ;  /* 0x00000034ad00720c */ /* 0x004fe200057a1270 */
[C---:B------:R-:W-:Y:S02]  /*1dc70*/  IMAD.IADD R33, R35.reuse, 0x1, R148 ;  /* 0x0000000123217824 */ /* 0x040fe400078e0294 */
[----:B------:R2:W-:Y:S01]  /*1dc80*/  @P6 STG.E.U16 desc[UR60][R30.64], R34 ;  /* 0x000000221e006986 */ /* 0x0005e2000c10153c */
[----:B-1----:R-:W-:Y:S01]  /*1dc90*/  ISETP.LT.AND P6, PT, R172, R22, !P2 ;  /* 0x00000016ac00720c */ /* 0x002fe200057c1270 */
[C---:B-----5:R-:W-:Y:S01]  /*1dca0*/  IMAD.WIDE R2, R35.reuse, 0x2, R12 ;  /* 0x0000000223027825 */ /* 0x060fe200078e020c */
[----:B----4-:R-:W-:Y:S01]  /*1dcb0*/  ISETP.LT.AND P2, PT, R170, R10, !P2 ;  /* 0x0000000aaa00720c */ /* 0x010fe20005741270 */
[----:B------:R-:W1:Y:S02]  /*1dcc0*/  LDC R22, c[0x0][0x228] ;  /* 0x00008a00ff167b82 */ /* 0x000e640000000800 */
[----:B------:R-:W-:Y:S01]  /*1dcd0*/  IMAD.WIDE R24, R35, 0x2, R54 ;  /* 0x0000000223187825 */ /* 0x000fe200078e0236 */
[----:B------:R-:W-:-:S03]  /*1dce0*/  PRMT R56, R71, 0x7632, R56 ;  /* 0x0000763247387816 */ /* 0x000fc60000000038 */
[----:B------:R-:W-:Y:S02]  /*1dcf0*/  VIADD R8, R175, 0x21 ;  /* 0x00000021af087836 */ /* 0x000fe40000000000 */
[----:B--2---:R-:W2:Y:S01]  /*1dd00*/  LDC R34, c[0x0][0x228] ;  /* 0x00008a00ff227b82 */ /* 0x004ea20000000800 */
[----:B------:R4:W-:Y:S07]  /*1dd10*/  @P3 STG.E.U16 desc[UR60][R2.64], R71 ;  /* 0x0000004702003986 */ /* 0x0009ee000c10153c */
[----:B------:R-:W5:Y:S01]  /*1dd20*/  LDC R35, c[0x0][0x22c] ;  /* 0x00008b00ff237b82 */ /* 0x000f620000000800 */
[----:B------:R-:W-:Y:S01]  /*1dd30*/  @P1 STG.E.U16 desc[UR60][R24.64], R56 ;  /* 0x0000003818001986 */ /* 0x000fe2000c10153c */
[----:B------:R-:W-:-:S06]  /*1dd40*/  IMAD.WIDE R26, R33, 0x2, R146 ;  /* 0x00000002211a7825 */ /* 0x000fcc00078e0292 */
[----:B------:R-:W1:Y:S01]  /*1dd50*/  LDC R10, c[0x0][0x228] ;  /* 0x00008a00ff0a7b82 */ /* 0x000e620000000800 */
[----:B---3--:R-:W-:Y:S01]  /*1dd60*/  ISETP.GE.AND P1, PT, R8, R57, PT ;  /* 0x000000390800720c */ /* 0x008fe20003f26270 */
[----:B------:R-:W-:Y:S01]  /*1dd70*/  IMAD.WIDE R28, R33, 0x2, R14 ;  /* 0x00000002211c7825 */ /* 0x000fe200078e020e */
[----:B------:R-:W-:-:S03]  /*1dd80*/  PRMT R58, R36, 0x7632, R58 ;  /* 0x00007632243a7816 */ /* 0x000fc6000000003a */
[----:B------:R-:W-:Y:S02]  /*1dd90*/  IMAD.WIDE R30, R33, 0x2, R12 ;  /* 0x00000002211e7825 */ /* 0x000fe400078e020c */
[----:B------:R-:W3:Y:S01]  /*1dda0*/  LDC R57, c[0x0][0x22c] ;  /* 0x00008b00ff397b82 */ /* 0x000ee20000000800 */
[----:B0-----:R-:W-:Y:S01]  /*1ddb0*/  ISETP.LT.AND P3, PT, R174, R20, !P1 ;  /* 0x00000014ae00720c */ /* 0x001fe20004f61270 */
[----:B------:R-:W-:Y:S01]  /*1ddc0*/  @P4 STG.E.U16 desc[UR60][R26.64], R36 ;  /* 0x000000241a004986 */ /* 0x000fe2000c10153c */
[----:B------:R-:W-:-:S03]  /*1ddd0*/  ISETP.LT.AND P4, PT, R173, R32, !P1 ;  /* 0x00000020ad00720c */ /* 0x000fc60004f81270 */
[----:B------:R-:W-:Y:S02]  /*1dde0*/  @P5 STG.E.U16 desc[UR60][R28.64], R58 ;  /* 0x0000003a1c005986 */ /* 0x000fe4000c10153c */
[----:B------:R-:W0:Y:S02]  /*1ddf0*/  LDC R52, c[0x0][0x228] ;  /* 0x00008a00ff347b82 */ /* 0x000e240000000800 */
[----:B------:R2:W-:Y:S01]  /*1de00*/  @P6 STG.E.U16 desc[UR60][R30.64], R104 ;  /* 0x000000681e006986 */ /* 0x0005e2000c10153c */
[----:B----4-:R-:W-:-:S05]  /*1de10*/  IMAD.WIDE R2, R33, 0x2, R54 ;  /* 0x0000000221027825 */ /* 0x010fca00078e0236 */
[----:B------:R-:W4:Y:S01]  /*1de20*/  LDC R20, c[0x0][0x228] ;  /* 0x00008a00ff147b82 */ /* 0x000f220000000800 */
[----:B------:R-:W-:Y:S02]  /*1de30*/  VIADD R8, R175, 0x22 ;  /* 0x00000022af087836 */ /* 0x000fe40000000000 */
[----:B--2---:R-:W-:Y:S01]  /*1de40*/  IMAD.IADD R31, R33, 0x1, R148 ;  /* 0x00000001211f7824 */ /* 0x004fe200078e0294 */
[----:B------:R-:W-:-:S04]  /*1de50*/  PRMT R104, R104, 0x7632, R104 ;  /* 0x0000763268687816 */ /* 0x000fc80000000068 */
[----:B------:R-:W2:Y:S01]  /*1de60*/  LDC R30, c[0x0][0x228] ;  /* 0x00008a00ff1e7b82 */ /* 0x000ea20000000800 */
[C---:B------:R-:W-:Y:S01]  /*1de70*/  IMAD.WIDE R24, R31.reuse, 0x2, R146 ;  /* 0x000000021f187825 */ /* 0x040fe200078e0292 */
[----:B------:R-:W-:Y:S01]  /*1de80*/  PRMT R33, R136, 0x7632, R33 ;  /* 0x0000763288217816 */ /* 0x000fe20000000021 */
[----:B------:R3:W-:Y:S02]  /*1de90*/  @P2 STG.E.U16 desc[UR60][R2.64], R104 ;  /* 0x0000006802002986 */ /* 0x0007e4000c10153c */
[----:B------:R-:W-:Y:S01]  /*1dea0*/  IMAD.WIDE R26, R31, 0x2, R14 ;  /* 0x000000021f1a7825 */ /* 0x000fe200078e020e */
[----:B------:R-:W-:Y:S01]  /*1deb0*/  ISETP.LT.AND P5, PT, R172, R34, !P1 ;  /* 0x00000022ac00720c */ /* 0x000fe20004fa1270 */
[----:B------:R-:W-:Y:S01]  /*1dec0*/  @P3 STG.E.U16 desc[UR60][R24.64], R136 ;  /* 0x0000008818003986 */ /* 0x000fe2000c10153c */
[----:B-----5:R-:W-:Y:S01]  /*1ded0*/  ISETP.GE.AND P2, PT, R8, R35, PT ;  /* 0x000000230800720c */ /* 0x020fe20003f46270 */
[----:B------:R-:W5:Y:S01]  /*1dee0*/  LDC R32, c[0x0][0x228] ;  /* 0x00008a00ff207b82 */ /* 0x000f620000000800 */
[----:B-1----:R-:W-:Y:S01]  /*1def0*/  ISETP.LT.AND P3, PT, R170, R10, !P1 ;  /* 0x0000000aaa00720c */ /* 0x002fe20004f61270 */
[----:B------:R1:W-:Y:S01]  /*1df00*/  @P4 STG.E.U16 desc[UR60][R26.64], R33 ;  /* 0x000000211a004986 */ /* 0x0003e2000c10153c */
[----:B------:R-:W-:Y:S01]  /*1df10*/  VIADD R8, R175, 0x23 ;  /* 0x00000023af087836 */ /* 0x000fe20000000000 */
[----:B------:R-:W-:-:S04]  /*1df20*/  ISETP.LT.AND P4, PT, R174, R22, !P2 ;  /* 0x00000016ae00720c */ /* 0x000fc80005781270 */
[----:B------:R-:W5:Y:S01]  /*1df30*/  LDC R10, c[0x0][0x228] ;  /* 0x00008a00ff0a7b82 */ /* 0x000f620000000800 */
[----:B------:R-:W-:Y:S01]  /*1df40*/  IMAD.WIDE R28, R31, 0x2, R12 ;  /* 0x000000021f1c7825 */ /* 0x000fe200078e020c */
[----:B---3--:R-:W-:Y:S02]  /*1df50*/  ISETP.GE.AND P1, PT, R8, R57, PT ;  /* 0x000000390800720c */ /* 0x008fe40003f26270 */
[----:B------:R-:W-:-:S04]  /*1df60*/  PRMT R8, R72, 0x7632, R8 ;  /* 0x0000763248087816 */ /* 0x000fc80000000008 */
[----:B------:R-:W3:Y:S01]  /*1df70*/  LDC R22, c[0x0][0x228] ;  /* 0x00008a00ff167b82 */ /* 0x000ee20000000800 */
[----:B------:R-:W-:Y:S01]  /*1df80*/  IMAD.WIDE R2, R31, 0x2, R54 ;  /* 0x000000021f027825 */ /* 0x000fe200078e0236 */
[----:B------:R2:W-:Y:S01]  /*1df90*/  @P5 STG.E.U16 desc[UR60][R28.64], R72 ;  /* 0x000000481c005986 */ /* 0x0005e2000c10153c */
[----:B0-----:R-:W-:-:S03]  /*1dfa0*/  ISETP.LT.AND P5, PT, R173, R52, !P2 ;  /* 0x00000034ad00720c */ /* 0x001fc600057a1270 */
[----:B------:R-:W-:Y:S01]  /*1dfb0*/  @P3 STG.E.U16 desc[UR60][R2.64], R8 ;  /* 0x0000000802003986 */ /* 0x000fe2000c10153c */
[----:B----4-:R-:W-:Y:S01]  /*1dfc0*/  ISETP.LT.AND P3, PT, R172, R20, !P2 ;  /* 0x00000014ac00720c */ /* 0x010fe20005761270 */
[----:B------:R-:W0:Y:S01]  /*1dfd0*/  LDC R34, c[0x0][0x228] ;  /* 0x00008a00ff227b82 */ /* 0x000e220000000800 */
[----:B-1----:R-:W-:-:S07]  /*1dfe0*/  IMAD.IADD R33, R31, 0x1, R148 ;  /* 0x000000011f217824 */ /* 0x002fce00078e0294 */
[----:B------:R-:W1:Y:S01]  /*1dff0*/  LDC R57, c[0x0][0x22c] ;  /* 0x00008b00ff397b82 */ /* 0x000e620000000800 */
[----:B------:R-:W-:Y:S01]  /*1e000*/  IMAD.WIDE R24, R33, 0x2, R146 ;  /* 0x0000000221187825 */ /* 0x000fe200078e0292 */
[----:B------:R-:W-:-:S03]  /*1e010*/  PRMT R20, R37, 0x7632, R20 ;  /* 0x0000763225147816 */ /* 0x000fc60000000014 */
[----:B------:R-:W-:-:S03]  /*1e020*/  IMAD.WIDE R26, R33, 0x2, R14 ;  /* 0x00000002211a7825 */ /* 0x000fc600078e020e */
[----:B------:R-:W4:Y:S01]  /*1e030*/  LDC R36, c[0x0][0x228] ;  /* 0x00008a00ff247b82 */ /* 0x000f220000000800 */
[----:B--2---:R-:W-:Y:S01]  /*1e040*/  IMAD.WIDE R28, R33, 0x2, R12 ;  /* 0x00000002211c7825 */ /* 0x004fe200078e020c */
[----:B------:R-:W-:Y:S01]  /*1e050*/  ISETP.LT.AND P2, PT, R170, R30, !P2 ;  /* 0x0000001eaa00720c */ /* 0x000fe20005741270 */
[----:B------:R2:W-:Y:S05]  /*1e060*/  @P4 STG.E.U16 desc[UR60][R24.64], R37 ;  /* 0x0000002518004986 */ /* 0x0005ea000c10153c */
[----:B------:R-:W4:Y:S01]  /*1e070*/  LDC R52, c[0x0][0x228] ;  /* 0x00008a00ff347b82 */ /* 0x000f220000000800 */
[----:B------:R0:W-:Y:S01]  /*1e080*/  @P5 STG.E.U16 desc[UR60][R26.64], R20 ;  /* 0x000000141a005986 */ /* 0x0001e2000c10153c */
[----:B-----5:R-:W-:-:S02]  /*1e090*/  ISETP.LT.AND P4, PT, R173, R10, !P1 ;  /* 0x0000000aad00720c */ /* 0x020fc40004f81270 */
[----:B------:R-:W-:Y:S01]  /*1e0a0*/  ISETP.LT.AND P6, PT, R174, R32, !P1 ;  /* 0x00000020ae00720c */ /* 0x000fe20004fc1270 */
[----:B------:R-:W-:Y:S03]  /*1e0b0*/  @P3 STG.E.U16 desc[UR60][R28.64], R105 ;  /* 0x000000691c003986 */ /* 0x000fe6000c10153c */
[----:B--2---:R-:W2:Y:S01]  /*1e0c0*/  LDC R37, c[0x0][0x22c] ;  /* 0x00008b00ff257b82 */ /* 0x004ea20000000800 */
[----:B---3--:R-:W-:Y:S01]  /*1e0d0*/  ISETP.LT.AND P3, PT, R172, R22, !P1 ;  /* 0x00000016ac00720c */ /* 0x008fe20004f61270 */
[----:B------:R-:W-:Y:S01]  /*1e0e0*/  IMAD.IADD R35, R33, 0x1, R148 ;  /* 0x0000000121237824 */ /* 0x000fe200078e0294 */
[----:B------:R-:W-:-:S05]  /*1e0f0*/  PRMT R25, R105, 0x7632, R25 ;  /* 0x0000763269197816 */ /* 0x000fca0000000019 */
[----:B------:R-:W3:Y:S01]  /*1e100*/  LDC R10, c[0x0][0x228] ;  /* 0x00008a00ff0a7b82 */ /* 0x000ee20000000800 */
[----:B------:R-:W-:-:S07]  /*1e110*/  IMAD.WIDE R30, R33, 0x2, R54 ;  /* 0x00000002211e7825 */ /* 0x000fce00078e0236 */
[----:B0-----:R-:W0:Y:S01]  /*1e120*/  LDC R20, c[0x0][0x228] ;  /* 0x00008a00ff147b82 */ /* 0x001e220000000800 */
[----:B------:R-:W-:-:S07]  /*1e130*/  VIADD R8, R175, 0x24 ;  /* 0x00000024af087836 */ /* 0x000fce0000000000 */
[----:B------:R-:W5:Y:S01]  /*1e140*/  LDC R22, c[0x0][0x228] ;  /* 0x00008a00ff167b82 */ /* 0x000f620000000800 */
[----:B------:R-:W-:Y:S01]  /*1e150*/  IMAD.WIDE R2, R35, 0x2, R146 ;  /* 0x0000000223027825 */ /* 0x000fe200078e0292 */
[----:B------:R4:W-:Y:S01]  /*1e160*/  @P2 STG.E.U16 desc[UR60][R30.64], R25 ;  /* 0x000000191e002986 */ /* 0x0009e2000c10153c */
[----:B------:R-:W-:Y:S02]  /*1e170*/  ISETP.LT.AND P1, PT, R170, R34, !P1 ;  /* 0x00000022aa00720c */ /* 0x000fe40004f21270 */
[----:B-1----:R-:W-:-:S03]  /*1e180*/  ISETP.GE.AND P2, PT, R8, R57, PT ;  /* 0x000000390800720c */ /* 0x002fc60003f46270 */
[----:B------:R-:W1:Y:S01]  /*1e190*/  LDC R32, c[0x0][0x228] ;  /* 0x00008a00ff207b82 */ /* 0x000e620000000800 */
[----:B------:R2:W-:Y:S01]  /*1e1a0*/  @P6 STG.E.U16 desc[UR60][R2.64], R137 ;  /* 0x0000008902006986 */ /* 0x0005e2000c10153c */
[----:B----4-:R-:W-:Y:S02]  /*1e1b0*/  ISETP.LT.AND P5, PT, R174, R36, !P2 ;  /* 0x00000024ae00720c */ /* 0x010fe400057a1270 */
[----:B------:R-:W-:Y:S01]  /*1e1c0*/  PRMT R57, R137, 0x7632, R57 ;  /* 0x0000763289397816 */ /* 0x000fe20000000039 */
[----:B------:R-:W-:Y:S01]  /*1e1d0*/  VIADD R8, R175, 0x25 ;  /* 0x00000025af087836 */ /* 0x000fe20000000000 */
[----:B------:R-:W-:Y:S01]  /*1e1e0*/  ISETP.LT.AND P6, PT, R173, R52, !P2 ;  /* 0x00000034ad00720c */ /* 0x000fe200057c1270 */
[----:B------:R-:W-:Y:S01]  /*1e1f0*/  IMAD.WIDE R24, R35, 0x2, R12 ;  /* 0x0000000223187825 */ /* 0x000fe200078e020c */
[----:B------:R-:W4:Y:S01]  /*1e200*/  LDC R34, c[0x0][0x228] ;  /* 0x00008a00ff227b82 */ /* 0x000f220000000800 */
[----:B------:R-:W-:Y:S02]  /*1e210*/  PRMT R58, R73, 0x7632, R58 ;  /* 0x00007632493a7816 */ /* 0x000fe4000000003a */
[----:B--2---:R-:W-:-:S05]  /*1e220*/  IMAD.WIDE R2, R35, 0x2, R14 ;  /* 0x0000000223027825 */ /* 0x004fca00078e020e */
[----:B------:R-:W2:Y:S01]  /*1e230*/  LDC R36, c[0x0][0x228] ;  /* 0x00008a00ff247b82 */ /* 0x000ea20000000800 */
[C---:B------:R-:W-:Y:S01]  /*1e240*/  IMAD.WIDE R26, R35.reuse, 0x2, R54 ;  /* 0x00000002231a7825 */ /* 0x040fe200078e0236 */
[----:B------:R5:W-:Y:S03]  /*1e250*/  @P4 STG.E.U16 desc[UR60][R2.64], R57 ;  /* 0x0000003902004986 */ /* 0x000be6000c10153c */
[----:B------:R-:W-:Y:S01]  /*1e260*/  IMAD.IADD R33, R35, 0x1, R148 ;  /* 0x0000000123217824 */ /* 0x000fe200078e0294 */
[----:B------:R-:W-:Y:S02]  /*1e270*/  @P3 STG.E.U16 desc[UR60][R24.64], R73 ;  /* 0x0000004918003986 */ /* 0x000fe4000c10153c */
[----:B------:R-:W2:Y:S01]  /*1e280*/  LDC R35, c[0x0][0x22c] ;  /* 0x00008b00ff237b82 */ /* 0x000ea20000000800 */
[----:B------:R-:W-:Y:S01]  /*1e290*/  ISETP.GE.AND P3, PT, R8, R37, PT ;  /* 0x000000250800720c */ /* 0x000fe20003f66270 */
[----:B------:R-:W-:Y:S01]  /*1e2a0*/  IMAD.WIDE R28, R33, 0x2, R146 ;  /* 0x00000002211c7825 */ /* 0x000fe200078e0292 */
[----:B------:R-:W-:Y:S01]  /*1e2b0*/  @P1 STG.E.U16 desc[UR60][R26.64], R58 ;  /* 0x0000003a1a001986 */ /* 0x000fe2000c10153c */
[----:B------:R-:W-:-:S02]  /*1e2c0*/  PRMT R59, R38, 0x7632, R59 ;  /* 0x00007632263b7816 */ /* 0x000fc4000000003b */
[C---:B------:R-:W-:Y:S01]  /*1e2d0*/  IMAD.WIDE R30, R33.reuse, 0x2, R14 ;  /* 0x00000002211e7825 */ /* 0x040fe200078e020e */
[----:B---3--:R-:W-:Y:S01]  /*1e2e0*/  ISETP.LT.AND P1, PT, R172, R10, !P2 ;  /* 0x0000000aac00720c */ /* 0x008fe20005721270 */
[----:B------:R-:W3:Y:S01]  /*1e2f0*/  LDC R52, c[0x0][0x228] ;  /* 0x00008a00ff347b82 */ /* 0x000ee20000000800 */
[----:B0-----:R-:W-:Y:S02]  /*1e300*/  ISETP.LT.AND P2, PT, R170, R20, !P2 ;  /* 0x00000014aa00720c */ /* 0x001fe40005741270 */
[----:B-----5:R-:W-:Y:S01]  /*1e310*/  ISETP.LT.AND P4, PT, R174, R22, !P3 ;  /* 0x00000016ae00720c */ /* 0x020fe20005f81270 */
[----:B------:R-:W-:Y:S04]  /*1e320*/  @P5 STG.E.U16 desc[UR60][R28.64], R38 ;  /* 0x000000261c005986 */ /* 0x000fe8000c10153c */
[----:B------:R-:W0:Y:S01]  /*1e330*/  LDC R57, c[0x0][0x228] ;  /* 0x00008a00ff397b82 */ /* 0x000e220000000800 */
[----:B------:R5:W-:Y:S07]  /*1e340*/  @P6 STG.E.U16 desc[UR60][R30.64], R59 ;  /* 0x0000003b1e006986 */ /* 0x000bee000c10153c */
[----:B------:R-:W0:Y:S01]  /*1e350*/  LDC R56, c[0x0][0x228] ;  /* 0x00008a00ff387b82 */ /* 0x000e220000000800 */
[----:B------:R-:W-:Y:S01]  /*1e360*/  IMAD.WIDE R2, R33, 0x2, R12 ;  /* 0x0000000221027825 */ /* 0x000fe200078e020c */
[----:B------:R-:W-:-:S03]  /*1e370*/  PRMT R22, R106, 0x7632, R22 ;  /* 0x000076326a167816 */ /* 0x000fc60000000016 */
[----:B-----5:R-:W-:-:S03]  /*1e380*/  IMAD.IADD R31, R33, 0x1, R148 ;  /* 0x00000001211f7824 */ /* 0x020fc600078e0294 */
[----:B------:R-:W5:Y:S01]  /*1e390*/  LDC R10, c[0x0][0x228] ;  /* 0x00008a00ff0a7b82 */ /* 0x000f620000000800 */
[----:B------:R-:W-:Y:S01]  /*1e3a0*/  IMAD.WIDE R24, R33, 0x2, R54 ;  /* 0x0000000221187825 */ /* 0x000fe200078e0236 */
[----:B-1----:R-:W-:-:S03]  /*1e3b0*/  ISETP.LT.AND P5, PT, R173, R32, !P3 ;  /* 0x00000020ad00720c */ /* 0x002fc60005fa1270 */
[----:B------:R-:W-:Y:S01]  /*1e3c0*/  IMAD.WIDE R26, R31, 0x2, R146 ;  /* 0x000000021f1a7825 */ /* 0x000fe200078e0292 */
[----:B------:R-:W-:Y:S02]  /*1e3d0*/  @P1 STG.E.U16 desc[UR60][R2.64], R106 ;  /* 0x0000006a02001986 */ /* 0x000fe4000c10153c */
[----:B------:R-:W1:Y:S01]  /*1e3e0*/  LDC R37, c[0x0][0x22c] ;  /* 0x00008b00ff257b82 */ /* 0x000e620000000800 */
[----:B------:R-:W-:Y:S01]  /*1e3f0*/  VIADD R8, R175, 0x26 ;  /* 0x00000026af087836 */ /* 0x000fe20000000000 */
[----:B------:R3:W-:Y:S04]  /*1e400*/  @P2 STG.E.U16 desc[UR60][R24.64], R22 ;  /* 0x0000001618002986 */ /* 0x0007e8000c10153c */
[----:B------:R-:W-:Y:S01]  /*1e410*/  @P4 STG.E.U16 desc[UR60][R26.64], R138 ;  /* 0x0000008a1a004986 */ /* 0x000fe2000c10153c */
[----:B----4-:R-:W-:Y:S01]  /*1e420*/  ISETP.LT.AND P4, PT, R172, R34, !P3 ;  /* 0x00000022ac00720c */ /* 0x010fe20005f81270 */
[----:B------:R-:W4:Y:S01]  /*1e430*/  LDC R20, c[0x0][0x228] ;  /* 0x00008a00ff147b82 */ /* 0x000f220000000800 */
[----:B------:R-:W-:Y:S01]  /*1e440*/  IMAD.WIDE R28, R31, 0x2, R14 ;  /* 0x000000021f1c7825 */ /* 0x000fe200078e020e */
[----:B------:R-:W-:-:S02]  /*1e450*/  PRMT R30, R138, 0x7632, R30 ;  /* 0x000076328a1e7816 */ /* 0x000fc4000000001e */
[----:B--2---:R-:W-:Y:S02]  /*1e460*/  ISETP.LT.AND P2, PT, R170, R36, !P3 ;  /* 0x00000024aa00720c */ /* 0x004fe40005f41270 */
[----:B------:R-:W-:Y:S02]  /*1e470*/  ISETP.GE.AND P1, PT, R8, R35, PT ;  /* 0x000000230800720c */ /* 0x000fe40003f26270 */
[----:B---3--:R-:W2:Y:S01]  /*1e480*/  LDC R22, c[0x0][0x228] ;  /* 0x00008a00ff167b82 */ /* 0x008ea20000000800 */
[----:B------:R3:W-:Y:S01]  /*1e490*/  @P5 STG.E.U16 desc[UR60][R28.64], R30 ;  /* 0x0000001e1c005986 */ /* 0x0007e2000c10153c */
[----:B------:R-:W-:Y:S01]  /*1e4a0*/  ISETP.LT.AND P6, PT, R174, R52, !P1 ;  /* 0x00000034ae00720c */ /* 0x000fe20004fc1270 */
[----:B------:R-:W-:Y:S01]  /*1e4b0*/  IMAD.WIDE R2, R31, 0x2, R12 ;  /* 0x000000021f027825 */ /* 0x000fe200078e020c */
[----:B0-----:R-:W-:-:S04]  /*1e4c0*/  ISETP.LT.AND P3, PT, R172, R57, !P1 ;  /* 0x00000039ac00720c */ /* 0x001fc80004f61270 */
[----:B------:R-:W0:Y:S01]  /*1e4d0*/  LDC R34, c[0x0][0x228] ;  /* 0x00008a00ff227b82 */ /* 0x000e220000000800 */
[----:B------:R-:W-:Y:S01]  /*1e4e0*/  ISETP.LT.AND P5, PT, R173, R56, !P1 ;  /* 0x00000038ad00720c */ /* 0x000fe20004fa1270 */
[----:B------:R-:W-:-:S06]  /*1e4f0*/  IMAD.WIDE R24, R31, 0x2, R54 ;  /* 0x000000021f187825 */ /* 0x000fcc00078e0236 */
[----:B------:R-:W2:Y:S01]  /*1e500*/  LDC R36, c[0x0][0x228] ;  /* 0x00008a00ff247b82 */ /* 0x000ea20000000800 */
[----:B---3--:R-:W-:Y:S01]  /*1e510*/  PRMT R29, R74, 0x7632, R29 ;  /* 0x000076324a1d7816 */ /* 0x008fe2000000001d */
[----:B------:R-:W-:Y:S01]  /*1e520*/  IMAD.IADD R35, R31, 0x1, R148 ;  /* 0x000000011f237824 */ /* 0x000fe200078e0294 */
[----:B------:R3:W-:Y:S05]  /*1e530*/  @P4 STG.E.U16 desc[UR60][R2.64], R74 ;  /* 0x0000004a02004986 */ /* 0x0007ea000c10153c */
[----:B------:R-:W2:Y:S01]  /*1e540*/  LDC R57, c[0x0][0x22c] ;  /* 0x00008b00ff397b82 */ /* 0x000ea20000000800 */
[----:B-----5:R-:W-:Y:S01]  /*1e550*/  ISETP.LT.AND P4, PT, R170, R10, !P1 ;  /* 0x0000000aaa00720c */ /* 0x020fe20004f81270 */
[----:B------:R-:W-:Y:S01]  /*1e560*/  VIADD R8, R175, 0x27 ;  /* 0x00000027af087836 */ /* 0x000fe20000000000 */
[----:B------:R5:W-:Y:S01]  /*1e570*/  @P2 STG.E.U16 desc[UR60][R24.64], R29 ;  /* 0x0000001d18002986 */ /* 0x000be2000c10153c */
[----:B------:R-:W-:-:S04]  /*1e580*/  IMAD.WIDE R26, R35, 0x2, R146 ;  /* 0x00000002231a7825 */ /* 0x000fc800078e0292 */
[----:B------:R-:W2:Y:S01]  /*1e590*/  LDC R38, c[0x0][0x228] ;  /* 0x00008a00ff267b82 */ /* 0x000ea20000000800 */
[----:B---3--:R-:W-:Y:S02]  /*1e5a0*/  PRMT R3, R39, 0x7632, R3 ;  /* 0x0000763227037816 */ /* 0x008fe40000000003 */
[----:B-1----:R-:W-:Y:S01]  /*1e5b0*/  ISETP.GE.AND P1, PT, R8, R37, PT ;  /* 0x000000250800720c */ /* 0x002fe20003f26270 */
[----:B-----5:R-:W-:-:S04]  /*1e5c0*/  IMAD.WIDE R28, R35, 0x2, R14 ;  /* 0x00000002231c7825 */ /* 0x020fc800078e020e */
[----:B------:R-:W1:Y:S01]  /*1e5d0*/  LDC R37, c[0x0][0x22c] ;  /* 0x00008b00ff257b82 */ /* 0x000e620000000800 */
[----:B------:R-:W-:Y:S01]  /*1e5e0*/  @P6 STG.E.U16 desc[UR60][R26.64], R39 ;  /* 0x000000271a006986 */ /* 0x000fe2000c10153c */
[----:B------:R-:W-:Y:S01]  /*1e5f0*/  PRMT R25, R107, 0x7632, R25 ;  /* 0x000076326b197816 */ /* 0x000fe20000000019 */
[C---:B------:R-:W-:Y:S02]  /*1e600*/  IMAD.WIDE R30, R35.reuse, 0x2, R12 ;  /* 0x00000002231e7825 */ /* 0x040fe400078e020c */
[----:B------:R3:W-:Y:S01]  /*1e610*/  @P5 STG.E.U16 desc[UR60][R28.64], R3 ;  /* 0x000000031c005986 */ /* 0x0007e2000c10153c */
[----:B----4-:R-:W-:Y:S01]  /*1e620*/  ISETP.LT.AND P5, PT, R174, R20, !P1 ;  /* 0x00000014ae00720c */ /* 0x010fe20004fa1270 */
[----:B------:R-:W-:Y:S01]  /*1e630*/  IMAD.WIDE R32, R35, 0x2, R54 ;  /* 0x0000000223207825 */ /* 0x000fe200078e0236 */
[----:B------:R-:W4:Y:S01]  /*1e640*/  LDC R10, c[0x0][0x228] ;  /* 0x00008a00ff0a7b82 */ /* 0x000f220000000800 */
[----:B------:R-:W-:Y:S01]  /*1e650*/  @P3 STG.E.U16 desc[UR60][R30.64], R107 ;  /* 0x0000006b1e003986 */ /* 0x000fe2000c10153c */
[----:B0-----:R-:W-:Y:S01]  /*1e660*/  ISETP.LT.AND P3, PT, R172, R34, !P1 ;  /* 0x00000022ac00720c */ /* 0x001fe20004f61270 */
[----:B------:R-:W-:-:S02]  /*1e670*/  VIADD R2, R175, 0x28 ;  /* 0x00000028af027836 */ /* 0x000fc40000000000 */
[----:B------:R0:W-:Y:S03]  /*1e680*/  @P4 STG.E.U16 desc[UR60][R32.64], R25 ;  /* 0x0000001920004986 */ /* 0x0001e6000c10153c */
[----:B------:R-:W5:Y:S01]  /*1e690*/  LDC R20, c[0x0][0x228] ;  /* 0x00008a00ff147b82 */ /* 0x000f620000000800 */
[----:B--2---:R-:W-:Y:S01]  /*1e6a0*/  ISETP.LT.AND P4, PT, R173, R22, !P1 ;  /* 0x00000016ad00720c */ /* 0x004fe20004f81270 */
[----:B---3--:R-:W-:Y:S01]  /*1e6b0*/  IMAD.IADD R29, R35, 0x1, R148 ;  /* 0x00000001231d7824 */ /* 0x008fe200078e0294 */
[----:B------:R-:W-:Y:S02]  /*1e6c0*/  ISETP.LT.AND P1, PT, R170, R36, !P1 ;  /* 0x00000024aa00720c */ /* 0x000fe40004f21270 */
[----:B------:R-:W-:-:S03]  /*1e6d0*/  ISETP.GE.AND P2, PT, R2, R57, PT ;  /* 0x000000390200720c */ /* 0x000fc60003f46270 */
[----:B------:R-:W2:Y:S01]  /*1e6e0*/  LDC R22, c[0x0][0x228] ;  /* 0x00008a00ff167b82 */ /* 0x000ea20000000800 */
[----:B------:R-:W-:Y:S01]  /*1e6f0*/  IMAD.WIDE R2, R29, 0x2, R146 ;  /* 0x000000021d027825 */ /* 0x000fe200078e0292 */
[----:B------:R-:W-:Y:S02]  /*1e700*/  PRMT R35, R139, 0x7632, R35 ;  /* 0x000076328b237816 */ /* 0x000fe40000000023 */
[----:B------:R-:W-:Y:S01]  /*1e710*/  ISETP.LT.AND P6, PT, R174, R38, !P2 ;  /* 0x00000026ae00720c */ /* 0x000fe200057c1270 */
[----:B0-----:R-:W-:Y:S01]  /*1e720*/  IMAD.WIDE R24, R29, 0x2, R14 ;  /* 0x000000021d187825 */ /* 0x001fe200078e020e */
[----:B------:R-:W-:Y:S02]  /*1e730*/  PRMT R38, R75, 0x7632, R38 ;  /* 0x000076324b267816 */ /* 0x000fe40000000026 */
[----:B------:R-:W0:Y:S01]  /*1e740*/  LDC R32, c[0x0][0x228] ;  /* 0x00008a00ff207b82 */ /* 0x000e220000000800 */
[C---:B------:R-:W-:Y:S02]  /*1e750*/  IMAD.IADD R33, R29.reuse, 0x1, R148 ;  /* 0x000000011d217824 */ /* 0x040fe400078e0294 */
[C---:B------:R-:W-:Y:S01]  /*1e760*/  IMAD.WIDE R26, R29.reuse, 0x2, R12 ;  /* 0x000000021d1a7825 */ /* 0x040fe200078e020c */
[----:B------:R-:W-:Y:S03]  /*1e770*/  @P5 STG.E.U16 desc[UR60][R2.64], R139 ;  /* 0x0000008b02005986 */ /* 0x000fe6000c10153c */
[----:B------:R-:W-:Y:S01]  /*1e780*/  IMAD.WIDE R28, R29, 0x2, R54 ;  /* 0x000000021d1c7825 */ /* 0x000fe200078e0236 */
[----:B------:R3:W-:Y:S01]  /*1e790*/  @P4 STG.E.U16 desc[UR60][R24.64], R35 ;  /* 0x0000002318004986 */ /* 0x0007e2000c10153c */
[----:B------:R-:W0:Y:S02]  /*1e7a0*/  LDC R34, c[0x0][0x228] ;  /* 0x00008a00ff227b82 */ /* 0x000e240000000800 */
[----:B------:R-:W-:Y:S01]  /*1e7b0*/  VIADD R8, R175, 0x29 ;  /* 0x00000029af087836 */ /* 0x000fe20000000000 */
[----:B------:R-:W-:Y:S04]  /*1e7c0*/  @P3 STG.E.U16 desc[UR60][R26.64], R75 ;  /* 0x0000004b1a003986 */ /* 0x000fe8000c10153c */
[----:B------:R3:W-:Y:S01]  /*1e7d0*/  @P1 STG.E.U16 desc[UR60][R28.64], R38 ;  /* 0x000000261c001986 */ /* 0x0007e2000c10153c */
[----:B-1----:R-:W-:Y:S01]  /*1e7e0*/  ISETP.GE.AND P1, PT, R8, R37, PT ;  /* 0x000000250800720c */ /* 0x002fe20003f26270 */
[----:B------:R-:W1:Y:S01]  /*1e7f0*/  LDC R36, c[0x0][0x228] ;  /* 0x00008a00ff247b82 */ /* 0x000e620000000800 */
[----:B----4-:R-:W-:-:S02]  /*1e800*/  ISETP.LT.AND P4, PT, R173, R10, !P2 ;  /* 0x0000000aad00720c */ /* 0x010fc40005781270 */
[----:B-----5:R-:W-:-:S05]  /*1e810*/  ISETP.LT.AND P3, PT, R172, R20, !P2 ;  /* 0x00000014ac00720c */ /* 0x020fca0005761270 */
[----:B------:R-:W4:Y:S01]  /*1e820*/  LDC R37, c[0x0][0x22c] ;  /* 0x00008b00ff257b82 */ /* 0x000f220000000800 */
[----:B------:R-:W-:-:S07]  /*1e830*/  IMAD.WIDE R30, R33, 0x2, R146 ;  /* 0x00000002211e7825 */ /* 0x000fce00078e0292 */
[----:B------:R-:W5:Y:S01]  /*1e840*/  LDC R10, c[0x0][0x228] ;  /* 0x00008a00ff0a7b82 */ /* 0x000f620000000800 */
[----:B--2---:R-:W-:-:S07]  /*1e850*/  ISETP.LT.AND P2, PT, R170, R22, !P2 ;  /* 0x00000016aa00720c */ /* 0x004fce0005741270 */
[----:B------:R-:W2:Y:S01]  /*1e860*/  LDC R20, c[0x0][0x228] ;  /* 0x00008a00ff147b82 */ /* 0x000ea20000000800 */
[----:B---3--:R-:W-:Y:S01]  /*1e870*/  PRMT R25, R40, 0x7632, R25 ;  /* 0x0000763228197816 */ /* 0x008fe20000000019 */
[C---:B------:R-:W-:Y:S01]  /*1e880*/  IMAD.WIDE R2, R33.reuse, 0x2, R14 ;  /* 0x0000000221027825 */ /* 0x040fe200078e020e */
[----:B------:R-:W-:Y:S04]  /*1e890*/  @P6 STG.E.U16 desc[UR60][R30.64], R40 ;  /* 0x000000281e006986 */ /* 0x000fe8000c10153c */
[----:B------:R3:W-:Y:S01]  /*1e8a0*/  @P4 STG.E.U16 desc[UR60][R2.64], R25 ;  /* 0x0000001902004986 */ /* 0x0007e2000c10153c */
[----:B------:R-:W1:Y:S01]  /*1e8b0*/  LDC R38, c[0x0][0x228] ;  /* 0x00008a00ff267b82 */ /* 0x000e620000000800 */
[----:B------:R-:W-:-:S04]  /*1e8c0*/  IMAD.WIDE R26, R33, 0x2, R54 ;  /* 0x00000002211a7825 */ /* 0x000fc800078e0236 */
[----:B------:R-:W-:-:S03]  /*1e8d0*/  VIADD R8, R175, 0x2a ;  /* 0x0000002aaf087836 */ /* 0x000fc60000000000 */
[----:B------:R-:W1:Y:S01]  /*1e8e0*/  LDC R22, c[0x0][0x228] ;  /* 0x00008a00ff167b82 */ /* 0x000e620000000800 */
[----:B---3--:R-:W-:Y:S01]  /*1e8f0*/  IMAD.WIDE R24, R33, 0x2, R12 ;  /* 0x0000000221187825 */ /* 0x008fe200078e020c */
[----:B------:R-:W-:-:S04]  /*1e900*/  PRMT R3, R108, 0x7632, R3 ;  /* 0x000076326c037816 */ /* 0x000fc80000000003 */
[----:B------:R-:W-:Y:S02]  /*1e910*/  @P3 STG.E.U16 desc[UR60][R24.64], R108 ;  /* 0x0000006c18003986 */ /* 0x000fe4000c10153c */
[----:B------:R-:W3:Y:S02]  /*1e920*/  LDC R39, c[0x0][0x228] ;  /* 0x00008a00ff277b82 */ /* 0x000ee40000000800 */
[----:B------:R1:W-:Y:S01]  /*1e930*/  @P2 STG.E.U16 desc[UR60][R26.64], R3 ;  /* 0x000000031a002986 */ /* 0x0003e2000c10153c */
[----:B----4-:R-:W-:Y:S02]  /*1e940*/  ISETP.GE.AND P2, PT, R8, R37, PT ;  /* 0x000000250800720c */ /* 0x010fe40003f46270 */
[----:B0-----:R-:W-:-:S03]  /*1e950*/  ISETP.LT.AND P5, PT, R174, R32, !P1 ;  /* 0x00000020ae00720c */ /* 0x001fc60004fa1270 */
[----:B------:R-:W0:Y:S01]  /*1e960*/  LDC R37, c[0x0][0x22c] ;  /* 0x00008b00ff257b82 */ /* 0x000e220000000800 */
[----:B------:R-:W-:Y:S02]  /*1e970*/  ISETP.LT.AND P6, PT, R173, R34, !P1 ;  /* 0x00000022ad00720c */ /* 0x000fe40004fc1270 */
[----:B-----5:R-:W-:Y:S02]  /*1e980*/  ISETP.LT.AND P3, PT, R172, R10, !P1 ;  /* 0x0000000aac00720c */ /* 0x020fe40004f61270 */
[----:B--2---:R-:W-:-:S03]  /*1e990*/  ISETP.LT.AND P1, PT, R170, R20, !P1 ;  /* 0x00000014aa00720c */ /* 0x004fc60004f21270 */
[----:B------:R-:W2:Y:S01]  /*1e9a0*/  LDC R10, c[0x0][0x228] ;  /* 0x00008a00ff0a7b82 */ /* 0x000ea20000000800 */
[----:B------:R-:W-:-:S07]  /*1e9b0*/  IMAD.IADD R35, R33, 0x1, R148 ;  /* 0x0000000121237824 */ /* 0x000fce00078e0294 */
[----:B------:R-:W4:Y:S01]  /*1e9c0*/  LDC R20, c[0x0][0x228] ;  /* 0x00008a00ff147b82 */ /* 0x000f220000000800 */
[----:B------:R-:W-:Y:S01]  /*1e9d0*/  IMAD.WIDE R28, R35, 0x2, R146 ;  /* 0x00000002231c7825 */ /* 0x000fe200078e0292 */
[----:B------:R-:W-:-:S03]  /*1e9e0*/  PRMT R33, R116, 0x7632, R33 ;  /* 0x0000763274217816 */ /* 0x000fc60000000021 */
[----:B------:R-:W-:-:S03]  /*1e9f0*/  IMAD.WIDE R30, R35, 0x2, R14 ;  /* 0x00000002231e7825 */ /* 0x000fc600078e020e */
[----:B------:R-:W5:Y:S01]  /*1ea00*/  LDC R32, c[0x0][0x228] ;  /* 0x00008a00ff207b82 */ /* 0x000f620000000800 */
[----:B------:R-:W-:Y:S01]  /*1ea10*/  @P5 STG.E.U16 desc[UR60][R28.64], R116 ;  /* 0x000000741c005986 */ /* 0x000fe2000c10153c */
[----:B-1----:R-:W-:Y:S01]  /*1ea20*/  ISETP.LT.AND P4, PT, R174, R36, !P2 ;  /* 0x00000024ae00720c */ /* 0x002fe20005781270 */
[----:B------:R-:W-:Y:S01]  /*1ea30*/  IMAD.WIDE R2, R35, 0x2, R12 ;  /* 0x0000000223027825 */ /* 0x000fe200078e020c */
[----:B------:R-:W-:Y:S01]  /*1ea40*/  ISETP.LT.AND P5, PT, R173, R38, !P2 ;  /* 0x00000026ad00720c */ /* 0x000fe200057a1270 */
[----:B------:R1:W-:Y:S03]  /*1ea50*/  @P6 STG.E.U16 desc[UR60][R30.64], R33 ;  /* 0x000000211e006986 */ /* 0x0003e6000c10153c */
[----:B------:R-:W3:Y:S01]  /*1ea60*/  LDC R34, c[0x0][0x228] ;  /* 0x00008a00ff227b82 */ /* 0x000ee20000000800 */
[----:B------:R-:W-:Y:S01]  /*1ea70*/  ISETP.LT.AND P6, PT, R172, R22, !P2 ;  /* 0x00000016ac00720c */ /* 0x000fe200057c1270 */
[----:B------:R-:W-:Y:S01]  /*1ea80*/  IMAD.WIDE R24, R35, 0x2, R54 ;  /* 0x0000000223187825 */ /* 0x000fe200078e0236 */
[----:B------:R0:W-:Y:S03]  /*1ea90*/  @P3 STG.E.U16 desc[UR60][R2.64], R76 ;  /* 0x0000004c02003986 */ /* 0x0001e6000c10153c */
[----:B------:R-:W-:-:S02]  /*1eaa0*/  VIADD R8, R175, 0x2b ;  /* 0x0000002baf087836 */ /* 0x000fc40000000000 */
[----:B------:R-:W3:Y:S01]  /*1eab0*/  LDC R22, c[0x0][0x228] ;  /* 0x00008a00ff167b82 */ /* 0x000ee20000000800 */
[----:B-1----:R-:W-:Y:S01]  /*1eac0*/  PRMT R31, R76, 0x7632, R31 ;  /* 0x000076324c1f7816 */ /* 0x002fe2000000001f */
[----:B------:R-:W-:-:S04]  /*1ead0*/  IMAD.IADD R33, R35, 0x1, R148 ;  /* 0x0000000123217824 */ /* 0x000fc800078e0294 */
[----:B------:R1:W-:Y:S01]  /*1eae0*/  @P1 STG.E.U16 desc[UR60][R24.64], R31 ;  /* 0x0000001f18001986 */ /* 0x0003e2000c10153c */
[C---:B------:R-:W-:Y:S01]  /*1eaf0*/  IMAD.WIDE R26, R33.reuse, 0x2, R146 ;  /* 0x00000002211a7825 */ /* 0x040fe200078e0292 */
[----:B------:R-:W3:Y:S01]  /*1eb00*/  LDC R35, c[0x0][0x22c] ;  /* 0x00008b00ff237b82 */ /* 0x000ee20000000800 */
[----:B0-----:R-:W-:Y:S02]  /*1eb10*/  ISETP.GE.AND P1, PT, R8, R37, PT ;  /* 0x000000250800720c */ /* 0x001fe40003f26270 */
[----:B------:R-:W-:Y:S01]  /*1eb20*/  IMAD.WIDE R28, R33, 0x2, R14 ;  /* 0x00000002211c7825 */ /* 0x000fe200078e020e */
[----:B------:R-:W-:Y:S02]  /*1eb30*/  PRMT R3, R41, 0x7632, R3 ;  /* 0x0000763229037816 */ /* 0x000fe40000000003 */
[----:B--2---:R-:W-:Y:S02]  /*1eb40*/  ISETP.LT.AND P2, PT, R170, R10, !P2 ;  /* 0x0000000aaa00720c */ /* 0x004fe40005741270 */
[----:B------:R-:W0:Y:S01]  /*1eb50*/  LDC R36, c[0x0][0x228] ;  /* 0x00008a00ff247b82 */ /* 0x000e220000000800 */
[----:B-1----:R-:W-:Y:S01]  /*1eb60*/  IMAD.WIDE R30, R33, 0x2, R12 ;  /* 0x00000002211e7825 */ /* 0x002fe200078e020c */
[----:B----4-:R-:W-:Y:S01]  /*1eb70*/  ISETP.LT.AND P3, PT, R174, R20, !P1 ;  /* 0x00000014ae00720c */ /* 0x010fe20004f61270 */
[----:B------:R-:W-:Y:S05]  /*1eb80*/  @P4 STG.E.U16 desc[UR60][R26.64], R41 ;  /* 0x000000291a004986 */ /* 0x000fea000c10153c */
[----:B------:R-:W1:Y:S01]  /*1eb90*/  LDC R38, c[0x0][0x228] ;  /* 0x00008a00ff267b82 */ /* 0x000e620000000800 */
[----:B------:R2:W-:Y:S01]  /*1eba0*/  @P5 STG.E.U16 desc[UR60][R28.64], R3 ;  /* 0x000000031c005986 */ /* 0x0005e2000c10153c */
[----:B-----5:R-:W-:-:S03]  /*1ebb0*/  ISETP.LT.AND P4, PT, R173, R32, !P1 ;  /* 0x00000020ad00720c */ /* 0x020fc60004f81270 */
[----:B------:R4:W-:Y:S03]  /*1ebc0*/  @P6 STG.E.U16 desc[UR60][R30.64], R109 ;  /* 0x0000006d1e006986 */ /* 0x0009e6000c10153c */
[----:B------:R-:W5:Y:S01]  /*1ebd0*/  LDC R10, c[0x0][0x228] ;  /* 0x00008a00ff0a7b82 */ /* 0x000f620000000800 */
[----:B------:R-:W-:Y:S01]  /*1ebe0*/  PRMT R32, R109, 0x7632, R32 ;  /* 0x000076326d207816 */ /* 0x000fe20000000020 */
[----:B--2---:R-:W-:-:S06]  /*1ebf0*/  IMAD.WIDE R2, R33, 0x2, R54 ;  /* 0x0000000221027825 */ /* 0x004fcc00078e0236 */
[----:B------:R-:W2:Y:S01]  /*1ec00*/  LDC R37, c[0x0][0x22c] ;  /* 0x00008b00ff257b82 */ /* 0x000ea20000000800 */
[----:B----4-:R-:W-:Y:S01]  /*1ec10*/  IMAD.IADD R31, R33, 0x1, R148 ;  /* 0x00000001211f7824 */ /* 0x010fe200078e0294 */
[----:B---3--:R-:W-:-:S03]  /*1ec20*/  ISETP.LT.AND P5, PT, R172, R34, !P1 ;  /* 0x00000022ac00720c */ /* 0x008fc60004fa1270 */
[----:B------:R-:W-:-:S03]  /*1ec30*/  IMAD.WIDE R24, R31, 0x2, R146 ;  /* 0x000000021f187825 */ /* 0x000fc600078e0292 */
[----:B------:R-:W3:Y:S01]  /*1ec40*/  LDC R20, c[0x0][0x228] ;  /* 0x00008a00ff147b82 */ /* 0x000ee20000000800 */
[----:B------:R4:W-:Y:S01]  /*1ec50*/  @P2 STG.E.U16 desc[UR60][R2.64], R32 ;  /* 0x0000002002002986 */ /* 0x0009e2000c10153c */
[----:B------:R-:W-:-:S03]  /*1ec60*/  VIADD R8, R175, 0x2c ;  /* 0x0000002caf087836 */ /* 0x000fc60000000000 */
[----:B------:R-:W-:Y:S01]  /*1ec70*/  @P3 STG.E.U16 desc[UR60][R24.64], R117 ;  /* 0x0000007518003986 */ /* 0x000fe2000c10153c */
[----:B------:R-:W-:Y:S02]  /*1ec80*/  ISETP.LT.AND P3, PT, R170, R22, !P1 ;  /* 0x00000016aa00720c */ /* 0x000fe40004f61270 */
[----:B------:R-:W3:Y:S01]  /*1ec90*/  LDC R22, c[0x0][0x228] ;  /* 0x00008a00ff167b82 */ /* 0x000ee20000000800 */
[----:B------:R-:W-:Y:S01]  /*1eca0*/  IMAD.WIDE R26, R31, 0x2, R14 ;  /* 0x000000021f1a7825 */ /* 0x000fe200078e020e */
[----:B------:R-:W-:Y:S02]  /*1ecb0*/  PRMT R30, R117, 0x7632, R30 ;  /* 0x00007632751e7816 */ /* 0x000fe4000000001e */
[----:B------:R-:W-:Y:S01]  /*1ecc0*/  ISETP.GE.AND P2, PT, R8, R35, PT ;  /* 0x000000230800720c */ /* 0x000fe20003f46270 */
[----:B------:R-:W-:Y:S02]  /*1ecd0*/  IMAD.WIDE R28, R31, 0x2, R12 ;  /* 0x000000021f1c7825 */ /* 0x000fe400078e020c */
[----:B------:R5:W-:Y:S01]  /*1ece0*/  @P4 STG.E.U16 desc[UR60][R26.64], R30 ;  /* 0x0000001e1a004986 */ /* 0x000be2000c10153c */
[----:B0-----:R-:W-:Y:S01]  /*1ecf0*/  ISETP.LT.AND P6, PT, R174, R36, !P2 ;  /* 0x00000024ae00720c */ /* 0x001fe200057c1270 */
[----:B------:R-:W-:Y:S01]  /*1ed00*/  VIADD R8, R175, 0x2d ;  /* 0x0000002daf087836 */ /* 0x000fe20000000000 */
[----:B------:R-:W-:Y:S01]  /*1ed10*/  ISETP.LT.AND P4, PT, R172, R39, !P2 ;  /* 0x00000027ac00720c */ /* 0x000fe20005781270 */
[----:B------:R0:W-:Y:S01]  /*1ed20*/  @P5 STG.E.U16 desc[UR60][R28.64], R77 ;  /* 0x0000004d1c005986 */ /* 0x0001e2000c10153c */
[----:B-1----:R-:W-:Y:S01]  /*1ed30*/  ISETP.LT.AND P5, PT, R173, R38, !P2 ;  /* 0x00000026ad00720c */ /* 0x002fe200057a1270 */
[----:B----4-:R-:W1:Y:S01]  /*1ed40*/  LDC R32, c[0x0][0x228] ;  /* 0x00008a00ff207b82 */ /* 0x010e620000000800 */
[----:B------:R-:W-:Y:S01]  /*1ed50*/  IMAD.WIDE R2, R31, 0x2, R54 ;  /* 0x000000021f027825 */ /* 0x000fe200078e0236 */
[----:B-----5:R-:W-:-:S03]  /*1ed60*/  ISETP.LT.AND P2, PT, R170, R10, !P2 ;  /* 0x0000000aaa00720c */ /* 0x020fc60005741270 */
[----:B------:R-:W-:Y:S01]  /*1ed70*/  IMAD.IADD R33, R31, 0x1, R148 ;  /* 0x000000011f217824 */ /* 0x000fe200078e0294 */
[----:B------:R-:W-:Y:S02]  /*1ed80*/  PRMT R27, R77, 0x7632, R27 ;  /* 0x000076324d1b7816 */ /* 0x000fe4000000001b */
[----:B------:R-:W4:Y:S01]  /*1ed90*/  LDC R39, c[0x0][0x22c] ;  /* 0x00008b00ff277b82 */ /* 0x000f220000000800 */
[----:B--2---:R-:W-:Y:S01]  /*1eda0*/  ISETP.GE.AND P1, PT, R8, R37, PT ;  /* 0x000000250800720c */ /* 0x004fe20003f26270 */
[----:B------:R-:W-:-:S06]  /*1edb0*/  IMAD.WIDE R24, R33, 0x2, R146 ;  /* 0x0000000221187825 */ /* 0x000fcc00078e0292 */
[----:B------:R-:W2:Y:S01]  /*1edc0*/  LDC R34, c[0x0][0x228] ;  /* 0x00008a00ff227b82 */ /* 0x000ea20000000800 */
[----:B------:R5:W-:Y:S01]  /*1edd0*/  @P3 STG.E.U16 desc[UR60][R2.64], R27 ;  /* 0x0000001b02003986 */ /* 0x000be2000c10153c */
[----:B---3--:R-:W-:Y:S01]  /*1ede0*/  ISETP.LT.AND P3, PT, R174, R20, !P1 ;  /* 0x00000014ae00720c */ /* 0x008fe20004f61270 */
[----:B0-----:R-:W-:-:S05]  /*1edf0*/  IMAD.WIDE R28, R33, 0x2, R12 ;  /* 0x00000002211c7825 */ /* 0x001fca00078e020c */
[----:B------:R-:W0:Y:S01]  /*1ee00*/  LDC R10, c[0x0][0x228] ;  /* 0x00008a00ff0a7b82 */ /* 0x000e220000000800 */
[----:B------:R3:W-:Y:S01]  /*1ee10*/  @P6 STG.E.U16 desc[UR60][R24.64], R42 ;  /* 0x0000002a18006986 */ /* 0x0007e2000c10153c */
[----:B-----5:R-:W-:Y:S01]  /*1ee20*/  PRMT R3, R42, 0x7632, R3 ;  /* 0x000076322a037816 */ /* 0x020fe20000000003 */
[----:B------:R-:W-:-:S05]  /*1ee30*/  IMAD.WIDE R26, R33, 0x2, R14 ;  /* 0x00000002211a7825 */ /* 0x000fca00078e020e */
[----:B------:R-:W5:Y:S01]  /*1ee40*/  LDC R36, c[0x0][0x228] ;  /* 0x00008a00ff247b82 */ /* 0x000f620000000800 */
[C---:B------:R-:W-:Y:S01]  /*1ee50*/  IMAD.IADD R35, R33.reuse, 0x1, R148 ;  /* 0x0000000121237824 */ /* 0x040fe200078e0294 */
[----:B------:R1:W-:Y:S01]  /*1ee60*/  @P5 STG.E.U16 desc[UR60][R26.64], R3 ;  /* 0x000000031a005986 */ /* 0x0003e2000c10153c */
[----:B------:R-:W-:Y:S01]  /*1ee70*/  IMAD.WIDE R30, R33, 0x2, R54 ;  /* 0x00000002211e7825 */ /* 0x000fe200078e0236 */
[----:B---3--:R-:W-:Y:S02]  /*1ee80*/  PRMT R25, R110, 0x7632, R25 ;  /* 0x000076326e197816 */ /* 0x008fe40000000019 */
[----:B------:R-:W-:Y:S01]  /*1ee90*/  @P4 STG.E.U16 desc[UR60][R28.64], R110 ;  /* 0x0000006e1c004986 */ /* 0x000fe2000c10153c */
[----:B------:R-:W-:Y:S01]  /*1eea0*/  ISETP.LT.AND P4, PT, R173, R22, !P1 ;  /* 0x00000016ad00720c */ /* 0x000fe20004f81270 */
[----:B------:R-:W3:Y:S01]  /*1eeb0*/  LDC R20, c[0x0][0x228] ;  /* 0x00008a00ff147b82 */ /* 0x000ee20000000800 */
[----:B------:R-:W-:Y:S01]  /*1eec0*/  VIADD R8, R175, 0x2e ;  /* 0x0000002eaf087836 */ /* 0x000fe20000000000 */
[----:B------:R4:W-:Y:S01]  /*1eed0*/  @P2 STG.E.U16 desc[UR60][R30.64], R25 ;  /* 0x000000191e002986 */ /* 0x0009e2000c10153c */
[----:B-1----:R-:W-:-:S05]  /*1eee0*/  IMAD.WIDE R2, R35, 0x2, R146 ;  /* 0x0000000223027825 */ /* 0x002fca00078e0292 */
[----:B------:R-:W1:Y:S01]  /*1eef0*/  LDC R22, c[0x0][0x228] ;  /* 0x00008a00ff167b82 */ /* 0x000e620000000800 */
[----:B------:R2:W-:Y:S07]  /*1ef00*/  @P3 STG.E.U16 desc[UR60][R2.64], R118 ;  /* 0x0000007602003986 */ /* 0x0005ee000c10153c */
[----:B------:R-:W1:Y:S01]  /*1ef10*/  LDC R33, c[0x0][0x22c] ;  /* 0x00008b00ff217b82 */ /* 0x000e620000000800 */
[----:B----4-:R-:W-:Y:S01]  /*1ef20*/  IMAD.WIDE R24, R35, 0x2, R14 ;  /* 0x0000000223187825 */ /* 0x010fe200078e020e */
[----:B------:R-:W-:-:S02]  /*1ef30*/  ISETP.LT.AND P3, PT, R172, R32, !P1 ;  /* 0x00000020ac00720c */ /* 0x000fc40004f61270 */
[----:B------:R-:W-:Y:S02]  /*1ef40*/  ISETP.GE.AND P2, PT, R8, R39, PT ;  /* 0x000000270800720c */ /* 0x000fe40003f46270 */
[----:B--2---:R-:W-:Y:S02]  /*1ef50*/  PRMT R3, R118, 0x7632, R3 ;  /* 0x0000763276037816 */ /* 0x004fe40000000003 */
[----:B------:R-:W2:Y:S01]  /*1ef60*/  LDC R30, c[0x0][0x228] ;  /* 0x00008a00ff1e7b82 */ /* 0x000ea20000000800 */
[----:B------:R-:W-:Y:S02]  /*1ef70*/  ISETP.LT.AND P1, PT, R170, R34, !P1 ;  /* 0x00000022aa00720c */ /* 0x000fe40004f21270 */
[----:B------:R4:W-:Y:S01]  /*1ef80*/  @P4 STG.E.U16 desc[UR60][R24.64], R3 ;  /* 0x0000000318004986 */ /* 0x0009e2000c10153c */
[----:B0-----:R-:W-:-:S04]  /*1ef90*/  ISETP.LT.AND P4, PT, R173, R10, !P2 ;  /* 0x0000000aad00720c */ /* 0x001fc80005781270 */
[----:B------:R-:W0:Y:S01]  /*1efa0*/  LDC R10, c[0x0][0x228] ;  /* 0x00008a00ff0a7b82 */ /* 0x000e220000000800 */
[----:B-----5:R-:W-:Y:S01]  /*1efb0*/  ISETP.LT.AND P5, PT, R174, R36, !P2 ;  /* 0x00000024ae00720c */ /* 0x020fe200057a1270 */
[----:B------:R-:W-:-:S06]  /*1efc0*/  IMAD.WIDE R26, R35, 0x2, R54 ;  /* 0x00000002231a7825 */ /* 0x000fcc00078e0236 */
[----:B------:R-:W5:Y:S01]  /*1efd0*/  LDC R32, c[0x0][0x228] ;  /* 0x00008a00ff207b82 */ /* 0x000f620000000800 */
[----:B----4-:R-:W-:Y:S01]  /*1efe0*/  IMAD.WIDE R2, R35, 0x2, R12 ;  /* 0x0000000223027825 */ /* 0x010fe200078e020c */
[----:B------:R-:W-:-:S03]  /*1eff0*/  PRMT R25, R78, 0x7632, R25 ;  /* 0x000076324e197816 */ /* 0x000fc60000000019 */
[----:B------:R-:W-:Y:S01]  /*1f000*/  IMAD.IADD R31, R35, 0x1, R148 ;  /* 0x00000001231f7824 */ /* 0x000fe200078e0294 */
[----:B------:R-:W-:Y:S01]  /*1f010*/  @P3 STG.E.U16 desc[UR60][R2.64], R78 ;  /* 0x0000004e02003986 */ /* 0x000fe2000c10153c */
[----:B------:R-:W-:Y:S01]  /*1f020*/  VIADD R8, R175, 0x2f ;  /* 0x0000002faf087836 */ /* 0x000fe20000000000 */
[----:B------:R-:W4:Y:S02]  /*1f030*/  LDC R34, c[0x0][0x228] ;  /* 0x00008a00ff227b82 */ /* 0x000f240000000800 */
[----:B------:R2:W-:Y:S01]  /*1f040*/  @P1 STG.E.U16 desc[UR60][R26.64], R25 ;  /* 0x000000191a001986 */ /* 0x0005e2000c10153c */
[----:B---3--:R-:W-:Y:S01]  /*1f050*/  ISETP.LT.AND P1, PT, R172, R20, !P2 ;  /* 0x00000014ac00720c */ /* 0x008fe20005721270 */
[----:B------:R-:W-:Y:S01]  /*1f060*/  IMAD.WIDE R28, R31, 0x2, R146 ;  /* 0x000000021f1c7825 */ /* 0x000fe200078e0292 */
[----:B-1----:R-:W-:-:S03]  /*1f070*/  ISETP.LT.AND P2, PT, R170, R22, !P2 ;  /* 0x00000016aa00720c */ /* 0x002fc60005741270 */
[----:B------:R-:W1:Y:S01]  /*1f080*/  LDC R35, c[0x0][0x22c] ;  /* 0x00008b00ff237b82 */ /* 0x000e620000000800 */
[----:B------:R-:W-:Y:S01]  /*1f090*/  ISETP.GE.AND P3, PT, R8, R33, PT ;  /* 0x000000210800720c */ /* 0x000fe20003f66270 */
[----:B------:R-:W-:Y:S01]  /*1f0a0*/  @P5 STG.E.U16 desc[UR60][R28.64], R43 ;  /* 0x0000002b1c005986 */ /* 0x000fe2000c10153c */
[----:B--2---:R-:W-:Y:S01]  /*1f0b0*/  PRMT R27, R43, 0x7632, R27 ;  /* 0x000076322b1b7816 */ /* 0x004fe2000000001b */
[----:B------:R-:W-:-:S04]  /*1f0c0*/  IMAD.WIDE R24, R31, 0x2, R14 ;  /* 0x000000021f187825 */ /* 0x000fc800078e020e */
[----:B------:R-:W2:Y:S01]  /*1f0d0*/  LDC R36, c[0x0][0x228] ;  /* 0x00008a00ff247b82 */ /* 0x000ea20000000800 */
[----:B------:R-:W-:Y:S01]  /*1f0e0*/  IMAD.WIDE R2, R31, 0x2, R12 ;  /* 0x000000021f027825 */ /* 0x000fe200078e020c */
[----:B------:R3:W-:Y:S01]  /*1f0f0*/  @P4 STG.E.U16 desc[UR60][R24.64], R27 ;  /* 0x0000001b18004986 */ /* 0x0007e2000c10153c */
[----:B------:R-:W-:-:S05]  /*1f100*/  ISETP.LT.AND P4, PT, R174, R30, !P3 ;  /* 0x0000001eae00720c */ /* 0x000fca0005f81270 */
[----:B------:R-:W2:Y:S01]  /*1f110*/  LDC R38, c[0x0][0x228] ;  /* 0x00008a00ff267b82 */ /* 0x000ea20000000800 */
[----:B------:R-:W-:Y:S01]  /*1f120*/  PRMT R30, R111, 0x7632, R30 ;  /* 0x000076326f1e7816 */ /* 0x000fe2000000001e */
[----:B------:R1:W-:Y:S06]  /*1f130*/  @P1 STG.E.U16 desc[UR60][R2.64], R111 ;  /* 0x0000006f02001986 */ /* 0x0003ec000c10153c */
[----:B------:R-:W2:Y:S01]  /*1f140*/  LDC R20, c[0x0][0x228] ;  /* 0x00008a00ff147b82 */ /* 0x000ea20000000800 */
[----:B---3--:R-:W-:-:S07]  /*1f150*/  IMAD.WIDE R26, R31, 0x2, R54 ;  /* 0x000000021f1a7825 */ /* 0x008fce00078e0236 */
[----:B------:R-:W3:Y:S01]  /*1f160*/  LDC R37, c[0x0][0x22c] ;  /* 0x00008b00ff257b82 */ /* 0x000ee20000000800 */
[----:B------:R-:W-:Y:S01]  /*1f170*/  @P2 STG.E.U16 desc[UR60][R26.64], R30 ;  /* 0x0000001e1a002986 */ /* 0x000fe2000c10153c */
[----:B0-----:R-:W-:Y:S02]  /*1f180*/  ISETP.LT.AND P2, PT, R172, R10, !P3 ;  /* 0x0000000aac00720c */ /* 0x001fe40005f41270 */
[----:B-----5:R-:W-:-:S04]  /*1f190*/  ISETP.LT.AND P5, PT, R173, R32, !P3 ;  /* 0x00000020ad00720c */ /* 0x020fc80005fa1270 */
[----:B------:R-:W0:Y:S01]  /*1f1a0*/  LDC R10, c[0x0][0x228] ;  /* 0x00008a00ff0a7b82 */ /* 0x000e220000000800 */
[----:B------:R-:W-:Y:S02]  /*1f1b0*/  VIADD R8, R175, 0x30 ;  /* 0x00000030af087836 */ /* 0x000fe40000000000 */
[----:B------:R-:W-:-:S05]  /*1f1c0*/  IMAD.IADD R33, R31, 0x1, R148 ;  /* 0x000000011f217824 */ /* 0x000fca00078e0294 */
[----:B------:R-:W5:Y:S01]  /*1f1d0*/  LDC R22, c[0x0][0x228] ;  /* 0x00008a00ff167b82 */ /* 0x000f620000000800 */
[----:B------:R-:W-:Y:S01]  /*1f1e0*/  IMAD.WIDE R24, R33, 0x2, R146 ;  /* 0x0000000221187825 */ /* 0x000fe200078e0292 */
[----:B----4-:R-:W-:-:S06]  /*1f1f0*/  ISETP.LT.AND P3, PT, R170, R34, !P3 ;  /* 0x00000022aa00720c */ /* 0x010fcc0005f61270 */
[----:B------:R-:W4:Y:S01]  /*1f200*/  LDC R32, c[0x0][0x228] ;  /* 0x00008a00ff207b82 */ /* 0x000f220000000800 */
[----:B------:R-:W-:Y:S01]  /*1f210*/  IMAD.WIDE R28, R33, 0x2, R14 ;  /* 0x00000002211c7825 */ /* 0x000fe200078e020e */
[----:B------:R-:W-:Y:S02]  /*1f220*/  PRMT R31, R119, 0x7632, R31 ;  /* 0x00007632771f7816 */ /* 0x000fe4000000001f */
[----:B-1----:R-:W-:Y:S01]  /*1f230*/  ISETP.GE.AND P1, PT, R8, R35, PT ;  /* 0x000000230800720c */ /* 0x002fe20003f26270 */
[----:B------:R-:W-:Y:S01]  /*1f240*/  IMAD.WIDE R2, R33, 0x2, R12 ;  /* 0x0000000221027825 */ /* 0x000fe200078e020c */
[----:B------:R1:W-:Y:S02]  /*1f250*/  @P4 STG.E.U16 desc[UR60][R24.64], R119 ;  /* 0x0000007718004986 */ /* 0x0003e4000c10153c */
[----:B------:R-:W4:Y:S01]  /*1f260*/  LDC R34, c[0x0][0x228] ;  /* 0x00008a00ff227b82 */ /* 0x000f220000000800 */
[----:B------:R-:W-:Y:S01]  /*1f270*/  VIADD R8, R175, 0x31 ;  /* 0x00000031af087836 */ /* 0x000fe20000000000 */
[----:B--2---:R-:W-:Y:S01]  /*1f280*/  ISETP.LT.AND P6, PT, R174, R36, !P1 ;  /* 0x00000024ae00720c */ /* 0x004fe20004fc1270 */
[----:B------:R2:W-:Y:S01]  /*1f290*/  @P5 STG.E.U16 desc[UR60][R28.64], R31 ;  /* 0x0000001f1c005986 */ /* 0x0005e2000c10153c */
[----:B------:R-:W-:-:S02]  /*1f2a0*/  ISETP.LT.AND P4, PT, R173, R38, !P1 ;  /* 0x00000026ad00720c */ /* 0x000fc40004f81270 */
[----:B------:R-:W-:Y:S01]  /*1f2b0*/  ISETP.LT.AND P5, PT, R172, R20, !P1 ;  /* 0x00000014ac00720c */ /* 0x000fe20004fa1270 */
[----:B------:R0:W-:Y:S01]  /*1f2c0*/  @P2 STG.E.U16 desc[UR60][R2.64], R79 ;  /* 0x0000004f02002986 */ /* 0x0001e2000c10153c */
[----:B------:R-:W4:Y:S01]  /*1f2d0*/  LDC R20, c[0x0][0x228] ;  /* 0x00008a00ff147b82 */ /* 0x000f220000000800 */
[C---:B------:R-:W-:Y:S01]  /*1f2e0*/  IMAD.IADD R35, R33.reuse, 0x1, R148 ;  /* 0x0000000121237824 */ /* 0x040fe200078e0294 */
[----:B---3--:R-:W-:Y:S01]  /*1f2f0*/  ISETP.GE.AND P2, PT, R8, R37, PT ;  /* 0x000000250800720c */ /* 0x008fe20003f46270 */
[----:B-1----:R-:W-:Y:S01]  /*1f300*/  IMAD.WIDE R24, R33, 0x2, R54 ;  /* 0x0000000221187825 */ /* 0x002fe200078e0236 */
[----:B--2---:R-:W-:-:S04]  /*1f310*/  PRMT R29, R79, 0x7632, R29 ;  /* 0x000076324f1d7816 */ /* 0x004fc8000000001d */
[----:B------:R-:W1:Y:S01]  /*1f320*/  LDC R37, c[0x0][0x22c] ;  /* 0x00008b00ff257b82 */ /* 0x000e620000000800 */
[----:B------:R-:W-:Y:S01]  /*1f330*/  IMAD.WIDE R26, R35, 0x2, R146 ;  /* 0x00000002231a7825 */ /* 0x000fe200078e0292 */
[----:B0-----:R-:W-:Y:S01]  /*1f340*/  PRMT R3, R44, 0x7632, R3 ;  /* 0x000076322c037816 */ /* 0x001fe20000000003 */
[----:B------:R0:W-:Y:S01]  /*1f350*/  @P3 STG.E.U16 desc[UR60][R24.64], R29 ;  /* 0x0000001d18003986 */ /* 0x0001e2000c10153c */
[----:B------:R-:W-:-:S04]  /*1f360*/  ISETP.LT.AND P1, PT, R170, R10, !P1 ;  /* 0x0000000aaa00720c */ /* 0x000fc80004f21270 */
[----:B------:R-:W2:Y:S01]  /*1f370*/  LDC R36, c[0x0][0x228] ;  /* 0x00008a00ff247b82 */ /* 0x000ea20000000800 */
[----:B------:R-:W-:Y:S01]  /*1f380*/  @P6 STG.E.U16 desc[UR60][R26.64], R44 ;  /* 0x0000002c1a006986 */ /* 0x000fe2000c10153c */
[----:B-----5:R-:W-:Y:S01]  /*1f390*/  ISETP.LT.AND P3, PT, R174, R22, !P2 ;  /* 0x00000016ae00720c */ /* 0x020fe20005761270 */
[----:B0-----:R-:W-:-:S05]  /*1f3a0*/  IMAD.WIDE R28, R35, 0x2, R14 ;  /* 0x00000002231c7825 */ /* 0x001fca00078e020e */
[----:B------:R-:W0:Y:S01]  /*1f3b0*/  LDC R10, c[0x0][0x228] ;  /* 0x00008a00ff0a7b82 */ /* 0x000e220000000800 */
[----:B------:R-:W-:Y:S01]  /*1f3c0*/  IMAD.WIDE R30, R35, 0x2, R12 ;  /* 0x00000002231e7825 */ /* 0x000fe200078e020c */
[----:B------:R3:W-:Y:S01]  /*1f3d0*/  @P4 STG.E.U16 desc[UR60][R28.64], R3 ;  /* 0x000000031c004986 */ /* 0x0007e2000c10153c */
[----:B----4-:R-:W-:Y:S02]  /*1f3e0*/  ISETP.LT.AND P4, PT, R173, R32, !P2 ;  /* 0x00000020ad00720c */ /* 0x010fe40005781270 */
[----:B------:R-:W-:-:S03]  /*1f3f0*/  IMAD.IADD R33, R35, 0x1, R148 ;  /* 0x0000000123217824 */ /* 0x000fc600078e0294 */
[----:B------:R-:W4:Y:S01]  /*1f400*/  LDC R38, c[0x0][0x228] ;  /* 0x00008a00ff267b82 */ /* 0x000f220000000800 */
[----:B------:R5:W-:Y:S01]  /*1f410*/  @P5 STG.E.U16 desc[UR60][R30.64], R112 ;  /* 0x000000701e005986 */ /* 0x000be2000c10153c */
[----:B------:R-:W-:Y:S01]  /*1f420*/  ISETP.LT.AND P5, PT, R172, R34, !P2 ;  /* 0x00000022ac00720c */ /* 0x000fe200057a1270 */
[----:B------:R-:W-:Y:S01]  /*1f430*/  IMAD.WIDE R24, R33, 0x2, R146 ;  /* 0x0000000221187825 */ /* 0x000fe200078e0292 */
[----:B------:R-:W-:-:S03]  /*1f440*/  PRMT R32, R80, 0x7632, R32 ;  /* 0x0000763250207816 */ /* 0x000fc60000000020 */
[----:B---3--:R-:W-:Y:S01]  /*1f450*/  IMAD.WIDE R2, R35, 0x2, R54 ;  /* 0x0000000223027825 */ /* 0x008fe200078e0236 */
[----:B------:R-:W3:Y:S01]  /*1f460*/  LDC R22, c[0x0][0x228] ;  /* 0x00008a00ff167b82 */ /* 0x000ee20000000800 */
[----:B-----5:R-:W-:Y:S02]  /*1f470*/  PRMT R31, R112, 0x7632, R31 ;  /* 0x00007632701f7816 */ /* 0x020fe4000000001f */
[----:B------:R-:W-:-:S05]  /*1f480*/  IMAD.WIDE R26, R33, 0x2, R14 ;  /* 0x00000002211a7825 */ /* 0x000fca00078e020e */
[----:B------:R-:W5:Y:S01]  /*1f490*/  LDC R35, c[0x0][0x22c] ;  /* 0x00008b00ff237b82 */ /* 0x000f620000000800 */
[----:B------:R-:W-:Y:S01]  /*1f4a0*/  VIADD R8, R175, 0x32 ;  /* 0x00000032af087836 */ /* 0x000fe20000000000 */
[----:B------:R0:W-:Y:S01]  /*1f4b0*/  @P1 STG.E.U16 desc[UR60][R2.64], R31 ;  /* 0x0000001f02001986 */ /* 0x0001e2000c10153c */
[----:B------:R-:W-:-:S03]  /*1f4c0*/  ISETP.LT.AND P2, PT, R170, R20, !P2 ;  /* 0x00000014aa00720c */ /* 0x000fc60005741270 */
[----:B------:R-:W-:Y:S02]  /*1f4d0*/  @P3 STG.E.U16 desc[UR60][R24.64], R80 ;  /* 0x0000005018003986 */ /* 0x000fe4000c10153c */
[----:B------:R-:W3:Y:S02]  /*1f4e0*/  LDC R20, c[0x0][0x228] ;  /* 0x00008a00ff147b82 */ /* 0x000ee40000000800 */
[----:B------:R0:W-:Y:S01]  /*1f4f0*/  @P4 STG.E.U16 desc[UR60][R26.64], R32 ;  /* 0x000000201a004986 */ /* 0x0001e2000c10153c */
[----:B-1----:R-:W-:Y:S01]  /*1f500*/  ISETP.GE.AND P4, PT, R8, R37, PT ;  /* 0x000000250800720c */ /* 0x002fe20003f86270 */
[----:B------:R-:W-:-:S03]  /*1f510*/  IMAD.WIDE R28, R33, 0x2, R12 ;  /* 0x00000002211c7825 */ /* 0x000fc600078e020c */
[----:B--2---:R-:W-:Y:S01]  /*1f520*/  ISETP.LT.AND P3, PT, R174, R36, !P4 ;  /* 0x00000024ae00720c */ /* 0x004fe20006761270 */
[----:B------:R-:W1:Y:S01]  /*1f530*/  LDC R30, c[0x0][0x228] ;  /* 0x00008a00ff1e7b82 */ /* 0x000e620000000800 */
[----:B------:R2:W-:Y:S01]  /*1f540*/  @P5 STG.E.U16 desc[UR60][R28.64], R84 ;  /* 0x000000541c005986 */ /* 0x0005e2000c10153c */
[----:B------:R-:W-:Y:S01]  /*1f550*/  VIADD R8, R175, 0x35 ;  /* 0x00000035af087836 */ /* 0x000fe20000000000 */
[----:B0-----:R-:W-:Y:S01]  /*1f560*/  ISETP.LT.AND P5, PT, R172, R10, !P4 ;  /* 0x0000000aac00720c */ /* 0x001fe200067a1270 */
[----:B------:R-:W-:-:S04]  /*1f570*/  IMAD.IADD R31, R33, 0x1, R148 ;  /* 0x00000001211f7824 */ /* 0x000fc800078e0294 */
[----:B------:R-:W0:Y:S01]  /*1f580*/  LDC R32, c[0x0][0x228] ;  /* 0x00008a00ff207b82 */ /* 0x000e220000000800 */
[----:B------:R-:W-:Y:S01]  /*1f590*/  IMAD.WIDE R2, R33, 0x2, R54 ;  /* 0x0000000221027825 */ /* 0x000fe200078e0236 */
[----:B------:R-:W-:Y:S02]  /*1f5a0*/  ISETP.GE.AND P1, PT, R8, R53, PT ;  /* 0x000000350800720c */ /* 0x000fe40003f26270 */
[----:B--2---:R-:W-:-:S04]  /*1f5b0*/  PRMT R29, R84, 0x7632, R29 ;  /* 0x00007632541d7816 */ /* 0x004fc8000000001d */
[----:B------:R-:W2:Y:S01]  /*1f5c0*/  LDC R10, c[0x0][0x228] ;  /* 0x00008a00ff0a7b82 */ /* 0x000ea20000000800 */
[----:B------:R-:W-:Y:S01]  /*1f5d0*/  IMAD.WIDE R24, R31, 0x2, R146 ;  /* 0x000000021f187825 */ /* 0x000fe200078e0292 */
[----:B----4-:R-:W-:-:S03]  /*1f5e0*/  ISETP.LT.AND P6, PT, R173, R38, !P4 ;  /* 0x00000026ad00720c */ /* 0x010fc600067c1270 */
[----:B------:R-:W-:Y:S01]  /*1f5f0*/  VIADD R8, R175, 0x33 ;  /* 0x00000033af087836 */ /* 0x000fe20000000000 */
[----:B------:R4:W-:Y:S02]  /*1f600*/  @P2 STG.E.U16 desc[UR60][R2.64], R29 ;  /* 0x0000001d02002986 */ /* 0x0009e4000c10153c */
[----:B------:R-:W2:Y:S02]  /*1f610*/  LDC R37, c[0x0][0x22c] ;  /* 0x00008b00ff257b82 */ /* 0x000ea40000000800 */
[----:B------:R-:W-:Y:S01]  /*1f620*/  @P3 STG.E.U16 desc[UR60][R24.64], R45 ;  /* 0x0000002d18003986 */ /* 0x000fe2000c10153c */
[----:B-----5:R-:W-:Y:S01]  /*1f630*/  ISETP.GE.AND P3, PT, R8, R35, PT ;  /* 0x000000230800720c */ /* 0x020fe20003f66270 */
[----:B------:R-:W-:-:S04]  /*1f640*/  IMAD.WIDE R26, R31, 0x2, R14 ;  /* 0x000000021f1a7825 */ /* 0x000fc800078e020e */
[----:B------:R-:W5:Y:S01]  /*1f650*/  LDC R34, c[0x0][0x228] ;  /* 0x00008a00ff227b82 */ /* 0x000f620000000800 */
[----:B------:R-:W-:Y:S01]  /*1f660*/  PRMT R33, R45, 0x7632, R33 ;  /* 0x000076322d217816 */ /* 0x000fe20000000021 */
[----:B----4-:R-:W-:Y:S01]  /*1f670*/  IMAD.WIDE R28, R31, 0x2, R12 ;  /* 0x000000021f1c7825 */ /* 0x010fe200078e020c */
[----:B---3--:R-:W-:-:S05]  /*1f680*/  ISETP.LT.AND P4, PT, R170, R20, !P4 ;  /* 0x00000014aa00720c */ /* 0x008fca0006781270 */
[----:B------:R-:W3:Y:S01]  /*1f690*/  LDC R35, c[0x0][0x228] ;  /* 0x00008a00ff237b82 */ /* 0x000ee20000000800 */
[----:B------:R-:W-:Y:S01]  /*1f6a0*/  ISETP.LT.AND P2, PT, R174, R22, !P3 ;  /* 0x00000016ae00720c */ /* 0x000fe20005f41270 */
[----:B------:R4:W-:Y:S01]  /*1f6b0*/  @P6 STG.E.U16 desc[UR60][R26.64], R33 ;  /* 0x000000211a006986 */ /* 0x0009e2000c10153c */
[----:B-1----:R-:W-:-:S03]  /*1f6c0*/  ISETP.LT.AND P6, PT, R173, R30, !P3 ;  /* 0x0000001ead00720c */ /* 0x002fc60005fc1270 */
[----:B------:R1:W-:Y:S02]  /*1f6d0*/  @P5 STG.E.U16 desc[UR60][R28.64], R113 ;  /* 0x000000711c005986 */ /* 0x0003e4000c10153c */
[----:B------:R-:W3:Y:S01]  /*1f6e0*/  LDC R36, c[0x0][0x228] ;  /* 0x00008a00ff247b82 */ /* 0x000ee20000000800 */
[----:B0-----:R-:W-:Y:S01]  /*1f6f0*/  ISETP.LT.AND P5, PT, R172, R32, !P3 ;  /* 0x00000020ac00720c */ /* 0x001fe20005fa1270 */
[----:B------:R-:W-:Y:S01]  /*1f700*/  IMAD.WIDE R2, R31, 0x2, R54 ;  /* 0x000000021f027825 */ /* 0x000fe200078e0236 */
[----:B------:R-:W-:-:S03]  /*1f710*/  PRMT R22, R113, 0x7632, R22 ;  /* 0x0000763271167816 */ /* 0x000fc60000000016 */
[----:B----4-:R-:W-:Y:S02]  /*1f720*/  IMAD.IADD R33, R31, 0x1, R148 ;  /* 0x000000011f217824 */ /* 0x010fe400078e0294 */
[----:B------:R-:W0:Y:S01]  /*1f730*/  LDC R20, c[0x0][0x228] ;  /* 0x00008a00ff147b82 */ /* 0x000e220000000800 */
[----:B--2---:R-:W-:Y:S01]  /*1f740*/  ISETP.LT.AND P3, PT, R170, R10, !P3 ;  /* 0x0000000aaa00720c */ /* 0x004fe20005f61270 */
[----:B------:R-:W-:Y:S01]  /*1f750*/  IMAD.WIDE R24, R33, 0x2, R146 ;  /* 0x0000000221187825 */ /* 0x000fe200078e0292 */
[----:B------:R-:W-:-:S03]  /*1f760*/  PRMT R31, R81, 0x7632, R31 ;  /* 0x00007632511f7816 */ /* 0x000fc6000000001f */
[----:B------:R-:W-:Y:S02]  /*1f770*/  VIADD R8, R175, 0x34 ;  /* 0x00000034af087836 */ /* 0x000fe40000000000 */
[----:B------:R-:W2:Y:S01]  /*1f780*/  LDC R10, c[0x0][0x228] ;  /* 0x00008a00ff0a7b82 */ /* 0x000ea20000000800 */
[C---:B------:R-:W-:Y:S01]  /*1f790*/  IMAD.WIDE R26, R33.reuse, 0x2, R14 ;  /* 0x00000002211a7825 */ /* 0x040fe200078e020e */
[----:B------:R4:W-:Y:S03]  /*1f7a0*/  @P4 STG.E.U16 desc[UR60][R2.64], R22 ;  /* 0x0000001602004986 */ /* 0x0009e6000c10153c */
[----:B-1----:R-:W-:Y:S01]  /*1f7b0*/  IMAD.WIDE R28, R33, 0x2, R12 ;  /* 0x00000002211c7825 */ /* 0x002fe200078e020c */
[----:B------:R-:W-:Y:S01]  /*1f7c0*/  @P2 STG.E.U16 desc[UR60][R24.64], R81 ;  /* 0x0000005118002986 */ /* 0x000fe2000c10153c */
[----:B------:R-:W-:Y:S01]  /*1f7d0*/  ISETP.GE.AND P2, PT, R8, R37, PT ;  /* 0x000000250800720c */ /* 0x000fe20003f46270 */
[----:B------:R-:W1:Y:S02]  /*1f7e0*/  LDC R30, c[0x0][0x228] ;  /* 0x00008a00ff1e7b82 */ /* 0x000e640000000800 */
[----:B------:R4:W-:Y:S01]  /*1f7f0*/  @P6 STG.E.U16 desc[UR60][R26.64], R31 ;  /* 0x0000001f1a006986 */ /* 0x0009e2000c10153c */
[----:B-----5:R-:W-:-:S03]  /*1f800*/  ISETP.LT.AND P4, PT, R174, R34, !P2 ;  /* 0x00000022ae00720c */ /* 0x020fc60005781270 */
[----:B------:R5:W-:Y:S01]  /*1f810*/  @P5 STG.E.U16 desc[UR60][R28.64], R85 ;  /* 0x000000551c005986 */ /* 0x000be2000c10153c */
[----:B---3--:R-:W-:Y:S01]  /*1f820*/  ISETP.LT.AND P5, PT, R173, R35, !P2 ;  /* 0x00000023ad00720c */ /* 0x008fe200057a1270 */
[----:B------:R-:W3:Y:S01]  /*1f830*/  LDC R32, c[0x0][0x228] ;  /* 0x00008a00ff207b82 */ /* 0x000ee20000000800 */
[----:B----4-:R-:W-:-:S04]  /*1f840*/  IMAD.WIDE R2, R33, 0x2, R54 ;  /* 0x0000000221027825 */ /* 0x010fc800078e0236 */
[----:B------:R-:W-:Y:S02]  /*1f850*/  VIADD R8, R175, 0x36 ;  /* 0x00000036af087836 */ /* 0x000fe40000000000 */
[----:B------:R-:W-:Y:S01]  /*1f860*/  IMAD.IADD R31, R33, 0x1, R148 ;  /* 0x00000001211f7824 */ /* 0x000fe200078e0294 */
[----:B------:R-:W4:Y:S01]  /*1f870*/  LDC R34, c[0x0][0x228] ;  /* 0x00008a00ff227b82 */ /* 0x000f220000000800 */
[----:B-----5:R-:W-:Y:S02]  /*1f880*/  PRMT R29, R85, 0x7632, R29 ;  /* 0x00007632551d7816 */ /* 0x020fe4000000001d */
[----:B------:R-:W-:Y:S01]  /*1f890*/  IMAD.WIDE R24, R31, 0x2, R146 ;  /* 0x000000021f187825 */ /* 0x000fe200078e0292 */
[----:B------:R-:W-:-:S04]  /*1f8a0*/  ISETP.LT.AND P6, PT, R172, R36, !P2 ;  /* 0x00000024ac00720c */ /* 0x000fc800057c1270 */
[----:B------:R-:W5:Y:S01]  /*1f8b0*/  LDC R35, c[0x0][0x228] ;  /* 0x00008a00ff237b82 */ /* 0x000f620000000800 */
[----:B------:R2:W-:Y:S01]  /*1f8c0*/  @P3 STG.E.U16 desc[UR60][R2.64], R29 ;  /* 0x0000001d02003986 */ /* 0x0005e2000c10153c */
[----:B------:R-:W-:Y:S01]  /*1f8d0*/  IMAD.WIDE R26, R31, 0x2, R14 ;  /* 0x000000021f1a7825 */ /* 0x000fe200078e020e */
[----:B------:R-:W-:Y:S02]  /*1f8e0*/  PRMT R33, R46, 0x7632, R33 ;  /* 0x000076322e217816 */ /* 0x000fe40000000021 */
[----:B0-----:R-:W-:Y:S02]  /*1f8f0*/  ISETP.LT.AND P2, PT, R170, R20, !P2 ;  /* 0x00000014aa00720c */ /* 0x001fe40005741270 */
[----:B------:R-:W-:Y:S01]  /*1f900*/  ISETP.GE.AND P3, PT, R8, R23, PT ;  /* 0x000000170800720c */ /* 0x000fe20003f66270 */
[----:B------:R-:W-:Y:S01]  /*1f910*/  VIADD R8, R175, 0x37 ;  /* 0x00000037af087836 */ /* 0x000fe20000000000 */
[----:B------:R-:W-:Y:S01]  /*1f920*/  @P4 STG.E.U16 desc[UR60][R24.64], R46 ;  /* 0x0000002e18004986 */ /* 0x000fe2000c10153c */
[----:B------:R-:W-:Y:S01]  /*1f930*/  IMAD.WIDE R22, R31, 0x2, R12 ;  /* 0x000000021f167825 */ /* 0x000fe200078e020c */
[----:B------:R-:W0:Y:S02]  /*1f940*/  LDC R36, c[0x0][0x228] ;  /* 0x00008a00ff247b82 */ /* 0x000e240000000800 */
[----:B------:R-:W-:Y:S01]  /*1f950*/  @P5 STG.E.U16 desc[UR60][R26.64], R33 ;  /* 0x000000211a005986 */ /* 0x000fe2000c10153c */
[----:B--2---:R-:W-:-:S02]  /*1f960*/  ISETP.LT.AND P5, PT, R174, R10, !P1 ;  /* 0x0000000aae00720c */ /* 0x004fc40004fa1270 */
[----:B------:R-:W-:Y:S01]  /*1f970*/  ISETP.GE.AND P4, PT, R8, R21, PT ;  /* 0x000000150800720c */ /* 0x000fe20003f86270 */
[C---:B------:R-:W-:Y:S01]  /*1f980*/  IMAD.WIDE R28, R31.reuse, 0x2, R54 ;  /* 0x000000021f1c7825 */ /* 0x040fe200078e0236 */
[----:B------:R-:W-:Y:S01]  /*1f990*/  PRMT R3, R114, 0x7632, R3 ;  /* 0x0000763272037816 */ /* 0x000fe20000000003 */
[----:B------:R-:W2:Y:S02]  /*1f9a0*/  LDC R8, c[0x0][0x228] ;  /* 0x00008a00ff087b82 */ /* 0x000ea40000000800 */
[----:B------:R-:W-:Y:S01]  /*1f9b0*/  IMAD.IADD R31, R31, 0x1, R148 ;  /* 0x000000011f1f7824 */ /* 0x000fe200078e0294 */
[----:B------:R-:W-:Y:S05]  /*1f9c0*/  @P6 STG.E.U16 desc[UR60][R22.64], R114 ;  /* 0x0000007216006986 */ /* 0x000fea000c10153c */
[----:B------:R-:W0:Y:S01]  /*1f9d0*/  LDC R10, c[0x0][0x228] ;  /* 0x00008a00ff0a7b82 */ /* 0x000e220000000800 */
[----:B------:R4:W-:Y:S01]  /*1f9e0*/  @P2 STG.E.U16 desc[UR60][R28.64], R3 ;  /* 0x000000031c002986 */ /* 0x0009e2000c10153c */
[----:B-1----:R-:W-:-:S02]  /*1f9f0*/  ISETP.LT.AND P2, PT, R173, R30, !P1 ;  /* 0x0000001ead00720c */ /* 0x002fc40004f41270 */
[----:B---3--:R-:W-:Y:S02]  /*1fa00*/  ISETP.LT.AND P6, PT, R172, R32, !P1 ;  /* 0x00000020ac00720c */ /* 0x008fe40004fc1270 */
[----:B----4-:R-:W-:Y:S02]  /*1fa10*/  ISETP.LT.AND P1, PT, R170, R34, !P1 ;  /* 0x00000022aa00720c */ /* 0x010fe40004f21270 */
[----:B------:R-:W1:Y:S01]  /*1fa20*/  LDC R30, c[0x0][0x228] ;  /* 0x00008a00ff1e7b82 */ /* 0x000e620000000800 */
[----:B------:R-:W-:-:S07]  /*1fa30*/  IMAD.WIDE R2, R31, 0x2, R146 ;  /* 0x000000021f027825 */ /* 0x000fce00078e0292 */
[----:B------:R-:W3:Y:S01]  /*1fa40*/  LDC R32, c[0x0][0x228] ;  /* 0x00008a00ff207b82 */ /* 0x000ee20000000800 */
[----:B------:R4:W-:Y:S01]  /*1fa50*/  @P5 STG.E.U16 desc[UR60][R2.64], R82 ;  /* 0x0000005202005986 */ /* 0x0009e2000c10153c */
[----:B-----5:R-:W-:Y:S01]  /*1fa60*/  ISETP.LT.AND P5, PT, R174, R35, !P3 ;  /* 0x00000023ae00720c */ /* 0x020fe20005fa1270 */
[----:B------:R-:W-:-:S05]  /*1fa70*/  IMAD.IADD R29, R31, 0x1, R148 ;  /* 0x000000011f1d7824 */ /* 0x000fca00078e0294 */
[----:B------:R-:W5:Y:S01]  /*1fa80*/  LDC R28, c[0x0][0x228] ;  /* 0x00008a00ff1c7b82 */ /* 0x000f620000000800 */
[----:B------:R-:W-:Y:S01]  /*1fa90*/  IMAD.WIDE R20, R31, 0x2, R14 ;  /* 0x000000021f147825 */ /* 0x000fe200078e020e */
[----:B------:R-:W-:-:S03]  /*1faa0*/  PRMT R34, R86, 0x7632, R34 ;  /* 0x0000763256227816 */ /* 0x000fc60000000022 */
[C---:B------:R-:W-:Y:S01]  /*1fab0*/  IMAD.WIDE R22, R31.reuse, 0x2, R12 ;  /* 0x000000021f167825 */ /* 0x040fe200078e020c */
[----:B----4-:R-:W-:Y:S02]  /*1fac0*/  PRMT R3, R82, 0x7632, R3 ;  /* 0x0000763252037816 */ /* 0x010fe40000000003 */
[----:B------:R-:W4:Y:S01]  /*1fad0*/  LDC R33, c[0x0][0x228] ;  /* 0x00008a00ff217b82 */ /* 0x000f220000000800 */
[----:B------:R-:W-:Y:S02]  /*1fae0*/  IMAD.WIDE R24, R31, 0x2, R54 ;  /* 0x000000021f187825 */ /* 0x000fe400078e0236 */
[----:B------:R0:W-:Y:S02]  /*1faf0*/  @P2 STG.E.U16 desc[UR60][R20.64], R3 ;  /* 0x0000000314002986 */ /* 0x0001e4000c10153c */
[----:B------:R-:W-:Y:S01]  /*1fb00*/  IMAD.WIDE R26, R29, 0x2, R146 ;  /* 0x000000021d1a7825 */ /* 0x000fe200078e0292 */
[----:B--2---:R-:W-:Y:S01]  /*1fb10*/  ISETP.LT.AND P2, PT, R173, R8, !P3 ;  /* 0x00000008ad00720c */ /* 0x004fe20005f41270 */
[----:B------:R-:W-:Y:S01]  /*1fb20*/  @P6 STG.E.U16 desc[UR60][R22.64], R86 ;  /* 0x0000005616006986 */ /* 0x000fe2000c10153c */
[----:B------:R-:W2:Y:S01]  /*1fb30*/  LDC R31, c[0x0][0x228] ;  /* 0x00008a00ff1f7b82 */ /* 0x000ea20000000800 */
[----:B------:R-:W-:-:S02]  /*1fb40*/  VIADD R2, R175, 0x38 ;  /* 0x00000038af027836 */ /* 0x000fc40000000000 */
[----:B------:R1:W-:Y:S04]  /*1fb50*/  @P1 STG.E.U16 desc[UR60][R24.64], R34 ;  /* 0x0000002218001986 */ /* 0x0003e8000c10153c */
[----:B------:R5:W-:Y:S01]  /*1fb60*/  @P5 STG.E.U16 desc[UR60][R26.64], R47 ;  /* 0x0000002f1a005986 */ /* 0x000be2000c10153c */
[----:B------:R-:W4:Y:S01]  /*1fb70*/  LDC R8, c[0x0][0x228] ;  /* 0x00008a00ff087b82 */ /* 0x000f220000000800 */
[----:B0-----:R-:W-:Y:S02]  /*1fb80*/  ISETP.LT.AND P5, PT, R172, R10, !P3 ;  /* 0x0000000aac00720c */ /* 0x001fe40005fa1270 */
[----:B------:R-:W-:Y:S01]  /*1fb90*/  ISETP.GE.AND P1, PT, R2, R153, PT ;  /* 0x000000990200720c */ /* 0x000fe20003f26270 */
[----:B------:R-:W-:-:S04]  /*1fba0*/  IMAD.WIDE R2, R29, 0x2, R14 ;  /* 0x000000021d027825 */ /* 0x000fc800078e020e */
[----:B------:R-:W0:Y:S01]  /*1fbb0*/  LDC R10, c[0x0][0x228] ;  /* 0x00008a00ff0a7b82 */ /* 0x000e220000000800 */
[----:B-1----:R-:W-:Y:S02]  /*1fbc0*/  PRMT R25, R47, 0x7632, R25 ;  /* 0x000076322f197816 */ /* 0x002fe40000000019 */
[----:B------:R-:W-:Y:S02]  /*1fbd0*/  ISETP.LT.AND P3, PT, R170, R30, !P3 ;  /* 0x0000001eaa00720c */ /* 0x000fe40005f61270 */
[----:B---3--:R-:W-:Y:S01]  /*1fbe0*/  ISETP.LT.AND P6, PT, R174, R32, !P4 ;  /* 0x00000020ae00720c */ /* 0x008fe200067c1270 */
[----:B------:R1:W-:Y:S01]  /*1fbf0*/  @P2 STG.E.U16 desc[UR60][R2.64], R25 ;  /* 0x0000001902002986 */ /* 0x0003e2000c10153c */
[----:B-----5:R-:W-:Y:S01]  /*1fc00*/  ISETP.LT.AND P2, PT, R173, R28, !P4 ;  /* 0x0000001cad00720c */ /* 0x020fe20006741270 */
[C---:B------:R-:W-:Y:S01]  /*1fc10*/  IMAD.WIDE R20, R29.reuse, 0x2, R12 ;  /* 0x000000021d147825 */ /* 0x040fe200078e020c */
[----:B------:R-:W3:Y:S03]  /*1fc20*/  LDC R32, c[0x0][0x228] ;  /* 0x00008a00ff207b82 */ /* 0x000ee60000000800 */
[----:B------:R-:W-:Y:S01]  /*1fc30*/  IMAD.IADD R27, R29, 0x1, R148 ;  /* 0x000000011d1b7824 */ /* 0x000fe200078e0294 */
[----:B------:R-:W-:Y:S01]  /*1fc40*/  PRMT R26, R115, 0x7632, R26 ;  /* 0x00007632731a7816 */ /* 0x000fe2000000001a */
[----:B------:R-:W-:Y:S01]  /*1fc50*/  IMAD.WIDE R22, R29, 0x2, R54 ;  /* 0x000000021d167825 */ /* 0x000fe200078e0236 */
[----:B------:R5:W-:Y:S02]  /*1fc60*/  @P5 STG.E.U16 desc[UR60][R20.64], R115 ;  /* 0x0000007314005986 */ /* 0x000be4000c10153c */
[----:B------:R-:W3:Y:S01]  /*1fc70*/  LDC R34, c[0x0][0x228] ;  /* 0x00008a00ff227b82 */ /* 0x000ee20000000800 */
[C---:B-1----:R-:W-:Y:S01]  /*1fc80*/  IMAD.WIDE R24, R27.reuse, 0x2, R146 ;  /* 0x000000021b187825 */ /* 0x042fe200078e0292 */
[----:B------:R-:W-:Y:S03]  /*1fc90*/  @P3 STG.E.U16 desc[UR60][R22.64], R26 ;  /* 0x0000001a16003986 */ /* 0x000fe6000c10153c */
[----:B------:R-:W-:Y:S01]  /*1fca0*/  IMAD.WIDE R2, R27, 0x2, R14 ;  /* 0x000000021b027825 */ /* 0x000fe200078e020e */
[----:B--2---:R-:W-:-:S02]  /*1fcb0*/  ISETP.LT.AND P5, PT, R172, R31, !P4 ;  /* 0x0000001fac00720c */ /* 0x004fc400067a1270 */
[----:B------:R-:W1:Y:S01]  /*1fcc0*/  LDC R35, c[0x0][0x228] ;  /* 0x00008a00ff237b82 */ /* 0x000e620000000800 */
[----:B-----5:R-:W-:Y:S01]  /*1fcd0*/  PRMT R21, R83, 0x7632, R21 ;  /* 0x0000763253157816 */ /* 0x020fe20000000015 */
[----:B------:R2:W-:Y:S01]  /*1fce0*/  @P6 STG.E.U16 desc[UR60][R24.64], R83 ;  /* 0x0000005318006986 */ /* 0x0005e2000c10153c */
[----:B----4-:R-:W-:Y:S02]  /*1fcf0*/  ISETP.LT.AND P4, PT, R170, R33, !P4 ;  /* 0x00000021aa00720c */ /* 0x010fe40006781270 */
[----:B------:R-:W-:Y:S01]  /*1fd00*/  ISETP.LT.AND P6, PT, R174, R8, !P1 ;  /* 0x00000008ae00720c */ /* 0x000fe20004fc1270 */
[----:B------:R4:W-:Y:S01]  /*1fd10*/  @P2 STG.E.U16 desc[UR60][R2.64], R21 ;  /* 0x0000001502002986 */ /* 0x0009e2000c10153c */
[----:B0-----:R-:W-:Y:S01]  /*1fd20*/  ISETP.LT.AND P2, PT, R173, R10, !P1 ;  /* 0x0000000aad00720c */ /* 0x001fe20004f41270 */
[----:B------:R-:W-:Y:S01]  /*1fd30*/  IMAD.IADD R33, R27, 0x1, R148 ;  /* 0x000000011b217824 */ /* 0x000fe200078e0294 */
[----:B------:R-:W-:Y:S01]  /*1fd40*/  PRMT R10, R48, 0x7632, R10 ;  /* 0x00007632300a7816 */ /* 0x000fe2000000000a */
[----:B------:R-:W0:Y:S01]  /*1fd50*/  LDS.128 R20, [R0] ;  /* 0x0000000000147984 */ /* 0x000e220000000c00 */
[----:B------:R-:W5:Y:S01]  /*1fd60*/  LDC R37, c[0x0][0x228] ;  /* 0x00008a00ff257b82 */ /* 0x000f620000000800 */
[----:B------:R-:W-:-:S04]  /*1fd70*/  IMAD.WIDE R28, R33, 0x2, R146 ;  /* 0x00000002211c7825 */ /* 0x000fc800078e0292 */
[----:B--2---:R-:W-:Y:S01]  /*1fd80*/  IMAD.WIDE R24, R27, 0x2, R12 ;  /* 0x000000021b187825 */ /* 0x004fe200078e020c */
[----:B----4-:R-:W-:Y:S02]  /*1fd90*/  PRMT R3, R87, 0x7632, R3 ;  /* 0x0000763257037816 */ /* 0x010fe40000000003 */
[----:B------:R-:W2:Y:S01]  /*1fda0*/  LDC R38, c[0x0][0x228] ;  /* 0x00008a00ff267b82 */ /* 0x000ea20000000800 */
[----:B------:R-:W-:Y:S01]  /*1fdb0*/  IMAD.WIDE R26, R27, 0x2, R54 ;  /* 0x000000021b1a7825 */ /* 0x000fe200078e0236 */
[----:B------:R-:W-:Y:S03]  /*1fdc0*/  @P5 STG.E.U16 desc[UR60][R24.64], R87 ;  /* 0x0000005718005986 */ /* 0x000fe6000c10153c */
[----:B------:R-:W-:Y:S01]  /*1fdd0*/  IMAD.WIDE R30, R33, 0x2, R14 ;  /* 0x00000002211e7825 */ /* 0x000fe200078e020e */
[----:B------:R-:W-:Y:S04]  /*1fde0*/  @P4 STG.E.U16 desc[UR60][R26.64], R3 ;  /* 0x000000031a004986 */ /* 0x000fe8000c10153c */
[----:B------:R4:W-:Y:S04]  /*1fdf0*/  @P6 STG.E.U16 desc[UR60][R28.64], R48 ;  /* 0x000000301c006986 */ /* 0x0009e8000c10153c */
[----:B------:R0:W-:Y:S01]  /*1fe00*/  @P2 STG.E.U16 desc[UR60][R30.64], R10 ;  /* 0x0000000a1e002986 */ /* 0x0001e2000c10153c */
[----:B---3--:R-:W-:-:S02]  /*1fe10*/  ISETP.LT.AND P2, PT, R172, R32, !P1 ;  /* 0x00000020ac00720c */ /* 0x008fc40004f41270 */
[----:B------:R-:W-:Y:S01]  /*1fe20*/  ISETP.LT.AND P1, PT, R170, R34, !P1 ;  /* 0x00000022aa00720c */ /* 0x000fe20004f21270 */
[----:B------:R-:W3:Y:S01]  /*1fe30*/  LDC R32, c[0x0][0x228] ;  /* 0x00008a00ff207b82 */ /* 0x000ee20000000800 */
[----:B------:R-:W-:-:S07]  /*1fe40*/  VIADD R8, R175, 0x39 ;  /* 0x00000039af087836 */ /* 0x000fce0000000000 */
[----:B------:R-:W5:Y:S01]  /*1fe50*/  LDC R34, c[0x0][0x228] ;  /* 0x00008a00ff227b82 */ /* 0x000f620000000800 */
[----:B------:R-:W-:Y:S01]  /*1fe60*/  ISETP.GE.AND P3, PT, R8, R151, PT ;  /* 0x000000970800720c */ /* 0x000fe20003f66270 */
[----:B------:R-:W-:-:S03]  /*1fe70*/  VIADD R8, R175, 0x3a ;  /* 0x0000003aaf087836 */ /* 0x000fc60000000000 */
[----:B-1----:R-:W-:Y:S01]  /*1fe80*/  ISETP.LT.AND P5, PT, R174, R35, !P3 ;  /* 0x00000023ae00720c */ /* 0x002fe20005fa1270 */
[C---:B----4-:R-:W-:Y:S01]  /*1fe90*/  IMAD.IADD R29, R33.reuse, 0x1, R148 ;  /* 0x00000001211d7824 */ /* 0x050fe200078e0294 */
[----:B------:R-:W-:Y:S01]  /*1fea0*/  ISETP.GE.AND P4, PT, R8, R145, PT ;  /* 0x000000910800720c */ /* 0x000fe20003f86270 */
[----:B------:R-:W-:Y:S01]  /*1feb0*/  IMAD.WIDE R2, R33, 0x2, R12 ;  /* 0x0000000221027825 */ /* 0x000fe200078e020c */
[----:B------:R-:W1:Y:S01]  /*1fec0*/  LDC R8, c[0x0][0x228] ;  /* 0x00008a00ff087b82 */ /* 0x000e620000000800 */
[----:B------:R-:W-:Y:S02]  /*1fed0*/  ISETP.LT.AND P6, PT, R173, R36, !P3 ;  /* 0x00000024ad00720c */ /* 0x000fe40005fc1270 */
[----:B------:R-:W-:Y:S01]  /*1fee0*/  IMAD.WIDE R24, R33, 0x2, R54 ;  /* 0x0000000221187825 */ /* 0x000fe200078e0236 */
[----:B0-----:R-:W-:Y:S01]  /*1fef0*/  PRMT R31, R16, 0x7632, R31 ;  /* 0x00007632101f7816 */ /* 0x001fe2000000001f */
[----:B------:R0:W-:Y:S02]  /*1ff00*/  @P2 STG.E.U16 desc[UR60][R2.64], R16 ;  /* 0x0000001002002986 */ /* 0x0001e4000c10153c */
[----:B------:R-:W-:Y:S01]  /*1ff10*/  VIADD R0, R175, 0x3b ;  /* 0x0000003baf007836 */ /* 0x000fe20000000000 */
[----:B------:R-:W4:Y:S01]  /*1ff20*/  LDC R28, c[0x0][0x228] ;  /* 0x00008a00ff1c7b82 */ /* 0x000f220000000800 */
[----:B------:R-:W-:Y:S01]  /*1ff30*/  IMAD.WIDE R26, R29, 0x2, R146 ;  /* 0x000000021d1a7825 */ /* 0x000fe200078e0292 */
[----:B------:R2:W-:Y:S01]  /*1ff40*/  @P1 STG.E.U16 desc[UR60][R24.64], R31 ;  /* 0x0000001f18001986 */ /* 0x0005e2000c10153c */
[----:B---3--:R-:W-:-:S02]  /*1ff50*/  ISETP.LT.AND P1, PT, R172, R32, !P3 ;  /* 0x00000020ac00720c */ /* 0x008fc40005f21270 */
[----:B------:R-:W-:-:S03]  /*1ff60*/  ISETP.GE.AND P2, PT, R0, R11, PT ;  /* 0x0000000b0000720c */ /* 0x000fc60003f46270 */
[----:B------:R-:W3:Y:S01]  /*1ff70*/  LDC R30, c[0x0][0x228] ;  /* 0x00008a00ff1e7b82 */ /* 0x000ee20000000800 */
[----:B------:R-:W-:Y:S01]  /*1ff80*/  @P5 STG.E.U16 desc[UR60][R26.64], R4 ;  /* 0x000000041a005986 */ /* 0x000fe2000c10153c */
[----:B-----5:R-:W-:Y:S01]  /*1ff90*/  ISETP.LT.AND P3, PT, R170, R34, !P3 ;  /* 0x00000022aa00720c */ /* 0x020fe20005f61270 */
[C---:B------:R-:W-:Y:S01]  /*1ffa0*/  IMAD.WIDE R10, R29.reuse, 0x2, R14 ;  /* 0x000000021d0a7825 */ /* 0x040fe200078e020e */
[----:B0-----:R-:W-:Y:S02]  /*1ffb0*/  PRMT R3, R4, 0x7632, R3 ;  /* 0x0000763204037816 */ /* 0x001fe40000000003 */
[----:B------:R-:W-:Y:S01]  /*1ffc0*/  ISETP.LT.AND P5, PT, R174, R37, !P4 ;  /* 0x00000025ae00720c */ /* 0x000fe200067a1270 */
[----:B--2---:R-:W-:Y:S01]  /*1ffd0*/  IMAD.IADD R31, R29, 0x1, R148 ;  /* 0x000000011d1f7824 */ /* 0x004fe200078e0294 */
[----:B------:R-:W0:Y:S01]  /*1ffe0*/  LDC R16, c[0x0][0x228] ;  /* 0x00008a00ff107b82 */ /* 0x000e220000000800 */
[----:B------:R2:W-:Y:S01]  /*1fff0*/  @P6 STG.E.U16 desc[UR60][R10.64], R3 ;  /* 0x000000030a006986 */ /* 0x0005e2000c10153c */
[----:B------:R-:W-:Y:S01]  /*20000*/  ISETP.LT.AND P6, PT, R173, R38, !P4 ;  /* 0x00000026ad00720c */ /* 0x000fe200067c1270 */
[----:B------:R-:W-:Y:S01]  /*20010*/  IMAD.WIDE R24, R31, 0x2, R146 ;  /* 0x000000021f187825 */ /* 0x000fe200078e0292 */
[----:B------:R-:W-:-:S04]  /*20020*/  PRMT R34, R20, 0x7632, R34 ;  /* 0x0000763214227816 */ /* 0x000fc80000000022 */
[----:B------:R-:W5:Y:S01]  /*20030*/  LDC R32, c[0x0][0x228] ;  /* 0x00008a00ff207b82 */ /* 0x000f620000000800 */
[----:B--2---:R-:W-:-:S07]  /*20040*/  IMAD.WIDE R2, R29, 0x2, R12 ;  /* 0x000000021d027825 */ /* 0x004fce00078e020c */
[----:B------:R-:W2:Y:S01]  /*20050*/  LDC R4, c[0x0][0x228] ;  /* 0x00008a00ff047b82 */ /* 0x000ea20000000800 */
[----:B------:R-:W-:Y:S01]  /*20060*/  IMAD.WIDE R10, R29, 0x2, R54 ;  /* 0x000000021d0a7825 */ /* 0x000fe200078e0236 */
[----:B------:R3:W-:Y:S01]  /*20070*/  @P1 STG.E.U16 desc[UR60][R2.64], R20 ;  /* 0x0000001402001986 */ /* 0x0007e2000c10153c */
[----:B------:R-:W-:-:S03]  /*20080*/  PRMT R35, R49, 0x7632, R35 ;  /* 0x0000763231237816 */ /* 0x000fc60000000023 */
[----:B------:R0:W-:Y:S01]  /*20090*/  @P3 STG.E.U16 desc[UR60][R10.64], R34 ;  /* 0x000000220a003986 */ /* 0x0001e2000c10153c */
[----:B------:R-:W-:Y:S01]  /*200a0*/  IMAD.WIDE R26, R31, 0x2, R14 ;  /* 0x000000021f1a7825 */ /* 0x000fe200078e020e */
[----:B------:R-:W2:Y:S02]  /*200b0*/  LDC R33, c[0x0][0x228] ;  /* 0x00008a00ff217b82 */ /* 0x000ea40000000800 */
[----:B------:R2:W-:Y:S01]  /*200c0*/  @P5 STG.E.U16 desc[UR60][R24.64], R49 ;  /* 0x0000003118005986 */ /* 0x0005e2000c10153c */
[----:B-1----:R-:W-:Y:S01]  /*200d0*/  ISETP.LT.AND P5, PT, R172, R8, !P4 ;  /* 0x00000008ac00720c */ /* 0x002fe200067a1270 */
[----:B------:R-:W-:Y:S01]  /*200e0*/  VIADD R0, R175, 0x3c ;  /* 0x0000003caf007836 */ /* 0x000fe20000000000 */
[----:B----4-:R-:W-:Y:S01]  /*200f0*/  ISETP.LT.AND P4, PT, R170, R28, !P4 ;  /* 0x0000001caa00720c */ /* 0x010fe20006781270 */
[----:B------:R-:W-:Y:S01]  /*20100*/  @P6 STG.E.U16 desc[UR60][R26.64], R35 ;  /* 0x000000231a006986 */ /* 0x000fe2000c10153c */
[----:B---3--:R-:W-:Y:S01]  /*20110*/  ISETP.LT.AND P6, PT, R174, R30, !P2 ;  /* 0x0000001eae00720c */ /* 0x008fe200057c1270 */
[----:B------:R-:W1:Y:S01]  /*20120*/  LDC R28, c[0x0][0x228] ;  /* 0x00008a00ff1c7b82 */ /* 0x000e620000000800 */
[----:B------:R-:W-:Y:S01]  /*20130*/  IMAD.WIDE R2, R31, 0x2, R12 ;  /* 0x000000021f027825 */ /* 0x000fe200078e020c */
[----:B------:R-:W-:-:S03]  /*20140*/  ISETP.GE.AND P1, PT, R0, R9, PT ;  /* 0x000000090000720c */ /* 0x000fc60003f26270 */
[----:B------:R-:W-:Y:S02]  /*20150*/  IMAD.IADD R29, R31, 0x1, R148 ;  /* 0x000000011f1d7824 */ /* 0x000fe400078e0294 */
[----:B------:R-:W-:Y:S01]  /*20160*/  VIADD R0, R175, 0x3d ;  /* 0x0000003daf007836 */ /* 0x000fe20000000000 */
[----:B------:R-:W3:Y:S01]  /*20170*/  LDC R30, c[0x0][0x228] ;  /* 0x00008a00ff1e7b82 */ /* 0x000ee20000000800 */
[----:B------:R-:W-:Y:S01]  /*20180*/  IMAD.WIDE R8, R31, 0x2, R54 ;  /* 0x000000021f087825 */ /* 0x000fe200078e0236 */
[----:B------:R-:W-:Y:S01]  /*20190*/  PRMT R20, R17, 0x7632, R20 ;  /* 0x0000763211147816 */ /* 0x000fe20000000014 */
[----:B------:R4:W-:Y:S01]  /*201a0*/  @P5 STG.E.U16 desc[UR60][R2.64], R17 ;  /* 0x0000001102005986 */ /* 0x0009e2000c10153c */
[----:B0-----:R-:W-:Y:S01]  /*201b0*/  ISETP.LT.AND P5, PT, R173, R16, !P2 ;  /* 0x00000010ad00720c */ /* 0x001fe200057a1270 */
[----:B------:R-:W-:Y:S01]  /*201c0*/  IMAD.WIDE R10, R29, 0x2, R146 ;  /* 0x000000021d0a7825 */ /* 0x000fe200078e0292 */
[----:B------:R-:W-:Y:S02]  /*201d0*/  ISETP.GE.AND P3, PT, R0, R157, PT ;  /* 0x0000009d0000720c */ /* 0x000fe40003f66270 */
[----:B------:R-:W0:Y:S01]  /*201e0*/  LDC R16, c[0x0][0x228] ;  /* 0x00008a00ff107b82 */ /* 0x000e220000000800 */
[----:B------:R-:W-:Y:S01]  /*201f0*/  VIADD R0, R175, 0x3e ;  /* 0x0000003eaf007836 */ /* 0x000fe20000000000 */
[----:B------:R4:W-:Y:S01]  /*20200*/  @P4 STG.E.U16 desc[UR60][R8.64], R20 ;  /* 0x0000001408004986 */ /* 0x0009e2000c10153c */
[----:B-----5:R-:W-:-:S03]  /*20210*/  ISETP.LT.AND P4, PT, R172, R32, !P2 ;  /* 0x00000020ac00720c */ /* 0x020fc60005781270 */
[----:B------:R5:W-:Y:S01]  /*20220*/  @P6 STG.E.U16 desc[UR60][R10.64], R5 ;  /* 0x000000050a006986 */ /* 0x000be2000c10153c */
[----:B--2---:R-:W-:Y:S01]  /*20230*/  ISETP.LT.AND P6, PT, R170, R4, !P2 ;  /* 0x00000004aa00720c */ /* 0x004fe200057c1270 */
[C---:B------:R-:W-:Y:S01]  /*20240*/  IMAD.WIDE R24, R29.reuse, 0x2, R14 ;  /* 0x000000021d187825 */ /* 0x040fe200078e020e */
[----:B------:R-:W-:Y:S01]  /*20250*/  ISETP.GE.AND P2, PT, R0, R155, PT ;  /* 0x0000009b0000720c */ /* 0x000fe20003f46270 */
[----:B----4-:R-:W2:Y:S02]  /*20260*/  LDC R17, c[0x0][0x228] ;  /* 0x00008a00ff117b82 */ /* 0x010ea40000000800 */
[----:B------:R-:W-:Y:S01]  /*20270*/  IMAD.WIDE R2, R29, 0x2, R12 ;  /* 0x000000021d027825 */ /* 0x000fe200078e020c */
[----:B------:R-:W-:-:S05]  /*20280*/  PRMT R9, R5, 0x7632, R9 ;  /* 0x0000763205097816 */ /* 0x000fca0000000009 */
[----:B------:R-:W4:Y:S01]  /*20290*/  LDC R0, c[0x0][0x228] ;  /* 0x00008a00ff007b82 */ /* 0x000f220000000800 */
[----:B------:R3:W-:Y:S01]  /*202a0*/  @P5 STG.E.U16 desc[UR60][R24.64], R9 ;  /* 0x0000000918005986 */ /* 0x0007e2000c10153c */
[----:B-----5:R-:W-:Y:S01]  /*202b0*/  PRMT R11, R21, 0x7632, R11 ;  /* 0x00007632150b7816 */ /* 0x020fe2000000000b */
[----:B------:R-:W-:Y:S01]  /*202c0*/  IMAD.WIDE R4, R29, 0x2, R54 ;  /* 0x000000021d047825 */ /* 0x000fe200078e0236 */
[----:B-1----:R-:W-:Y:S01]  /*202d0*/  ISETP.LT.AND P5, PT, R174, R28, !P1 ;  /* 0x0000001cae00720c */ /* 0x002fe20004fa1270 */
[----:B------:R1:W-:Y:S03]  /*202e0*/  @P4 STG.E.U16 desc[UR60][R2.64], R21 ;  /* 0x0000001502004986 */ /* 0x0003e6000c10153c */
[----:B------:R-:W5:Y:S01]  /*202f0*/  LDC R20, c[0x0][0x228] ;  /* 0x00008a00ff147b82 */ /* 0x000f620000000800 */
[----:B---3--:R-:W-:Y:S01]  /*20300*/  ISETP.LT.AND P4, PT, R173, R30, !P1 ;  /* 0x0000001ead00720c */ /* 0x008fe20004f81270 */
[----:B------:R-:W-:Y:S01]  /*20310*/  IMAD.IADD R29, R29, 0x1, R148 ;  /* 0x000000011d1d7824 */ /* 0x000fe200078e0294 */
[----:B------:R3:W-:Y:S05]  /*20320*/  @P6 STG.E.U16 desc[UR60][R4.64], R11 ;  /* 0x0000000b04006986 */ /* 0x0007ea000c10153c */
[----:B------:R-:W5:Y:S01]  /*20330*/  LDC R24, c[0x0][0x228] ;  /* 0x00008a00ff187b82 */ /* 0x000f620000000800 */
[----:B------:R-:W-:-:S07]  /*20340*/  ISETP.LT.AND P6, PT, R172, R33, !P1 ;  /* 0x00000021ac00720c */ /* 0x000fce0004fc1270 */
[----:B-1----:R-:W1:Y:S01]  /*20350*/  LDC R21, c[0x0][0x228] ;  /* 0x00008a00ff157b82 */ /* 0x002e620000000800 */
[----:B0-----:R-:W-:Y:S01]  /*20360*/  ISETP.LT.AND P1, PT, R170, R16, !P1 ;  /* 0x00000010aa00720c */ /* 0x001fe20004f21270 */
[----:B------:R-:W-:Y:S01]  /*20370*/  IMAD.WIDE R8, R29, 0x2, R146 ;  /* 0x000000021d087825 */ /* 0x000fe200078e0292 */
[----:B---3--:R-:W-:-:S05]  /*20380*/  PRMT R5, R50, 0x7632, R5 ;  /* 0x0000763232057816 */ /* 0x008fca0000000005 */
[----:B------:R-:W0:Y:S01]  /*20390*/  LDC R16, c[0x0][0x228] ;  /* 0x00008a00ff107b82 */ /* 0x000e220000000800 */
[C---:B------:R-:W-:Y:S01]  /*203a0*/  IMAD.WIDE R10, R29.reuse, 0x2, R14 ;  /* 0x000000021d0a7825 */ /* 0x040fe200078e020e */
[----:B------:R3:W-:Y:S01]  /*203b0*/  @P5 STG.E.U16 desc[UR60][R8.64], R50 ;  /* 0x0000003208005986 */ /* 0x0007e2000c10153c */
[----:B----4-:R-:W-:Y:S02]  /*203c0*/  ISETP.LT.AND P5, PT, R174, R0, !P3 ;  /* 0x00000000ae00720c */ /* 0x010fe40005fa1270 */
[----:B------:R-:W-:Y:S01]  /*203d0*/  IMAD.WIDE R2, R29, 0x2, R12 ;  /* 0x000000021d027825 */ /* 0x000fe200078e020c */
[----:B------:R4:W-:Y:S02]  /*203e0*/  @P4 STG.E.U16 desc[UR60][R10.64], R5 ;  /* 0x000000050a004986 */ /* 0x0009e4000c10153c */
[----:B------:R-:W0:Y:S01]  /*203f0*/  LDC R0, c[0x0][0x228] ;  /* 0x00008a00ff007b82 */ /* 0x000e220000000800 */
[----:B--2---:R-:W-:Y:S01]  /*20400*/  ISETP.LT.AND P4, PT, R173, R17, !P3 ;  /* 0x00000011ad00720c */ /* 0x004fe20005f81270 */
[----:B------:R2:W-:Y:S01]  /*20410*/  @P6 STG.E.U16 desc[UR60][R2.64], R18 ;  /* 0x0000001202006986 */ /* 0x0005e2000c10153c */
[----:B---3--:R-:W-:-:S05]  /*20420*/  PRMT R9, R18, 0x7632, R9 ;  /* 0x0000763212097816 */ /* 0x008fca0000000009 */
[----:B------:R-:W3:Y:S01]  /*20430*/  LDC R25, c[0x0][0x228] ;  /* 0x00008a00ff197b82 */ /* 0x000ee20000000800 */
[----:B----4-:R-:W-:-:S07]  /*20440*/  IMAD.WIDE R4, R29, 0x2, R54 ;  /* 0x000000021d047825 */ /* 0x010fce00078e0236 */
[----:B------:R-:W4:Y:S01]  /*20450*/  LDC R26, c[0x0][0x228] ;  /* 0x00008a00ff1a7b82 */ /* 0x000f220000000800 */
[----:B------:R-:W-:Y:S01]  /*20460*/  IMAD.IADD R17, R29, 0x1, R148 ;  /* 0x000000011d117824 */ /* 0x000fe200078e0294 */
[----:B------:R2:W-:Y:S01]  /*20470*/  @P1 STG.E.U16 desc[UR60][R4.64], R9 ;  /* 0x0000000904001986 */ /* 0x0005e2000c10153c */
[----:B-----5:R-:W-:-:S05]  /*20480*/  ISETP.LT.AND P1, PT, R172, R20, !P3 ;  /* 0x00000014ac00720c */ /* 0x020fca0005f21270 */
[----:B------:R-:W5:Y:S01]  /*20490*/  LDC R27, c[0x0][0x228] ;  /* 0x00008a00ff1b7b82 */ /* 0x000f620000000800 */
[----:B-1----:R-:W-:Y:S01]  /*204a0*/  ISETP.LT.AND P3, PT, R170, R21, !P3 ;  /* 0x00000015aa00720c */ /* 0x002fe20005f61270 */
[----:B--2---:R-:W-:Y:S01]  /*204b0*/  IMAD.WIDE R2, R17, 0x2, R146 ;  /* 0x0000000211027825 */ /* 0x004fe200078e0292 */
[----:B------:R-:W-:-:S05]  /*204c0*/  ISETP.LT.AND P6, PT, R174, R24, !P2 ;  /* 0x00000018ae00720c */ /* 0x000fca00057c1270 */
[----:B------:R-:W1:Y:S01]  /*204d0*/  LDC R28, c[0x0][0x228] ;  /* 0x00008a00ff1c7b82 */ /* 0x000e620000000800 */
[----:B------:R-:W-:Y:S01]  /*204e0*/  IMAD.WIDE R8, R17, 0x2, R14 ;  /* 0x0000000211087825 */ /* 0x000fe200078e020e */
[----:B------:R-:W-:-:S06]  /*204f0*/  PRMT R5, R6, 0x7632, R5 ;  /* 0x0000763206057816 */ /* 0x000fcc0000000005 */
[----:B------:R-:W2:Y:S01]  /*20500*/  LDC R30, c[0x0][0x228] ;  /* 0x00008a00ff1e7b82 */ /* 0x000ea20000000800 */
[C---:B------:R-:W-:Y:S01]  /*20510*/  IMAD.IADD R21, R17.reuse, 0x1, R148 ;  /* 0x0000000111157824 */ /* 0x040fe200078e0294 */
[----:B------:R3:W-:Y:S01]  /*20520*/  @P5 STG.E.U16 desc[UR60][R2.64], R6 ;  /* 0x0000000602005986 */ /* 0x0007e2000c10153c */
[----:B------:R-:W-:-:S03]  /*20530*/  IMAD.WIDE R10, R17, 0x2, R12 ;  /* 0x00000002110a7825 */ /* 0x000fc600078e020c */
[----:B------:R3:W-:Y:S01]  /*20540*/  @P4 STG.E.U16 desc[UR60][R8.64], R5 ;  /* 0x0000000508004986 */ /* 0x0007e2000c10153c */
[----:B0-----:R-:W-:-:S03]  /*20550*/  ISETP.LT.AND P4, PT, R173, R16, !P0 ;  /* 0x00000010ad00720c */ /* 0x001fc60004781270 */
[----:B------:R-:W-:Y:S01]  /*20560*/  @P1 STG.E.U16 desc[UR60][R10.64], R22 ;  /* 0x000000160a001986 */ /* 0x000fe2000c10153c */
[----:B---3--:R-:W-:Y:S01]  /*20570*/  PRMT R3, R22, 0x7632, R3 ;  /* 0x0000763216037816 */ /* 0x008fe20000000003 */
[----:B------:R-:W-:-:S04]  /*20580*/  IMAD.WIDE R4, R17, 0x2, R54 ;  /* 0x0000000211047825 */ /* 0x000fc800078e0236 */
[----:B------:R-:W-:Y:S01]  /*20590*/  IMAD.WIDE R16, R21, 0x2, R146 ;  /* 0x0000000215107825 */ /* 0x000fe200078e0292 */
[----:B------:R0:W-:Y:S01]  /*205a0*/  @P3 STG.E.U16 desc[UR60][R4.64], R3 ;  /* 0x0000000304003986 */ /* 0x0001e2000c10153c */
[----:B------:R-:W-:-:S03]  /*205b0*/  ISETP.LT.AND P3, PT, R172, R25, !P2 ;  /* 0x00000019ac00720c */ /* 0x000fc60005761270 */
[----:B------:R3:W-:Y:S01]  /*205c0*/  @P6 STG.E.U16 desc[UR60][R16.64], R51 ;  /* 0x0000003310006986 */ /* 0x0007e2000c10153c */
[----:B------:R-:W-:Y:S02]  /*205d0*/  ISETP.LT.AND P6, PT, R173, R0, !P2 ;  /* 0x00000000ad00720c */ /* 0x000fe400057c1270 */
[----:B----4-:R-:W-:Y:S02]  /*205e0*/  ISETP.LT.AND P2, PT, R170, R26, !P2 ;  /* 0x0000001aaa00720c */ /* 0x010fe40005741270 */
[----:B-----5:R-:W-:Y:S02]  /*205f0*/  ISETP.LT.AND P5, PT, R174, R27, !P0 ;  /* 0x0000001bae00720c */ /* 0x020fe400047a1270 */
[----:B-1----:R-:W-:Y:S01]  /*20600*/  ISETP.LT.AND P1, PT, R172, R28, !P0 ;  /* 0x0000001cac00720c */ /* 0x002fe20004721270 */
[C---:B------:R-:W-:Y:S01]  /*20610*/  IMAD.IADD R25, R21.reuse, 0x1, R148 ;  /* 0x0000000115197824 */ /* 0x040fe200078e0294 */
[----:B--2---:R-:W-:Y:S01]  /*20620*/  ISETP.LT.AND P0, PT, R170, R30, !P0 ;  /* 0x0000001eaa00720c */ /* 0x004fe20004701270 */
[----:B0-----:R-:W-:Y:S01]  /*20630*/  IMAD.WIDE R2, R21, 0x2, R14 ;  /* 0x0000000215027825 */ /* 0x001fe200078e020e */
[----:B------:R-:W-:-:S02]  /*20640*/  PRMT R0, R51, 0x7632, R0 ;  /* 0x0000763233007816 */ /* 0x000fc40000000000 */
[----:B------:R-:W-:Y:S01]  /*20650*/  PRMT R5, R19, 0x7632, R5 ;  /* 0x0000763213057816 */ /* 0x000fe20000000005 */
[----:B------:R-:W-:Y:S01]  /*20660*/  IMAD.WIDE R8, R21, 0x2, R12 ;  /* 0x0000000215087825 */ /* 0x000fe200078e020c */
[----:B------:R-:W-:-:S03]  /*20670*/  PRMT R4, R7, 0x7632, R4 ;  /* 0x0000763207047816 */ /* 0x000fc60000000004 */
[----:B------:R-:W-:Y:S01]  /*20680*/  IMAD.WIDE R10, R21, 0x2, R54 ;  /* 0x00000002150a7825 */ /* 0x000fe200078e0236 */
[----:B------:R3:W-:Y:S03]  /*20690*/  @P6 STG.E.U16 desc[UR60][R2.64], R0 ;  /* 0x0000000002006986 */ /* 0x0007e6000c10153c */
[C---:B------:R-:W-:Y:S01]  /*206a0*/  IMAD.WIDE R146, R25.reuse, 0x2, R146 ;  /* 0x0000000219927825 */ /* 0x040fe200078e0292 */
[----:B------:R3:W-:Y:S03]  /*206b0*/  @P3 STG.E.U16 desc[UR60][R8.64], R19 ;  /* 0x0000001308003986 */ /* 0x0007e6000c10153c */
[C---:B------:R-:W-:Y:S01]  /*206c0*/  IMAD.WIDE R14, R25.reuse, 0x2, R14 ;  /* 0x00000002190e7825 */ /* 0x040fe200078e020e */
[----:B------:R3:W-:Y:S03]  /*206d0*/  @P2 STG.E.U16 desc[UR60][R10.64], R5 ;  /* 0x000000050a002986 */ /* 0x0007e6000c10153c */
[C---:B------:R-:W-:Y:S01]  /*206e0*/  IMAD.WIDE R12, R25.reuse, 0x2, R12 ;  /* 0x00000002190c7825 */ /* 0x040fe200078e020c */
[----:B------:R3:W-:Y:S04]  /*206f0*/  @P5 STG.E.U16 desc[UR60][R146.64], R7 ;  /* 0x0000000792005986 */ /* 0x0007e8000c10153c */
[----:B------:R3:W-:Y:S01]  /*20700*/  @P4 STG.E.U16 desc[UR60][R14.64], R4 ;  /* 0x000000040e004986 */ /* 0x0007e2000c10153c */
[----:B------:R-:W-:-:S03]  /*20710*/  IMAD.WIDE R54, R25, 0x2, R54 ;  /* 0x0000000219367825 */ /* 0x000fc600078e0236 */
[----:B------:R3:W-:Y:S01]  /*20720*/  @P1 STG.E.U16 desc[UR60][R12.64], R23 ;  /* 0x000000170c001986 */ /* 0x0007e2000c10153c */
[----:B------:R-:W-:Y:S05]  /*20730*/  @!P0 EXIT ;  /* 0x000000000000894d */ /* 0x000fea0003800000 */
[----:B------:R-:W-:-:S05]  /*20740*/  PRMT R27, R23, 0x7632, R27 ;  /* 0x00007632171b7816 */ /* 0x000fca000000001b */
[----:B------:R-:W-:Y:S01]  /*20750*/  STG.E.U16 desc[UR60][R54.64], R27 ;  /* 0x0000001b36007986 */ /* 0x000fe2000c10153c */
[----:B------:R-:W-:Y:S05]  /*20760*/  EXIT ;  /* 0x000000000000794d */ /* 0x000fea0003800000 */
.L_x_2:
[----:B------:R-:W-:-:S00]  /*20770*/  BRA `(.L_x_2) ;  /* 0xfffffffc00fc7947 */ /* 0x000fc0000383ffff */
[----:B------:R-:W-:-:S00]  /*20780*/  NOP ;  /* 0x0000000000007918 */ /* 0x000fc00000000000 */
[----:B------:R-:W-:-:S00]  /*20790*/  NOP ;  /* 0x0000000000007918 */ /* 0x000fc00000000000 */
[----:B------:R-:W-:-:S00]  /*207a0*/  NOP ;  /* 0x0000000000007918 */ /* 0x000fc00000000000 */
[----:B------:R-:W-:-:S00]  /*207b0*/  NOP ;  /* 0x0000000000007918 */ /* 0x000fc00000000000 */
[----:B------:R-:W-:-:S00]  /*207c0*/  NOP ;  /* 0x0000000000007918 */ /* 0x000fc00000000000 */
[----:B------:R-:W-:-:S00]  /*207d0*/  NOP ;  /* 0x0000000000007918 */ /* 0x000fc00000000000 */
[----:B------:R-:W-:-:S00]  /*207e0*/  NOP ;  /* 0x0000000000007918 */ /* 0x000fc00000000000 */
[----:B------:R-:W-:-:S00]  /*207f0*/  NOP ;  /* 0x0000000000007918 */ /* 0x000fc00000000000 */
.L_x_3:


//--------------------- .nv.shared.matmul_kernel  --------------------------
	.section	.nv.shared.matmul_kernel,"aw",@nobits
	.sectionflags	@""
	.align	16
	.zero		1024


//--------------------- .nv.shared.reserved.0     --------------------------
	.section	.nv.shared.reserved.0,"aw",@nobits
	.weak		__nv_reservedSMEM_offset_0_alias
	.size		__nv_reservedSMEM_offset_0_alias, 0, 0
	.other		__nv_reservedSMEM_offset_0_alias,@"STO_CUDA_RESERVED_SHARED STV_DEFAULT"
__nv_reservedSMEM_offset_0_alias:
	.zero		0


//--------------------- .nv.constant0.matmul_kernel --------------------------
	.section	.nv.constant0.matmul_kernel,"a",@progbits
	.sectionflags	@""
	.align	4
.nv.constant0.matmul_kernel:
	.zero		608


//--------------------- SYMBOLS --------------------------

	.type		.nv.reservedSmem.offset0,@object
	.size		.nv.reservedSmem.offset0,0x4
